// auto-generated by cutlass_sweep.gemm — config: {"arch": "sm_100", "cluster_m": 2, "cluster_n": 1, "dtype": "e4m3", "dtype_b": "e4m3", "layout": "nt", "stages": 0, "tile_k": 32, "tile_m": 128, "tile_n": 256}
#include "cutlass/cutlass.h"
#include "cutlass/gemm/collective/collective_builder.hpp"
#include "cutlass/gemm/device/gemm_universal_adapter.h"
#include "cutlass/gemm/kernel/gemm_universal.hpp"
#include "cutlass/epilogue/collective/collective_builder.hpp"

using ElemA = cutlass::float_e4m3_t;
using ElemB = cutlass::float_e4m3_t;
using ElemCD = cutlass::float_e4m3_t;
using Acc  = float;
using TileShape    = cute::Shape<cute::_128, cute::_256, cute::_32>;
using ClusterShape = cute::Shape<cute::_2, cute::_1, cute::_1>;

using CollectiveEpilogue = typename cutlass::epilogue::collective::CollectiveBuilder<
    cutlass::arch::Sm100, cutlass::arch::OpClassTensorOp,
    TileShape, ClusterShape,
    cutlass::epilogue::collective::EpilogueTileAuto,
    Acc, Acc,
    ElemCD, cutlass::layout::RowMajor, 128 / cutlass::sizeof_bits<ElemCD>::value,
    ElemCD, cutlass::layout::RowMajor, 128 / cutlass::sizeof_bits<ElemCD>::value,
    cutlass::epilogue::collective::EpilogueScheduleAuto
  >::CollectiveOp;

using CollectiveMainloop = typename cutlass::gemm::collective::CollectiveBuilder<
    cutlass::arch::Sm100, cutlass::arch::OpClassTensorOp,
    ElemA, cutlass::layout::RowMajor, 128 / cutlass::sizeof_bits<ElemA>::value,
    ElemB, cutlass::layout::ColumnMajor, 128 / cutlass::sizeof_bits<ElemB>::value,
    Acc,
    TileShape, ClusterShape,
    cutlass::gemm::collective::StageCountAutoCarveout<static_cast<int>(sizeof(typename CollectiveEpilogue::SharedStorage))>,
    cutlass::gemm::collective::KernelScheduleAuto
  >::CollectiveOp;

using GemmKernel = cutlass::gemm::kernel::GemmUniversal<
    cute::Shape<int,int,int,int>,
    CollectiveMainloop,
    CollectiveEpilogue
>;
using Gemm = cutlass::gemm::device::GemmUniversalAdapter<GemmKernel>;

// Force the device kernel symbol into the cubin without needing a host main.
auto* _anchor = &cutlass::device_kernel<GemmKernel>;


// ===== COMPILED SASS (sm_100a) =====

	.target	sm_100a

	.elftype	@"ET_EXEC"


//--------------------- .note.nv.tkinfo           --------------------------
	.section	.note.nv.tkinfo,"",@"SHT_NOTE"
	.sectionflags	@"SHF_NOTE_NV_TKINFO"
	.tkinfo
        /*0018*/ 	.word	0x00000002
        /*0030*/ 	.string	""
        /*0030*/ 	.string	"ptxas"
        /*0030*/ 	.string	"Cuda compilation tools, release 13.0, V13.0.88"
        /*0030*/ 	.string	"Build cuda_13.0.r13.0/compiler.36424714_0"
        /*0030*/ 	.string	"-arch sm_100a -m 64 "



//--------------------- .note.nv.cuinfo           --------------------------
	.section	.note.nv.cuinfo,"",@"SHT_NOTE"
	.sectionflags	@"SHF_NOTE_NV_CUINFO"
        /*0018*/ 	.short	0x0002
        /*001a*/ 	.short	0x0064
        /*001c*/ 	.short	0x0082
	.zero		2


//--------------------- .nv.info                  --------------------------
	.section	.nv.info,"",@"SHT_CUDA_INFO"
	.align	4


	//----- nvinfo : EIATTR_REGCOUNT
	.align		4
        /*0000*/ 	.byte	0x04, 0x2f
        /*0002*/ 	.short	(.L_20 - .L_19)
	.align		4
.L_19:
        /*0004*/ 	.word	index@(_ZN7cutlass13device_kernelINS_4gemm6kernel13GemmUniversalIN4cute5tupleIJiiiiEEENS1_10collective13CollectiveMmaINS1_35MainloopSm100TmaUmmaWarpSpecializedILi33ELi2ELi4ENS5_IJNS4_1CILi2EEENSA_ILi1EEESC_EEEEENS5_IJNSA_ILi128EEENSA_ILi256EEENSA_ILi32EEEEEENS_12float_e4m3_tENS5_IJlSC_lEEESJ_SK_NS4_8TiledMMAINS4_8MMA_AtomIJNS4_10MMA_TraitsINS4_25SM100_MMA_F8F6F4_2x1SM_SSEJSJ_SJ_fSF_SG_NS4_17integral_constantINS4_4UMMA5MajorELSR_0EEESS_NSP_INSQ_7ScaleInELST_0EEESU_EEEEEENS4_6LayoutINS5_IJSC_SC_SC_EEENS5_IJNSA_ILi0EEESZ_SZ_EEEEENS5_IJNS4_10UnderscoreES12_S12_EEEEENS4_18SM100_TMA_2SM_LOADENS4_14ComposedLayoutINS4_7SwizzleILi1ELi4ELi3EEENS4_18smem_ptr_flag_bitsILi8EEENSX_INS5_IJNSA_ILi8EEESH_EEENS5_IJSH_SC_EEEEEEEvNS4_8identityES15_S1F_vS1G_EENS_8epilogue10collective18CollectiveEpilogueINS1I_23Sm100TmaWarpSpecializedILi4ELi2ELi32ELb0ELb0EEEJNS5_IJNSA_ILi64EEESG_SH_EEENS5_IJNSX_IS1N_SC_EENSX_INS5_IJSH_SB_EEENS5_IJSC_SF_EEEEEEEESJ_SK_SJ_SK_NS1I_6fusion15FusionCallbacksIS1M_NS1U_17LinearCombinationISJ_fSJ_fLNS_15FloatRoundStyleE2EEES1O_S1T_JEEENS4_5SM1004TMEM4LOAD26SM100_TMEM_LOAD_32dp32b32xENS4_13SM90_TMA_LOADES1F_NS4_39AutoVectorizingCopyWithAssumedAlignmentILi128EEENS4_14SM90_TMA_STOREES1F_S26_S26_EEEvvEEEEvNT_6ParamsE)
        /*0008*/ 	.word	0x00000078


	//----- nvinfo : EIATTR_FRAME_SIZE
	.align		4
.L_20:
        /*000c*/ 	.byte	0x04, 0x11
        /*000e*/ 	.short	(.L_22 - .L_21)
	.align		4
.L_21:
        /*0010*/ 	.word	index@($__internal_2_$__cuda_sm10x_tcgen05_guardrail_trap_unallocated_columns_being_dealloced)
        /*0014*/ 	.word	0x00000000


	//----- nvinfo : EIATTR_FRAME_SIZE
	.align		4
.L_22:
        /*0018*/ 	.byte	0x04, 0x11
        /*001a*/ 	.short	(.L_24 - .L_23)
	.align		4
.L_23:
        /*001c*/ 	.word	index@($__internal_1_$__cuda_sm10x_tcgen05_guardrail_trap_phase_invalid_during_alloc)
        /*0020*/ 	.word	0x00000000


	//----- nvinfo : EIATTR_FRAME_SIZE
	.align		4
.L_24:
        /*0024*/ 	.byte	0x04, 0x11
        /*0026*/ 	.short	(.L_26 - .L_25)
	.align		4
.L_25:
        /*0028*/ 	.word	index@($__internal_0_$__cuda_sm10x_tcgen05_guardrail_trap_col_being_dealloced_not_returned_by_alloc)
        /*002c*/ 	.word	0x00000000


	//----- nvinfo : EIATTR_FRAME_SIZE
	.align		4
.L_26:
        /*0030*/ 	.byte	0x04, 0x11
        /*0032*/ 	.short	(.L_28 - .L_27)
	.align		4
.L_27:
        /*0034*/ 	.word	index@(_ZN7cutlass13device_kernelINS_4gemm6kernel13GemmUniversalIN4cute5tupleIJiiiiEEENS1_10collective13CollectiveMmaINS1_35MainloopSm100TmaUmmaWarpSpecializedILi33ELi2ELi4ENS5_IJNS4_1CILi2EEENSA_ILi1EEESC_EEEEENS5_IJNSA_ILi128EEENSA_ILi256EEENSA_ILi32EEEEEENS_12float_e4m3_tENS5_IJlSC_lEEESJ_SK_NS4_8TiledMMAINS4_8MMA_AtomIJNS4_10MMA_TraitsINS4_25SM100_MMA_F8F6F4_2x1SM_SSEJSJ_SJ_fSF_SG_NS4_17integral_constantINS4_4UMMA5MajorELSR_0EEESS_NSP_INSQ_7ScaleInELST_0EEESU_EEEEEENS4_6LayoutINS5_IJSC_SC_SC_EEENS5_IJNSA_ILi0EEESZ_SZ_EEEEENS5_IJNS4_10UnderscoreES12_S12_EEEEENS4_18SM100_TMA_2SM_LOADENS4_14ComposedLayoutINS4_7SwizzleILi1ELi4ELi3EEENS4_18smem_ptr_flag_bitsILi8EEENSX_INS5_IJNSA_ILi8EEESH_EEENS5_IJSH_SC_EEEEEEEvNS4_8identityES15_S1F_vS1G_EENS_8epilogue10collective18CollectiveEpilogueINS1I_23Sm100TmaWarpSpecializedILi4ELi2ELi32ELb0ELb0EEEJNS5_IJNSA_ILi64EEESG_SH_EEENS5_IJNSX_IS1N_SC_EENSX_INS5_IJSH_SB_EEENS5_IJSC_SF_EEEEEEEESJ_SK_SJ_SK_NS1I_6fusion15FusionCallbacksIS1M_NS1U_17LinearCombinationISJ_fSJ_fLNS_15FloatRoundStyleE2EEES1O_S1T_JEEENS4_5SM1004TMEM4LOAD26SM100_TMEM_LOAD_32dp32b32xENS4_13SM90_TMA_LOADES1F_NS4_39AutoVectorizingCopyWithAssumedAlignmentILi128EEENS4_14SM90_TMA_STOREES1F_S26_S26_EEEvvEEEEvNT_6ParamsE)
        /*0038*/ 	.word	0x00000000


	//----- nvinfo : EIATTR_MIN_STACK_SIZE
	.align		4
.L_28:
        /*003c*/ 	.byte	0x04, 0x12
        /*003e*/ 	.short	(.L_30 - .L_29)
	.align		4
.L_29:
        /*0040*/ 	.word	index@(_ZN7cutlass13device_kernelINS_4gemm6kernel13GemmUniversalIN4cute5tupleIJiiiiEEENS1_10collective13CollectiveMmaINS1_35MainloopSm100TmaUmmaWarpSpecializedILi33ELi2ELi4ENS5_IJNS4_1CILi2EEENSA_ILi1EEESC_EEEEENS5_IJNSA_ILi128EEENSA_ILi256EEENSA_ILi32EEEEEENS_12float_e4m3_tENS5_IJlSC_lEEESJ_SK_NS4_8TiledMMAINS4_8MMA_AtomIJNS4_10MMA_TraitsINS4_25SM100_MMA_F8F6F4_2x1SM_SSEJSJ_SJ_fSF_SG_NS4_17integral_constantINS4_4UMMA5MajorELSR_0EEESS_NSP_INSQ_7ScaleInELST_0EEESU_EEEEEENS4_6LayoutINS5_IJSC_SC_SC_EEENS5_IJNSA_ILi0EEESZ_SZ_EEEEENS5_IJNS4_10UnderscoreES12_S12_EEEEENS4_18SM100_TMA_2SM_LOADENS4_14ComposedLayoutINS4_7SwizzleILi1ELi4ELi3EEENS4_18smem_ptr_flag_bitsILi8EEENSX_INS5_IJNSA_ILi8EEESH_EEENS5_IJSH_SC_EEEEEEEvNS4_8identityES15_S1F_vS1G_EENS_8epilogue10collective18CollectiveEpilogueINS1I_23Sm100TmaWarpSpecializedILi4ELi2ELi32ELb0ELb0EEEJNS5_IJNSA_ILi64EEESG_SH_EEENS5_IJNSX_IS1N_SC_EENSX_INS5_IJSH_SB_EEENS5_IJSC_SF_EEEEEEEESJ_SK_SJ_SK_NS1I_6fusion15FusionCallbacksIS1M_NS1U_17LinearCombinationISJ_fSJ_fLNS_15FloatRoundStyleE2EEES1O_S1T_JEEENS4_5SM1004TMEM4LOAD26SM100_TMEM_LOAD_32dp32b32xENS4_13SM90_TMA_LOADES1F_NS4_39AutoVectorizingCopyWithAssumedAlignmentILi128EEENS4_14SM90_TMA_STOREES1F_S26_S26_EEEvvEEEEvNT_6ParamsE)
        /*0044*/ 	.word	0x00000000
.L_30:


//--------------------- .nv.compat                --------------------------
	.section	.nv.compat,"",@"SHT_CUDA_COMPAT_INFO"
	.align	4
        /*0000*/ 	.byte	0x02, 0x09, 0x01, 0x00, 0x02, 0x02, 0x02, 0x00, 0x02, 0x05, 0x05, 0x00, 0x03, 0x07, 0x01, 0x01
        /*0010*/ 	.byte	0x02, 0x03, 0x01, 0x00, 0x02, 0x06, 0x01, 0x00, 0x04, 0x0b, 0x08, 0x00, 0x09, 0x00, 0x00, 0x00
        /*0020*/ 	.byte	0x00, 0x00, 0x00, 0x00


//--------------------- .nv.info._ZN7cutlass13device_kernelINS_4gemm6kernel13GemmUniversalIN4cute5tupleIJiiiiEEENS1_10collective13CollectiveMmaINS1_35MainloopSm100TmaUmmaWarpSpecializedILi33ELi2ELi4ENS5_IJNS4_1CILi2EEENSA_ILi1EEESC_EEEEENS5_IJNSA_ILi128EEENSA_ILi256EEENSA_ILi32EEEEEENS_12float_e4m3_tENS5_IJlSC_lEEESJ_SK_NS4_8TiledMMAINS4_8MMA_AtomIJNS4_10MMA_TraitsINS4_25SM100_MMA_F8F6F4_2x1SM_SSEJSJ_SJ_fSF_SG_NS4_17integral_constantINS4_4UMMA5MajorELSR_0EEESS_NSP_INSQ_7ScaleInELST_0EEESU_EEEEEENS4_6LayoutINS5_IJSC_SC_SC_EEENS5_IJNSA_ILi0EEESZ_SZ_EEEEENS5_IJNS4_10UnderscoreES12_S12_EEEEENS4_18SM100_TMA_2SM_LOADENS4_14ComposedLayoutINS4_7SwizzleILi1ELi4ELi3EEENS4_18smem_ptr_flag_bitsILi8EEENSX_INS5_IJNSA_ILi8EEESH_EEENS5_IJSH_SC_EEEEEEEvNS4_8identityES15_S1F_vS1G_EENS_8epilogue10collective18CollectiveEpilogueINS1I_23Sm100TmaWarpSpecializedILi4ELi2ELi32ELb0ELb0EEEJNS5_IJNSA_ILi64EEESG_SH_EEENS5_IJNSX_IS1N_SC_EENSX_INS5_IJSH_SB_EEENS5_IJSC_SF_EEEEEEEESJ_SK_SJ_SK_NS1I_6fusion15FusionCallbacksIS1M_NS1U_17LinearCombinationISJ_fSJ_fLNS_15FloatRoundStyleE2EEES1O_S1T_JEEENS4_5SM1004TMEM4LOAD26SM100_TMEM_LOAD_32dp32b32xENS4_13SM90_TMA_LOADES1F_NS4_39AutoVectorizingCopyWithAssumedAlignmentILi128EEENS4_14SM90_TMA_STOREES1F_S26_S26_EEEvvEEEEvNT_6ParamsE --------------------------
	.section	.nv.info._ZN7cutlass13device_kernelINS_4gemm6kernel13GemmUniversalIN4cute5tupleIJiiiiEEENS1_10collective13CollectiveMmaINS1_35MainloopSm100TmaUmmaWarpSpecializedILi33ELi2ELi4ENS5_IJNS4_1CILi2EEENSA_ILi1EEESC_EEEEENS5_IJNSA_ILi128EEENSA_ILi256EEENSA_ILi32EEEEEENS_12float_e4m3_tENS5_IJlSC_lEEESJ_SK_NS4_8TiledMMAINS4_8MMA_AtomIJNS4_10MMA_TraitsINS4_25SM100_MMA_F8F6F4_2x1SM_SSEJSJ_SJ_fSF_SG_NS4_17integral_constantINS4_4UMMA5MajorELSR_0EEESS_NSP_INSQ_7ScaleInELST_0EEESU_EEEEEENS4_6LayoutINS5_IJSC_SC_SC_EEENS5_IJNSA_ILi0EEESZ_SZ_EEEEENS5_IJNS4_10UnderscoreES12_S12_EEEEENS4_18SM100_TMA_2SM_LOADENS4_14ComposedLayoutINS4_7SwizzleILi1ELi4ELi3EEENS4_18smem_ptr_flag_bitsILi8EEENSX_INS5_IJNSA_ILi8EEESH_EEENS5_IJSH_SC_EEEEEEEvNS4_8identityES15_S1F_vS1G_EENS_8epilogue10collective18CollectiveEpilogueINS1I_23Sm100TmaWarpSpecializedILi4ELi2ELi32ELb0ELb0EEEJNS5_IJNSA_ILi64EEESG_SH_EEENS5_IJNSX_IS1N_SC_EENSX_INS5_IJSH_SB_EEENS5_IJSC_SF_EEEEEEEESJ_SK_SJ_SK_NS1I_6fusion15FusionCallbacksIS1M_NS1U_17LinearCombinationISJ_fSJ_fLNS_15FloatRoundStyleE2EEES1O_S1T_JEEENS4_5SM1004TMEM4LOAD26SM100_TMEM_LOAD_32dp32b32xENS4_13SM90_TMA_LOADES1F_NS4_39AutoVectorizingCopyWithAssumedAlignmentILi128EEENS4_14SM90_TMA_STOREES1F_S26_S26_EEEvvEEEEvNT_6ParamsE,"",@"SHT_CUDA_INFO"
	.sectionflags	@""
	.align	4


	//----- nvinfo : EIATTR_CUDA_API_VERSION
	.align		4
        /*0000*/ 	.byte	0x04, 0x37
        /*0002*/ 	.short	(.L_32 - .L_31)
.L_31:
        /*0004*/ 	.word	0x00000082


	//----- nvinfo : EIATTR_KPARAM_INFO
	.align		4
.L_32:
        /*0008*/ 	.byte	0x04, 0x17
        /*000a*/ 	.short	(.L_34 - .L_33)
.L_33:
        /*000c*/ 	.word	0x00000000
        /*0010*/ 	.short	0x0000
        /*0012*/ 	.short	0x0000
        /*0014*/ 	.byte	0x00, 0xf0, 0x01, 0x20


	//----- nvinfo : EIATTR_AT_ENTRY_FRAGMENTS
	.align		4
.L_34:
        /*0018*/ 	.byte	0x04, 0x4f
        /*001a*/ 	.short	(.L_36 - .L_35)


	//   ....[0]....
.L_35:
        /*001c*/ 	.word	0x00000007


	//----- nvinfo : EIATTR_RESERVED_SMEM_USED
	.align		4
.L_36:
        /*0020*/ 	.byte	0x01, 0x41
	.zero		2


	//----- nvinfo : EIATTR_SPARSE_MMA_MASK
	.align		4
        /*0024*/ 	.byte	0x03, 0x50
        /*0026*/ 	.short	0x0000


	//----- nvinfo : EIATTR_TCGEN05_2CTA_USED
	.align		4
        /*0028*/ 	.byte	0x01, 0x52
	.zero		2


	//----- nvinfo : EIATTR_MAXREG_COUNT
	.align		4
        /*002c*/ 	.byte	0x03, 0x1b
        /*002e*/ 	.short	0x00ff


	//----- nvinfo : EIATTR_NUM_BARRIERS
	.align		4
        /*0030*/ 	.byte	0x02, 0x4c
        /*0032*/ 	.byte	0x07
	.zero		1


	//----- nvinfo : EIATTR_EXTERNS
	.align		4
        /*0034*/ 	.byte	0x04, 0x0f
        /*0036*/ 	.short	(.L_38 - .L_37)


	//   ....[0]....
	.align		4
.L_37:
        /*0038*/ 	.word	index@(__assertfail)


	//----- nvinfo : EIATTR_MERCURY_ISA_VERSION
	.align		4
.L_38:
        /*003c*/ 	.byte	0x03, 0x5f
        /*003e*/ 	.short	0x0101


	//----- nvinfo : EIATTR_INT_WARP_WIDE_INSTR_OFFSETS
	.align		4
        /*0040*/ 	.byte	0x04, 0x31
        /*0042*/ 	.short	(.L_40 - .L_39)


	//   ....[0]....
.L_39:
        /*0044*/ 	.word	0x000010e0


	//   ....[1]....
        /*0048*/ 	.word	0x00001180


	//   ....[2]....
        /*004c*/ 	.word	0x000024e0


	//   ....[3]....
        /*0050*/ 	.word	0x000052b0


	//   ....[4]....
        /*0054*/ 	.word	0x000052e0


	//   ....[5]....
        /*0058*/ 	.word	0x00005330


	//   ....[6]....
        /*005c*/ 	.word	0x00005c50


	//   ....[7]....
        /*0060*/ 	.word	0x00005c70


	//   ....[8]....
        /*0064*/ 	.word	0x00005d50


	//   ....[9]....
        /*0068*/ 	.word	0x00005e10


	//   ....[10]....
        /*006c*/ 	.word	0x00005e30


	//   ....[11]....
        /*0070*/ 	.word	0x00005f00


	//   ....[12]....
        /*0074*/ 	.word	0x00005ff0


	//   ....[13]....
        /*0078*/ 	.word	0x00006010


	//   ....[14]....
        /*007c*/ 	.word	0x00006110


	//   ....[15]....
        /*0080*/ 	.word	0x000062c0


	//   ....[16]....
        /*0084*/ 	.word	0x000062d0


	//   ....[17]....
        /*0088*/ 	.word	0x00006460


	//----- nvinfo : EIATTR_COOP_GROUP_MASK_REGIDS
	.align		4
.L_40:
        /*008c*/ 	.byte	0x04, 0x29
        /*008e*/ 	.short	(.L_42 - .L_41)


	//   ....[0]....
.L_41:
        /*0090*/ 	.word	0xffffffff


	//   ....[1]....
        /*0094*/ 	.word	0xffffffff


	//   ....[2]....
        /*0098*/ 	.word	0xffffffff


	//   ....[3]....
        /*009c*/ 	.word	0xffffffff


	//   ....[4]....
        /*00a0*/ 	.word	0xffffffff


	//   ....[5]....
        /*00a4*/ 	.word	0xffffffff


	//   ....[6]....
        /*00a8*/ 	.word	0xffffffff


	//   ....[7]....
        /*00ac*/ 	.word	0xffffffff


	//   ....[8]....
        /*00b0*/ 	.word	0xffffffff


	//   ....[9]....
        /*00b4*/ 	.word	0xffffffff


	//   ....[10]....
        /*00b8*/ 	.word	0xffffffff


	//   ....[11]....
        /*00bc*/ 	.word	0xffffffff


	//   ....[12]....
        /*00c0*/ 	.word	0xffffffff


	//   ....[13]....
        /*00c4*/ 	.word	0xffffffff


	//----- nvinfo : EIATTR_COOP_GROUP_INSTR_OFFSETS
	.align		4
.L_42:
        /*00c8*/ 	.byte	0x04, 0x28
        /*00ca*/ 	.short	(.L_44 - .L_43)


	//   ....[0]....
.L_43:
        /*00cc*/ 	.word	0x000000c0


	//   ....[1]....
        /*00d0*/ 	.word	0x00000500


	//   ....[2]....
        /*00d4*/ 	.word	0x00000a50


	//   ....[3]....
        /*00d8*/ 	.word	0x00000be0


	//   ....[4]....
        /*00dc*/ 	.word	0x00000cd0


	//   ....[5]....
        /*00e0*/ 	.word	0x00000e30


	//   ....[6]....
        /*00e4*/ 	.word	0x00000fc0


	//   ....[7]....
        /*00e8*/ 	.word	0x00001200


	//   ....[8]....
        /*00ec*/ 	.word	0x000023c0


	//   ....[9]....
        /*00f0*/ 	.word	0x000041f0


	//   ....[10]....
        /*00f4*/ 	.word	0x000046c0


	//   ....[11]....
        /*00f8*/ 	.word	0x000046f0


	//   ....[12]....
        /*00fc*/ 	.word	0x000051c0


	//   ....[13]....
        /*0100*/ 	.word	0x000053d0


	//----- nvinfo : EIATTR_VRC_CTA_INIT_COUNT
	.align		4
.L_44:
        /*0104*/ 	.byte	0x02, 0x4a
        /*0106*/ 	.byte	0x80
	.zero		1


	//----- nvinfo : EIATTR_SYSCALL_OFFSETS
	.align		4
        /*0108*/ 	.byte	0x04, 0x46
        /*010a*/ 	.short	(.L_46 - .L_45)


	//   ....[0]....
.L_45:
        /*010c*/ 	.word	0x00006ef0


	//   ....[1]....
        /*0110*/ 	.word	0x00007030


	//   ....[2]....
        /*0114*/ 	.word	0x00007830


	//   ....[3]....
        /*0118*/ 	.word	0x00008620


	//   ....[4]....
        /*011c*/ 	.word	0x000093c0


	//   ....[5]....
        /*0120*/ 	.word	0x0000a180


	//----- nvinfo : EIATTR_MBARRIER_INSTR_OFFSETS
	.align		4
.L_46:
        /*0124*/ 	.byte	0x04, 0x39
        /*0126*/ 	.short	(.L_48 - .L_47)


	//   ....[0]....
.L_47:
        /*0128*/ 	.word	0x00000610
        /*012c*/ 	.word	0x000000ff
        /*0130*/ 	.word	0x00000000
        /*0134*/ 	.short	0x0100
        /*0136*/ 	.byte	0x08
	.zero		1


	//   ....[1]....
        /*0138*/ 	.word	0x00000620
        /*013c*/ 	.word	0x000000ff
        /*0140*/ 	.word	0x00000108
        /*0144*/ 	.short	0x0100
        /*0146*/ 	.byte	0x08
	.zero		1


	//   ....[2]....
        /*0148*/ 	.word	0x00000630
        /*014c*/ 	.word	0x000000ff
        /*0150*/ 	.word	0x00000008
        /*0154*/ 	.short	0x0100
        /*0156*/ 	.byte	0x08
	.zero		1


	//   ....[3]....
        /*0158*/ 	.word	0x00000640
        /*015c*/ 	.word	0x000000ff
        /*0160*/ 	.word	0x00000110
        /*0164*/ 	.short	0x0100
        /*0166*/ 	.byte	0x08
	.zero		1


	//   ....[4]....
        /*0168*/ 	.word	0x00000650
        /*016c*/ 	.word	0x000000ff
        /*0170*/ 	.word	0x00000010
        /*0174*/ 	.short	0x0100
        /*0176*/ 	.byte	0x08
	.zero		1


	//   ....[5]....
        /*0178*/ 	.word	0x00000660
        /*017c*/ 	.word	0x000000ff
        /*0180*/ 	.word	0x00000118
        /*0184*/ 	.short	0x0100
        /*0186*/ 	.byte	0x08
	.zero		1


	//   ....[6]....
        /*0188*/ 	.word	0x00000670
        /*018c*/ 	.word	0x000000ff
        /*0190*/ 	.word	0x00000018
        /*0194*/ 	.short	0x0100
        /*0196*/ 	.byte	0x08
	.zero		1


	//   ....[7]....
        /*0198*/ 	.word	0x00000680
        /*019c*/ 	.word	0x000000ff
        /*01a0*/ 	.word	0x00000120
        /*01a4*/ 	.short	0x0100
        /*01a6*/ 	.byte	0x08
	.zero		1


	//   ....[8]....
        /*01a8*/ 	.word	0x00000690
        /*01ac*/ 	.word	0x000000ff
        /*01b0*/ 	.word	0x00000020
        /*01b4*/ 	.short	0x0100
        /*01b6*/ 	.byte	0x08
	.zero		1


	//   ....[9]....
        /*01b8*/ 	.word	0x000006a0
        /*01bc*/ 	.word	0x000000ff
        /*01c0*/ 	.word	0x00000128
        /*01c4*/ 	.short	0x0100
        /*01c6*/ 	.byte	0x08
	.zero		1


	//   ....[10]....
        /*01c8*/ 	.word	0x000006b0
        /*01cc*/ 	.word	0x000000ff
        /*01d0*/ 	.word	0x00000028
        /*01d4*/ 	.short	0x0100
        /*01d6*/ 	.byte	0x08
	.zero		1


	//   ....[11]....
        /*01d8*/ 	.word	0x000006c0
        /*01dc*/ 	.word	0x000000ff
        /*01e0*/ 	.word	0x00000130
        /*01e4*/ 	.short	0x0100
        /*01e6*/ 	.byte	0x08
	.zero		1


	//   ....[12]....
        /*01e8*/ 	.word	0x000006d0
        /*01ec*/ 	.word	0x000000ff
        /*01f0*/ 	.word	0x00000030
        /*01f4*/ 	.short	0x0100
        /*01f6*/ 	.byte	0x08
	.zero		1


	//   ....[13]....
        /*01f8*/ 	.word	0x000006e0
        /*01fc*/ 	.word	0x000000ff
        /*0200*/ 	.word	0x00000138
        /*0204*/ 	.short	0x0100
        /*0206*/ 	.byte	0x08
	.zero		1


	//   ....[14]....
        /*0208*/ 	.word	0x000006f0
        /*020c*/ 	.word	0x000000ff
        /*0210*/ 	.word	0x00000038
        /*0214*/ 	.short	0x0100
        /*0216*/ 	.byte	0x08
	.zero		1


	//   ....[15]....
        /*0218*/ 	.word	0x00000700
        /*021c*/ 	.word	0x000000ff
        /*0220*/ 	.word	0x00000140
        /*0224*/ 	.short	0x0100
        /*0226*/ 	.byte	0x08
	.zero		1


	//   ....[16]....
        /*0228*/ 	.word	0x00000710
        /*022c*/ 	.word	0x000000ff
        /*0230*/ 	.word	0x00000040
        /*0234*/ 	.short	0x0100
        /*0236*/ 	.byte	0x08
	.zero		1


	//   ....[17]....
        /*0238*/ 	.word	0x00000720
        /*023c*/ 	.word	0x000000ff
        /*0240*/ 	.word	0x00000148
        /*0244*/ 	.short	0x0100
        /*0246*/ 	.byte	0x08
	.zero		1


	//   ....[18]....
        /*0248*/ 	.word	0x00000730
        /*024c*/ 	.word	0x000000ff
        /*0250*/ 	.word	0x00000048
        /*0254*/ 	.short	0x0100
        /*0256*/ 	.byte	0x08
	.zero		1


	//   ....[19]....
        /*0258*/ 	.word	0x00000740
        /*025c*/ 	.word	0x000000ff
        /*0260*/ 	.word	0x00000150
        /*0264*/ 	.short	0x0100
        /*0266*/ 	.byte	0x08
	.zero		1


	//   ....[20]....
        /*0268*/ 	.word	0x00000750
        /*026c*/ 	.word	0x000000ff
        /*0270*/ 	.word	0x00000050
        /*0274*/ 	.short	0x0100
        /*0276*/ 	.byte	0x08
	.zero		1


	//   ....[21]....
        /*0278*/ 	.word	0x00000760
        /*027c*/ 	.word	0x000000ff
        /*0280*/ 	.word	0x00000158
        /*0284*/ 	.short	0x0100
        /*0286*/ 	.byte	0x08
	.zero		1


	//   ....[22]....
        /*0288*/ 	.word	0x00000770
        /*028c*/ 	.word	0x000000ff
        /*0290*/ 	.word	0x00000058
        /*0294*/ 	.short	0x0100
        /*0296*/ 	.byte	0x08
	.zero		1


	//   ....[23]....
        /*0298*/ 	.word	0x00000780
        /*029c*/ 	.word	0x000000ff
        /*02a0*/ 	.word	0x00000160
        /*02a4*/ 	.short	0x0100
        /*02a6*/ 	.byte	0x08
	.zero		1


	//   ....[24]....
        /*02a8*/ 	.word	0x00000790
        /*02ac*/ 	.word	0x000000ff
        /*02b0*/ 	.word	0x00000060
        /*02b4*/ 	.short	0x0100
        /*02b6*/ 	.byte	0x08
	.zero		1


	//   ....[25]....
        /*02b8*/ 	.word	0x000007a0
        /*02bc*/ 	.word	0x000000ff
        /*02c0*/ 	.word	0x00000168
        /*02c4*/ 	.short	0x0100
        /*02c6*/ 	.byte	0x08
	.zero		1


	//   ....[26]....
        /*02c8*/ 	.word	0x000007b0
        /*02cc*/ 	.word	0x000000ff
        /*02d0*/ 	.word	0x00000068
        /*02d4*/ 	.short	0x0100
        /*02d6*/ 	.byte	0x08
	.zero		1


	//   ....[27]....
        /*02d8*/ 	.word	0x000007c0
        /*02dc*/ 	.word	0x000000ff
        /*02e0*/ 	.word	0x00000170
        /*02e4*/ 	.short	0x0100
        /*02e6*/ 	.byte	0x08
	.zero		1


	//   ....[28]....
        /*02e8*/ 	.word	0x000007d0
        /*02ec*/ 	.word	0x000000ff
        /*02f0*/ 	.word	0x00000070
        /*02f4*/ 	.short	0x0100
        /*02f6*/ 	.byte	0x08
	.zero		1


	//   ....[29]....
        /*02f8*/ 	.word	0x000007e0
        /*02fc*/ 	.word	0x000000ff
        /*0300*/ 	.word	0x00000178
        /*0304*/ 	.short	0x0100
        /*0306*/ 	.byte	0x08
	.zero		1


	//   ....[30]....
        /*0308*/ 	.word	0x000007f0
        /*030c*/ 	.word	0x000000ff
        /*0310*/ 	.word	0x00000078
        /*0314*/ 	.short	0x0100
        /*0316*/ 	.byte	0x08
	.zero		1


	//   ....[31]....
        /*0318*/ 	.word	0x00000800
        /*031c*/ 	.word	0x000000ff
        /*0320*/ 	.word	0x00000180
        /*0324*/ 	.short	0x0100
        /*0326*/ 	.byte	0x08
	.zero		1


	//   ....[32]....
        /*0328*/ 	.word	0x00000810
        /*032c*/ 	.word	0x000000ff
        /*0330*/ 	.word	0x00000080
        /*0334*/ 	.short	0x0100
        /*0336*/ 	.byte	0x08
	.zero		1


	//   ....[33]....
        /*0338*/ 	.word	0x00000820
        /*033c*/ 	.word	0x000000ff
        /*0340*/ 	.word	0x00000188
        /*0344*/ 	.short	0x0100
        /*0346*/ 	.byte	0x08
	.zero		1


	//   ....[34]....
        /*0348*/ 	.word	0x00000830
        /*034c*/ 	.word	0x000000ff
        /*0350*/ 	.word	0x00000088
        /*0354*/ 	.short	0x0100
        /*0356*/ 	.byte	0x08
	.zero		1


	//   ....[35]....
        /*0358*/ 	.word	0x00000840
        /*035c*/ 	.word	0x000000ff
        /*0360*/ 	.word	0x00000190
        /*0364*/ 	.short	0x0100
        /*0366*/ 	.byte	0x08
	.zero		1


	//   ....[36]....
        /*0368*/ 	.word	0x00000850
        /*036c*/ 	.word	0x000000ff
        /*0370*/ 	.word	0x00000090
        /*0374*/ 	.short	0x0100
        /*0376*/ 	.byte	0x08
	.zero		1


	//   ....[37]....
        /*0378*/ 	.word	0x00000860
        /*037c*/ 	.word	0x000000ff
        /*0380*/ 	.word	0x00000198
        /*0384*/ 	.short	0x0100
        /*0386*/ 	.byte	0x08
	.zero		1


	//   ....[38]....
        /*0388*/ 	.word	0x00000870
        /*038c*/ 	.word	0x000000ff
        /*0390*/ 	.word	0x00000098
        /*0394*/ 	.short	0x0100
        /*0396*/ 	.byte	0x08
	.zero		1


	//   ....[39]....
        /*0398*/ 	.word	0x00000880
        /*039c*/ 	.word	0x000000ff
        /*03a0*/ 	.word	0x000001a0
        /*03a4*/ 	.short	0x0100
        /*03a6*/ 	.byte	0x08
	.zero		1


	//   ....[40]....
        /*03a8*/ 	.word	0x00000890
        /*03ac*/ 	.word	0x000000ff
        /*03b0*/ 	.word	0x000000a0
        /*03b4*/ 	.short	0x0100
        /*03b6*/ 	.byte	0x08
	.zero		1


	//   ....[41]....
        /*03b8*/ 	.word	0x000008a0
        /*03bc*/ 	.word	0x000000ff
        /*03c0*/ 	.word	0x000001a8
        /*03c4*/ 	.short	0x0100
        /*03c6*/ 	.byte	0x08
	.zero		1


	//   ....[42]....
        /*03c8*/ 	.word	0x000008b0
        /*03cc*/ 	.word	0x000000ff
        /*03d0*/ 	.word	0x000000a8
        /*03d4*/ 	.short	0x0100
        /*03d6*/ 	.byte	0x08
	.zero		1


	//   ....[43]....
        /*03d8*/ 	.word	0x000008c0
        /*03dc*/ 	.word	0x000000ff
        /*03e0*/ 	.word	0x000001b0
        /*03e4*/ 	.short	0x0100
        /*03e6*/ 	.byte	0x08
	.zero		1


	//   ....[44]....
        /*03e8*/ 	.word	0x000008d0
        /*03ec*/ 	.word	0x000000ff
        /*03f0*/ 	.word	0x000000b0
        /*03f4*/ 	.short	0x0100
        /*03f6*/ 	.byte	0x08
	.zero		1


	//   ....[45]....
        /*03f8*/ 	.word	0x000008e0
        /*03fc*/ 	.word	0x000000ff
        /*0400*/ 	.word	0x000001b8
        /*0404*/ 	.short	0x0100
        /*0406*/ 	.byte	0x08
	.zero		1


	//   ....[46]....
        /*0408*/ 	.word	0x000008f0
        /*040c*/ 	.word	0x000000ff
        /*0410*/ 	.word	0x000000b8
        /*0414*/ 	.short	0x0100
        /*0416*/ 	.byte	0x08
	.zero		1


	//   ....[47]....
        /*0418*/ 	.word	0x00000900
        /*041c*/ 	.word	0x000000ff
        /*0420*/ 	.word	0x000001c0
        /*0424*/ 	.short	0x0100
        /*0426*/ 	.byte	0x08
	.zero		1


	//   ....[48]....
        /*0428*/ 	.word	0x00000910
        /*042c*/ 	.word	0x000000ff
        /*0430*/ 	.word	0x000000c0
        /*0434*/ 	.short	0x0100
        /*0436*/ 	.byte	0x08
	.zero		1


	//   ....[49]....
        /*0438*/ 	.word	0x00000920
        /*043c*/ 	.word	0x000000ff
        /*0440*/ 	.word	0x000001c8
        /*0444*/ 	.short	0x0100
        /*0446*/ 	.byte	0x08
	.zero		1


	//   ....[50]....
        /*0448*/ 	.word	0x00000930
        /*044c*/ 	.word	0x000000ff
        /*0450*/ 	.word	0x000000c8
        /*0454*/ 	.short	0x0100
        /*0456*/ 	.byte	0x08
	.zero		1


	//   ....[51]....
        /*0458*/ 	.word	0x00000940
        /*045c*/ 	.word	0x000000ff
        /*0460*/ 	.word	0x000001d0
        /*0464*/ 	.short	0x0100
        /*0466*/ 	.byte	0x08
	.zero		1


	//   ....[52]....
        /*0468*/ 	.word	0x00000950
        /*046c*/ 	.word	0x000000ff
        /*0470*/ 	.word	0x000000d0
        /*0474*/ 	.short	0x0100
        /*0476*/ 	.byte	0x08
	.zero		1


	//   ....[53]....
        /*0478*/ 	.word	0x00000960
        /*047c*/ 	.word	0x000000ff
        /*0480*/ 	.word	0x000001d8
        /*0484*/ 	.short	0x0100
        /*0486*/ 	.byte	0x08
	.zero		1


	//   ....[54]....
        /*0488*/ 	.word	0x00000970
        /*048c*/ 	.word	0x000000ff
        /*0490*/ 	.word	0x000000d8
        /*0494*/ 	.short	0x0100
        /*0496*/ 	.byte	0x08
	.zero		1


	//   ....[55]....
        /*0498*/ 	.word	0x00000980
        /*049c*/ 	.word	0x000000ff
        /*04a0*/ 	.word	0x000001e0
        /*04a4*/ 	.short	0x0100
        /*04a6*/ 	.byte	0x08
	.zero		1


	//   ....[56]....
        /*04a8*/ 	.word	0x00000990
        /*04ac*/ 	.word	0x000000ff
        /*04b0*/ 	.word	0x000000e0
        /*04b4*/ 	.short	0x0100
        /*04b6*/ 	.byte	0x08
	.zero		1


	//   ....[57]....
        /*04b8*/ 	.word	0x000009a0
        /*04bc*/ 	.word	0x000000ff
        /*04c0*/ 	.word	0x000001e8
        /*04c4*/ 	.short	0x0100
        /*04c6*/ 	.byte	0x08
	.zero		1


	//   ....[58]....
        /*04c8*/ 	.word	0x000009b0
        /*04cc*/ 	.word	0x000000ff
        /*04d0*/ 	.word	0x000000e8
        /*04d4*/ 	.short	0x0100
        /*04d6*/ 	.byte	0x08
	.zero		1


	//   ....[59]....
        /*04d8*/ 	.word	0x000009c0
        /*04dc*/ 	.word	0x000000ff
        /*04e0*/ 	.word	0x000001f0
        /*04e4*/ 	.short	0x0100
        /*04e6*/ 	.byte	0x08
	.zero		1


	//   ....[60]....
        /*04e8*/ 	.word	0x000009d0
        /*04ec*/ 	.word	0x000000ff
        /*04f0*/ 	.word	0x000000f0
        /*04f4*/ 	.short	0x0100
        /*04f6*/ 	.byte	0x08
	.zero		1


	//   ....[61]....
        /*04f8*/ 	.word	0x000009e0
        /*04fc*/ 	.word	0x000000ff
        /*0500*/ 	.word	0x000001f8
        /*0504*/ 	.short	0x0100
        /*0506*/ 	.byte	0x08
	.zero		1


	//   ....[62]....
        /*0508*/ 	.word	0x000009f0
        /*050c*/ 	.word	0x000000ff
        /*0510*/ 	.word	0x000000f8
        /*0514*/ 	.short	0x0100
        /*0516*/ 	.byte	0x08
	.zero		1


	//   ....[63]....
        /*0518*/ 	.word	0x00000a00
        /*051c*/ 	.word	0x000000ff
        /*0520*/ 	.word	0x00000200
        /*0524*/ 	.short	0x0100
        /*0526*/ 	.byte	0x08
	.zero		1


	//   ....[64]....
        /*0528*/ 	.word	0x00000a10
        /*052c*/ 	.word	0x000000ff
        /*0530*/ 	.word	0x00000100
        /*0534*/ 	.short	0x0100
        /*0536*/ 	.byte	0x08
	.zero		1


	//   ....[65]....
        /*0538*/ 	.word	0x00000a20
        /*053c*/ 	.word	0x000000ff
        /*0540*/ 	.word	0x00000208
        /*0544*/ 	.short	0x0100
        /*0546*/ 	.byte	0x08
	.zero		1


	//   ....[66]....
        /*0548*/ 	.word	0x00000b50
        /*054c*/ 	.word	0x000000ff
        /*0550*/ 	.word	0x00000210
        /*0554*/ 	.short	0x0100
        /*0556*/ 	.byte	0x09
	.zero		1


	//   ....[67]....
        /*0558*/ 	.word	0x00000b60
        /*055c*/ 	.word	0x000000ff
        /*0560*/ 	.word	0x00000230
        /*0564*/ 	.short	0x0100
        /*0566*/ 	.byte	0x09
	.zero		1


	//   ....[68]....
        /*0568*/ 	.word	0x00000b70
        /*056c*/ 	.word	0x000000ff
        /*0570*/ 	.word	0x00000218
        /*0574*/ 	.short	0x0100
        /*0576*/ 	.byte	0x09
	.zero		1


	//   ....[69]....
        /*0578*/ 	.word	0x00000b80
        /*057c*/ 	.word	0x000000ff
        /*0580*/ 	.word	0x00000238
        /*0584*/ 	.short	0x0100
        /*0586*/ 	.byte	0x09
	.zero		1


	//   ....[70]....
        /*0588*/ 	.word	0x00000b90
        /*058c*/ 	.word	0x000000ff
        /*0590*/ 	.word	0x00000220
        /*0594*/ 	.short	0x0100
        /*0596*/ 	.byte	0x09
	.zero		1


	//   ....[71]....
        /*0598*/ 	.word	0x00000ba0
        /*059c*/ 	.word	0x000000ff
        /*05a0*/ 	.word	0x00000240
        /*05a4*/ 	.short	0x0100
        /*05a6*/ 	.byte	0x09
	.zero		1


	//   ....[72]....
        /*05a8*/ 	.word	0x00000bb0
        /*05ac*/ 	.word	0x000000ff
        /*05b0*/ 	.word	0x00000228
        /*05b4*/ 	.short	0x0100
        /*05b6*/ 	.byte	0x09
	.zero		1


	//   ....[73]....
        /*05b8*/ 	.word	0x00000bc0
        /*05bc*/ 	.word	0x000000ff
        /*05c0*/ 	.word	0x00000248
        /*05c4*/ 	.short	0x0100
        /*05c6*/ 	.byte	0x09
	.zero		1


	//   ....[74]....
        /*05c8*/ 	.word	0x00000ca0
        /*05cc*/ 	.word	0x000000ff
        /*05d0*/ 	.word	0x00000250
        /*05d4*/ 	.short	0x0100
        /*05d6*/ 	.byte	0x08
	.zero		1


	//   ....[75]....
        /*05d8*/ 	.word	0x00000cb0
        /*05dc*/ 	.word	0x000000ff
        /*05e0*/ 	.word	0x00000258
        /*05e4*/ 	.short	0x0100
        /*05e6*/ 	.byte	0x08
	.zero		1


	//   ....[76]....
        /*05e8*/ 	.word	0x00000de0
        /*05ec*/ 	.word	0x000000ff
        /*05f0*/ 	.word	0x00000260
        /*05f4*/ 	.short	0x0100
        /*05f6*/ 	.byte	0x08
	.zero		1


	//   ....[77]....
        /*05f8*/ 	.word	0x00000df0
        /*05fc*/ 	.word	0x000000ff
        /*0600*/ 	.word	0x00000270
        /*0604*/ 	.short	0x0100
        /*0606*/ 	.byte	0x08
	.zero		1


	//   ....[78]....
        /*0608*/ 	.word	0x00000e00
        /*060c*/ 	.word	0x000000ff
        /*0610*/ 	.word	0x00000268
        /*0614*/ 	.short	0x0100
        /*0616*/ 	.byte	0x08
	.zero		1


	//   ....[79]....
        /*0618*/ 	.word	0x00000e10
        /*061c*/ 	.word	0x000000ff
        /*0620*/ 	.word	0x00000278
        /*0624*/ 	.short	0x0100
        /*0626*/ 	.byte	0x08
	.zero		1


	//   ....[80]....
        /*0628*/ 	.word	0x00000f30
        /*062c*/ 	.word	0x000000ff
        /*0630*/ 	.word	0x00000280
        /*0634*/ 	.short	0x0100
        /*0636*/ 	.byte	0x09
	.zero		1


	//   ....[81]....
        /*0638*/ 	.word	0x00000f40
        /*063c*/ 	.word	0x000000ff
        /*0640*/ 	.word	0x000002a0
        /*0644*/ 	.short	0x0100
        /*0646*/ 	.byte	0x09
	.zero		1


	//   ....[82]....
        /*0648*/ 	.word	0x00000f50
        /*064c*/ 	.word	0x000000ff
        /*0650*/ 	.word	0x00000288
        /*0654*/ 	.short	0x0100
        /*0656*/ 	.byte	0x09
	.zero		1


	//   ....[83]....
        /*0658*/ 	.word	0x00000f60
        /*065c*/ 	.word	0x000000ff
        /*0660*/ 	.word	0x000002a8
        /*0664*/ 	.short	0x0100
        /*0666*/ 	.byte	0x09
	.zero		1


	//   ....[84]....
        /*0668*/ 	.word	0x00000f70
        /*066c*/ 	.word	0x000000ff
        /*0670*/ 	.word	0x00000290
        /*0674*/ 	.short	0x0100
        /*0676*/ 	.byte	0x09
	.zero		1


	//   ....[85]....
        /*0678*/ 	.word	0x00000f80
        /*067c*/ 	.word	0x000000ff
        /*0680*/ 	.word	0x000002b0
        /*0684*/ 	.short	0x0100
        /*0686*/ 	.byte	0x09
	.zero		1


	//   ....[86]....
        /*0688*/ 	.word	0x00000f90
        /*068c*/ 	.word	0x000000ff
        /*0690*/ 	.word	0x00000298
        /*0694*/ 	.short	0x0100
        /*0696*/ 	.byte	0x09
	.zero		1


	//   ....[87]....
        /*0698*/ 	.word	0x00000fa0
        /*069c*/ 	.word	0x000000ff
        /*06a0*/ 	.word	0x000002b8
        /*06a4*/ 	.short	0x0100
        /*06a6*/ 	.byte	0x09
	.zero		1


	//   ....[88]....
        /*06a8*/ 	.word	0x00001090
        /*06ac*/ 	.word	0x000000ff
        /*06b0*/ 	.word	0x000002c0
        /*06b4*/ 	.short	0x0100
        /*06b6*/ 	.byte	0x08
	.zero		1


	//   ....[89]....
        /*06b8*/ 	.word	0x000010a0
        /*06bc*/ 	.word	0x000000ff
        /*06c0*/ 	.word	0x000002d0
        /*06c4*/ 	.short	0x0100
        /*06c6*/ 	.byte	0x08
	.zero		1


	//   ....[90]....
        /*06c8*/ 	.word	0x000010b0
        /*06cc*/ 	.word	0x000000ff
        /*06d0*/ 	.word	0x000002c8
        /*06d4*/ 	.short	0x0100
        /*06d6*/ 	.byte	0x08
	.zero		1


	//   ....[91]....
        /*06d8*/ 	.word	0x000010c0
        /*06dc*/ 	.word	0x000000ff
        /*06e0*/ 	.word	0x000002d8
        /*06e4*/ 	.short	0x0100
        /*06e6*/ 	.byte	0x08
	.zero		1


	//   ....[92]....
        /*06e8*/ 	.word	0x000011b0
        /*06ec*/ 	.word	0x000000ff
        /*06f0*/ 	.word	0x000002e0
        /*06f4*/ 	.short	0x0100
        /*06f6*/ 	.byte	0x07
	.zero		1


	//   ....[93]....
        /*06f8*/ 	.word	0x00001bc0
        /*06fc*/ 	.word	0x00000002
        /*0700*/ 	.word	0x000002d0
        /*0704*/ 	.short	0x010a
        /*0706*/ 	.byte	0xff
	.zero		1


	//   ....[94]....
        /*0708*/ 	.word	0x00001bf0
        /*070c*/ 	.word	0x00000002
        /*0710*/ 	.word	0x000002c0
        /*0714*/ 	.short	0x0101
        /*0716*/ 	.byte	0xff
	.zero		1


	//   ....[95]....
        /*0718*/ 	.word	0x00001cc0
        /*071c*/ 	.word	0x000000ff
        /*0720*/ 	.word	0x00000108
        /*0724*/ 	.short	0x010a
        /*0726*/ 	.byte	0x08
	.zero		1


	//   ....[96]....
        /*0728*/ 	.word	0x00001dc0
        /*072c*/ 	.word	0x000000ff
        /*0730*/ 	.word	0x00000108
        /*0734*/ 	.short	0x010a
        /*0736*/ 	.byte	0x21
	.zero		1


	//   ....[97]....
        /*0738*/ 	.word	0x00001f70
        /*073c*/ 	.word	0x000000ff
        /*0740*/ 	.word	0x00000108
        /*0744*/ 	.short	0x010a
        /*0746*/ 	.byte	0x08
	.zero		1


	//   ....[98]....
        /*0748*/ 	.word	0x00002070
        /*074c*/ 	.word	0x000000ff
        /*0750*/ 	.word	0x00000258
        /*0754*/ 	.short	0x0101
        /*0756*/ 	.byte	0x06
	.zero		1


	//   ....[99]....
        /*0758*/ 	.word	0x00002090
        /*075c*/ 	.word	0x000000ff
        /*0760*/ 	.word	0x00000108
        /*0764*/ 	.short	0x010a
        /*0766*/ 	.byte	0x08
	.zero		1


	//   ....[100]....
        /*0768*/ 	.word	0x00002110
        /*076c*/ 	.word	0x000000ff
        /*0770*/ 	.word	0x00000108
        /*0774*/ 	.short	0x010a
        /*0776*/ 	.byte	0x11
	.zero		1


	//   ....[101]....
        /*0778*/ 	.word	0x000022a0
        /*077c*/ 	.word	0x000000ff
        /*0780*/ 	.word	0x00000108
        /*0784*/ 	.short	0x010a
        /*0786*/ 	.byte	0x08
	.zero		1


	//   ....[102]....
        /*0788*/ 	.word	0x000023f0
        /*078c*/ 	.word	0x00000002
        /*0790*/ 	.word	0x00000260
        /*0794*/ 	.short	0x010a
        /*0796*/ 	.byte	0xff
	.zero		1


	//   ....[103]....
        /*0798*/ 	.word	0x000024b0
        /*079c*/ 	.word	0x00000002
        /*07a0*/ 	.word	0x00000000
        /*07a4*/ 	.short	0x0101
        /*07a6*/ 	.byte	0xff
	.zero		1


	//   ....[104]....
        /*07a8*/ 	.word	0x00002a10
        /*07ac*/ 	.word	0x000000ff
        /*07b0*/ 	.word	0x00000000
        /*07b4*/ 	.short	0x010a
        /*07b6*/ 	.byte	0x04
	.zero		1


	//   ....[105]....
        /*07b8*/ 	.word	0x00002aa0
        /*07bc*/ 	.word	0x000000ff
        /*07c0*/ 	.word	0x00000000
        /*07c4*/ 	.short	0x010a
        /*07c6*/ 	.byte	0x04
	.zero		1


	//   ....[106]....
        /*07c8*/ 	.word	0x00002b30
        /*07cc*/ 	.word	0x000000ff
        /*07d0*/ 	.word	0x00000000
        /*07d4*/ 	.short	0x010a
        /*07d6*/ 	.byte	0x04
	.zero		1


	//   ....[107]....
        /*07d8*/ 	.word	0x00002bc0
        /*07dc*/ 	.word	0x000000ff
        /*07e0*/ 	.word	0x00000000
        /*07e4*/ 	.short	0x010a
        /*07e6*/ 	.byte	0x04
	.zero		1


	//   ....[108]....
        /*07e8*/ 	.word	0x00002c50
        /*07ec*/ 	.word	0x000000ff
        /*07f0*/ 	.word	0x00000000
        /*07f4*/ 	.short	0x010a
        /*07f6*/ 	.byte	0x04
	.zero		1


	//   ....[109]....
        /*07f8*/ 	.word	0x00002ce0
        /*07fc*/ 	.word	0x000000ff
        /*0800*/ 	.word	0x00000000
        /*0804*/ 	.short	0x010a
        /*0806*/ 	.byte	0x04
	.zero		1


	//   ....[110]....
        /*0808*/ 	.word	0x00002d70
        /*080c*/ 	.word	0x000000ff
        /*0810*/ 	.word	0x00000000
        /*0814*/ 	.short	0x010a
        /*0816*/ 	.byte	0x04
	.zero		1


	//   ....[111]....
        /*0818*/ 	.word	0x00002e00
        /*081c*/ 	.word	0x000000ff
        /*0820*/ 	.word	0x00000000
        /*0824*/ 	.short	0x010a
        /*0826*/ 	.byte	0x04
	.zero		1


	//   ....[112]....
        /*0828*/ 	.word	0x00002e90
        /*082c*/ 	.word	0x000000ff
        /*0830*/ 	.word	0x00000000
        /*0834*/ 	.short	0x010a
        /*0836*/ 	.byte	0x04
	.zero		1


	//   ....[113]....
        /*0838*/ 	.word	0x00002f20
        /*083c*/ 	.word	0x000000ff
        /*0840*/ 	.word	0x00000000
        /*0844*/ 	.short	0x010a
        /*0846*/ 	.byte	0x04
	.zero		1


	//   ....[114]....
        /*0848*/ 	.word	0x00002fb0
        /*084c*/ 	.word	0x000000ff
        /*0850*/ 	.word	0x00000000
        /*0854*/ 	.short	0x010a
        /*0856*/ 	.byte	0x04
	.zero		1


	//   ....[115]....
        /*0858*/ 	.word	0x00003040
        /*085c*/ 	.word	0x000000ff
        /*0860*/ 	.word	0x00000000
        /*0864*/ 	.short	0x010a
        /*0866*/ 	.byte	0x04
	.zero		1


	//   ....[116]....
        /*0868*/ 	.word	0x000030d0
        /*086c*/ 	.word	0x000000ff
        /*0870*/ 	.word	0x00000000
        /*0874*/ 	.short	0x010a
        /*0876*/ 	.byte	0x04
	.zero		1


	//   ....[117]....
        /*0878*/ 	.word	0x00003160
        /*087c*/ 	.word	0x000000ff
        /*0880*/ 	.word	0x00000000
        /*0884*/ 	.short	0x010a
        /*0886*/ 	.byte	0x04
	.zero		1


	//   ....[118]....
        /*0888*/ 	.word	0x000031f0
        /*088c*/ 	.word	0x000000ff
        /*0890*/ 	.word	0x00000000
        /*0894*/ 	.short	0x010a
        /*0896*/ 	.byte	0x04
	.zero		1


	//   ....[119]....
        /*0898*/ 	.word	0x00003280
        /*089c*/ 	.word	0x000000ff
        /*08a0*/ 	.word	0x00000000
        /*08a4*/ 	.short	0x010a
        /*08a6*/ 	.byte	0x04
	.zero		1


	//   ....[120]....
        /*08a8*/ 	.word	0x00003310
        /*08ac*/ 	.word	0x000000ff
        /*08b0*/ 	.word	0x00000000
        /*08b4*/ 	.short	0x010a
        /*08b6*/ 	.byte	0x04
	.zero		1


	//   ....[121]....
        /*08b8*/ 	.word	0x000033a0
        /*08bc*/ 	.word	0x000000ff
        /*08c0*/ 	.word	0x00000000
        /*08c4*/ 	.short	0x010a
        /*08c6*/ 	.byte	0x04
	.zero		1


	//   ....[122]....
        /*08c8*/ 	.word	0x00003430
        /*08cc*/ 	.word	0x000000ff
        /*08d0*/ 	.word	0x00000000
        /*08d4*/ 	.short	0x010a
        /*08d6*/ 	.byte	0x04
	.zero		1


	//   ....[123]....
        /*08d8*/ 	.word	0x000034c0
        /*08dc*/ 	.word	0x000000ff
        /*08e0*/ 	.word	0x00000000
        /*08e4*/ 	.short	0x010a
        /*08e6*/ 	.byte	0x04
	.zero		1


	//   ....[124]....
        /*08e8*/ 	.word	0x00003550
        /*08ec*/ 	.word	0x000000ff
        /*08f0*/ 	.word	0x00000000
        /*08f4*/ 	.short	0x010a
        /*08f6*/ 	.byte	0x04
	.zero		1


	//   ....[125]....
        /*08f8*/ 	.word	0x000035e0
        /*08fc*/ 	.word	0x000000ff
        /*0900*/ 	.word	0x00000000
        /*0904*/ 	.short	0x010a
        /*0906*/ 	.byte	0x04
	.zero		1


	//   ....[126]....
        /*0908*/ 	.word	0x00003670
        /*090c*/ 	.word	0x000000ff
        /*0910*/ 	.word	0x00000000
        /*0914*/ 	.short	0x010a
        /*0916*/ 	.byte	0x04
	.zero		1


	//   ....[127]....
        /*0918*/ 	.word	0x00003700
        /*091c*/ 	.word	0x000000ff
        /*0920*/ 	.word	0x00000000
        /*0924*/ 	.short	0x010a
        /*0926*/ 	.byte	0x04
	.zero		1


	//   ....[128]....
        /*0928*/ 	.word	0x00003790
        /*092c*/ 	.word	0x000000ff
        /*0930*/ 	.word	0x00000000
        /*0934*/ 	.short	0x010a
        /*0936*/ 	.byte	0x04
	.zero		1


	//   ....[129]....
        /*0938*/ 	.word	0x00003820
        /*093c*/ 	.word	0x000000ff
        /*0940*/ 	.word	0x00000000
        /*0944*/ 	.short	0x010a
        /*0946*/ 	.byte	0x04
	.zero		1


	//   ....[130]....
        /*0948*/ 	.word	0x000038b0
        /*094c*/ 	.word	0x000000ff
        /*0950*/ 	.word	0x00000000
        /*0954*/ 	.short	0x010a
        /*0956*/ 	.byte	0x04
	.zero		1


	//   ....[131]....
        /*0958*/ 	.word	0x00003940
        /*095c*/ 	.word	0x000000ff
        /*0960*/ 	.word	0x00000000
        /*0964*/ 	.short	0x010a
        /*0966*/ 	.byte	0x04
	.zero		1


	//   ....[132]....
        /*0968*/ 	.word	0x000039d0
        /*096c*/ 	.word	0x000000ff
        /*0970*/ 	.word	0x00000000
        /*0974*/ 	.short	0x010a
        /*0976*/ 	.byte	0x04
	.zero		1


	//   ....[133]....
        /*0978*/ 	.word	0x00003a60
        /*097c*/ 	.word	0x000000ff
        /*0980*/ 	.word	0x00000000
        /*0984*/ 	.short	0x010a
        /*0986*/ 	.byte	0x04
	.zero		1


	//   ....[134]....
        /*0988*/ 	.word	0x00003af0
        /*098c*/ 	.word	0x000000ff
        /*0990*/ 	.word	0x00000000
        /*0994*/ 	.short	0x010a
        /*0996*/ 	.byte	0x04
	.zero		1


	//   ....[135]....
        /*0998*/ 	.word	0x00003b80
        /*099c*/ 	.word	0x000000ff
        /*09a0*/ 	.word	0x00000000
        /*09a4*/ 	.short	0x010a
        /*09a6*/ 	.byte	0x04
	.zero		1


	//   ....[136]....
        /*09a8*/ 	.word	0x00003c20
        /*09ac*/ 	.word	0x00000000
        /*09b0*/ 	.word	0x00000000
        /*09b4*/ 	.short	0x010a
        /*09b6*/ 	.byte	0xff
	.zero		1


	//   ....[137]....
        /*09b8*/ 	.word	0x00003d50
        /*09bc*/ 	.word	0x00000000
        /*09c0*/ 	.word	0x000002c0
        /*09c4*/ 	.short	0x010a
        /*09c6*/ 	.byte	0xff
	.zero		1


	//   ....[138]....
        /*09c8*/ 	.word	0x00003dc0
        /*09cc*/ 	.word	0x00000000
        /*09d0*/ 	.word	0x00000000
        /*09d4*/ 	.short	0x0101
        /*09d6*/ 	.byte	0xff
	.zero		1


	//   ....[139]....
        /*09d8*/ 	.word	0x00003de0
        /*09dc*/ 	.word	0x000000ff
        /*09e0*/ 	.word	0x00000270
        /*09e4*/ 	.short	0x010a
        /*09e6*/ 	.byte	0x05
	.zero		1


	//   ....[140]....
        /*09e8*/ 	.word	0x00003f00
        /*09ec*/ 	.word	0x00000000
        /*09f0*/ 	.word	0x00000260
        /*09f4*/ 	.short	0x010a
        /*09f6*/ 	.byte	0xff
	.zero		1


	//   ....[141]....
        /*09f8*/ 	.word	0x00004000
        /*09fc*/ 	.word	0x00000000
        /*0a00*/ 	.word	0x00000000
        /*0a04*/ 	.short	0x0101
        /*0a06*/ 	.byte	0xff
	.zero		1


	//   ....[142]....
        /*0a08*/ 	.word	0x00004090
        /*0a0c*/ 	.word	0x000000ff
        /*0a10*/ 	.word	0x00000270
        /*0a14*/ 	.short	0x0106
        /*0a16*/ 	.byte	0x05
	.zero		1


	//   ....[143]....
        /*0a18*/ 	.word	0x000040b0
        /*0a1c*/ 	.word	0x000000ff
        /*0a20*/ 	.word	0x00000270
        /*0a24*/ 	.short	0x010a
        /*0a26*/ 	.byte	0x05
	.zero		1


	//   ....[144]....
        /*0a28*/ 	.word	0x00004140
        /*0a2c*/ 	.word	0x000000ff
        /*0a30*/ 	.word	0x00000270
        /*0a34*/ 	.short	0x0106
        /*0a36*/ 	.byte	0x04
	.zero		1


	//   ....[145]....
        /*0a38*/ 	.word	0x00004180
        /*0a3c*/ 	.word	0x00000000
        /*0a40*/ 	.word	0x00000270
        /*0a44*/ 	.short	0x010a
        /*0a46*/ 	.byte	0xff
	.zero		1


	//   ....[146]....
        /*0a48*/ 	.word	0x000043c0
        /*0a4c*/ 	.word	0x000000ff
        /*0a50*/ 	.word	0x00000008
        /*0a54*/ 	.short	0x010a
        /*0a56*/ 	.byte	0x06
	.zero		1


	//   ....[147]....
        /*0a58*/ 	.word	0x000043e0
        /*0a5c*/ 	.word	0x000000ff
        /*0a60*/ 	.word	0x00000008
        /*0a64*/ 	.short	0x010a
        /*0a66*/ 	.byte	0x06
	.zero		1


	//   ....[148]....
        /*0a68*/ 	.word	0x00004570
        /*0a6c*/ 	.word	0x000000ff
        /*0a70*/ 	.word	0x00000008
        /*0a74*/ 	.short	0x010a
        /*0a76*/ 	.byte	0x06
	.zero		1


	//   ....[149]....
        /*0a78*/ 	.word	0x00004590
        /*0a7c*/ 	.word	0x000000ff
        /*0a80*/ 	.word	0x00000008
        /*0a84*/ 	.short	0x010a
        /*0a86*/ 	.byte	0x06
	.zero		1


	//   ....[150]....
        /*0a88*/ 	.word	0x00004650
        /*0a8c*/ 	.word	0x000000ff
        /*0a90*/ 	.word	0x00000000
        /*0a94*/ 	.short	0x0101
        /*0a96*/ 	.byte	0x07
	.zero		1


	//   ....[151]....
        /*0a98*/ 	.word	0x00004930
        /*0a9c*/ 	.word	0x00000000
        /*0aa0*/ 	.word	0x00000260
        /*0aa4*/ 	.short	0x010a
        /*0aa6*/ 	.byte	0xff
	.zero		1


	//   ....[152]....
        /*0aa8*/ 	.word	0x000049f0
        /*0aac*/ 	.word	0x00000000
        /*0ab0*/ 	.word	0x00000000
        /*0ab4*/ 	.short	0x0101
        /*0ab6*/ 	.byte	0xff
	.zero		1


	//   ....[153]....
        /*0ab8*/ 	.word	0x00004aa0
        /*0abc*/ 	.word	0x000000ff
        /*0ac0*/ 	.word	0x00000000
        /*0ac4*/ 	.short	0x010a
        /*0ac6*/ 	.byte	0x06
	.zero		1


	//   ....[154]....
        /*0ac8*/ 	.word	0x00004ab0
        /*0acc*/ 	.word	0x000000ff
        /*0ad0*/ 	.word	0x000002a0
        /*0ad4*/ 	.short	0x010a
        /*0ad6*/ 	.byte	0x0b
	.zero		1


	//   ....[155]....
        /*0ad8*/ 	.word	0x00004b70
        /*0adc*/ 	.word	0x000000ff
        /*0ae0*/ 	.word	0x00000000
        /*0ae4*/ 	.short	0x010a
        /*0ae6*/ 	.byte	0x09
	.zero		1


	//   ....[156]....
        /*0ae8*/ 	.word	0x00004cb0
        /*0aec*/ 	.word	0x000000ff
        /*0af0*/ 	.word	0x00000000
        /*0af4*/ 	.short	0x010a
        /*0af6*/ 	.byte	0x06
	.zero		1


	//   ....[157]....
        /*0af8*/ 	.word	0x00004eb0
        /*0afc*/ 	.word	0x000000ff
        /*0b00*/ 	.word	0x00000000
        /*0b04*/ 	.short	0x010a
        /*0b06*/ 	.byte	0x07
	.zero		1


	//   ....[158]....
        /*0b08*/ 	.word	0x00004f40
        /*0b0c*/ 	.word	0x000000ff
        /*0b10*/ 	.word	0x00000000
        /*0b14*/ 	.short	0x010a
        /*0b16*/ 	.byte	0x07
	.zero		1


	//   ....[159]....
        /*0b18*/ 	.word	0x00004fd0
        /*0b1c*/ 	.word	0x000000ff
        /*0b20*/ 	.word	0x00000000
        /*0b24*/ 	.short	0x010a
        /*0b26*/ 	.byte	0x07
	.zero		1


	//   ....[160]....
        /*0b28*/ 	.word	0x00005070
        /*0b2c*/ 	.word	0x00000000
        /*0b30*/ 	.word	0x00000000
        /*0b34*/ 	.short	0x010a
        /*0b36*/ 	.byte	0xff
	.zero		1


	//   ....[161]....
        /*0b38*/ 	.word	0x000050b0
        /*0b3c*/ 	.word	0x00000000
        /*0b40*/ 	.word	0x00000000
        /*0b44*/ 	.short	0x010a
        /*0b46*/ 	.byte	0xff
	.zero		1


	//   ....[162]....
        /*0b48*/ 	.word	0x00005120
        /*0b4c*/ 	.word	0x000000ff
        /*0b50*/ 	.word	0x00000000
        /*0b54*/ 	.short	0x0101
        /*0b56*/ 	.byte	0x05
	.zero		1


	//   ....[163]....
        /*0b58*/ 	.word	0x00005160
        /*0b5c*/ 	.word	0x000000ff
        /*0b60*/ 	.word	0x000002e0
        /*0b64*/ 	.short	0x010a
        /*0b66*/ 	.byte	0x08
	.zero		1


	//   ....[164]....
        /*0b68*/ 	.word	0x000051b0
        /*0b6c*/ 	.word	0x000000ff
        /*0b70*/ 	.word	0x00000000
        /*0b74*/ 	.short	0x0101
        /*0b76*/ 	.byte	0x05
	.zero		1


	//   ....[165]....
        /*0b78*/ 	.word	0x00005600
        /*0b7c*/ 	.word	0x00000000
        /*0b80*/ 	.word	0x00000260
        /*0b84*/ 	.short	0x010a
        /*0b86*/ 	.byte	0xff
	.zero		1


	//   ....[166]....
        /*0b88*/ 	.word	0x000056c0
        /*0b8c*/ 	.word	0x00000000
        /*0b90*/ 	.word	0x00000000
        /*0b94*/ 	.short	0x0101
        /*0b96*/ 	.byte	0xff
	.zero		1


	//   ....[167]....
        /*0b98*/ 	.word	0x000059e0
        /*0b9c*/ 	.word	0x000000ff
        /*0ba0*/ 	.word	0x00000258
        /*0ba4*/ 	.short	0x010a
        /*0ba6*/ 	.byte	0x07
	.zero		1


	//   ....[168]....
        /*0ba8*/ 	.word	0x00005bd0
        /*0bac*/ 	.word	0x000000ff
        /*0bb0*/ 	.word	0x00000230
        /*0bb4*/ 	.short	0x010a
        /*0bb6*/ 	.byte	0x07
	.zero		1


	//   ....[169]....
        /*0bb8*/ 	.word	0x00005dc0
        /*0bbc*/ 	.word	0x000000ff
        /*0bc0*/ 	.word	0x00000210
        /*0bc4*/ 	.short	0x010b
        /*0bc6*/ 	.byte	0x07
	.zero		1


	//   ....[170]....
        /*0bc8*/ 	.word	0x00005dd0
        /*0bcc*/ 	.word	0x000000ff
        /*0bd0*/ 	.word	0x00000000
        /*0bd4*/ 	.short	0x0101
        /*0bd6*/ 	.byte	0x0e
	.zero		1


	//   ....[171]....
        /*0bd8*/ 	.word	0x00005de0
        /*0bdc*/ 	.word	0x000000ff
        /*0be0*/ 	.word	0x00000238
        /*0be4*/ 	.short	0x010a
        /*0be6*/ 	.byte	0x07
	.zero		1


	//   ....[172]....
        /*0be8*/ 	.word	0x00005f90
        /*0bec*/ 	.word	0x000000ff
        /*0bf0*/ 	.word	0x00000218
        /*0bf4*/ 	.short	0x010b
        /*0bf6*/ 	.byte	0x07
	.zero		1


	//   ....[173]....
        /*0bf8*/ 	.word	0x00005fa0
        /*0bfc*/ 	.word	0x000000ff
        /*0c00*/ 	.word	0x00000000
        /*0c04*/ 	.short	0x0101
        /*0c06*/ 	.byte	0x0e
	.zero		1


	//   ....[174]....
        /*0c08*/ 	.word	0x00005fb0
        /*0c0c*/ 	.word	0x000000ff
        /*0c10*/ 	.word	0x00000240
        /*0c14*/ 	.short	0x010a
        /*0c16*/ 	.byte	0x07
	.zero		1


	//   ....[175]....
        /*0c18*/ 	.word	0x000061a0
        /*0c1c*/ 	.word	0x000000ff
        /*0c20*/ 	.word	0x00000220
        /*0c24*/ 	.short	0x010b
        /*0c26*/ 	.byte	0x07
	.zero		1


	//   ....[176]....
        /*0c28*/ 	.word	0x00006210
        /*0c2c*/ 	.word	0x000000ff
        /*0c30*/ 	.word	0x00000000
        /*0c34*/ 	.short	0x0101
        /*0c36*/ 	.byte	0x0e
	.zero		1


	//   ....[177]....
        /*0c38*/ 	.word	0x00006220
        /*0c3c*/ 	.word	0x000000ff
        /*0c40*/ 	.word	0x00000248
        /*0c44*/ 	.short	0x010a
        /*0c46*/ 	.byte	0x07
	.zero		1


	//   ....[178]....
        /*0c48*/ 	.word	0x000064c0
        /*0c4c*/ 	.word	0x000000ff
        /*0c50*/ 	.word	0x00000228
        /*0c54*/ 	.short	0x010b
        /*0c56*/ 	.byte	0x07
	.zero		1


	//   ....[179]....
        /*0c58*/ 	.word	0x000064e0
        /*0c5c*/ 	.word	0x000000ff
        /*0c60*/ 	.word	0x00000000
        /*0c64*/ 	.short	0x0101
        /*0c66*/ 	.byte	0x0d
	.zero		1


	//   ....[180]....
        /*0c68*/ 	.word	0x00006510
        /*0c6c*/ 	.word	0x000000ff
        /*0c70*/ 	.word	0x00000230
        /*0c74*/ 	.short	0x010a
        /*0c76*/ 	.byte	0x07
	.zero		1


	//   ....[181]....
        /*0c78*/ 	.word	0x00006530
        /*0c7c*/ 	.word	0x000000ff
        /*0c80*/ 	.word	0x00000238
        /*0c84*/ 	.short	0x010a
        /*0c86*/ 	.byte	0x07
	.zero		1


	//   ....[182]....
        /*0c88*/ 	.word	0x00006550
        /*0c8c*/ 	.word	0x000000ff
        /*0c90*/ 	.word	0x00000240
        /*0c94*/ 	.short	0x010a
        /*0c96*/ 	.byte	0x07
	.zero		1


	//   ....[183]....
        /*0c98*/ 	.word	0x00006590
        /*0c9c*/ 	.word	0x00000000
        /*0ca0*/ 	.word	0x00000248
        /*0ca4*/ 	.short	0x010a
        /*0ca6*/ 	.byte	0xff
	.zero		1


	//   ....[184]....
        /*0ca8*/ 	.word	0x000068c0
        /*0cac*/ 	.word	0x00000000
        /*0cb0*/ 	.word	0x00000260
        /*0cb4*/ 	.short	0x010a
        /*0cb6*/ 	.byte	0xff
	.zero		1


	//   ....[185]....
        /*0cb8*/ 	.word	0x000069d0
        /*0cbc*/ 	.word	0x00000000
        /*0cc0*/ 	.word	0x00000000
        /*0cc4*/ 	.short	0x0101
        /*0cc6*/ 	.byte	0xff
	.zero		1


	//   ....[186]....
        /*0cc8*/ 	.word	0x000073c0
        /*0ccc*/ 	.word	0x00000003
        /*0cd0*/ 	.word	0x00000210
        /*0cd4*/ 	.short	0x010a
        /*0cd6*/ 	.byte	0xff
	.zero		1


	//   ....[187]....
        /*0cd8*/ 	.word	0x000073d0
        /*0cdc*/ 	.word	0x0000006f
        /*0ce0*/ 	.word	0x00000280
        /*0ce4*/ 	.short	0x010a
        /*0ce6*/ 	.byte	0xff
	.zero		1


	//   ....[188]....
        /*0ce8*/ 	.word	0x00007570
        /*0cec*/ 	.word	0x00000003
        /*0cf0*/ 	.word	0x00000210
        /*0cf4*/ 	.short	0x010a
        /*0cf6*/ 	.byte	0xff
	.zero		1


	//   ....[189]....
        /*0cf8*/ 	.word	0x00007690
        /*0cfc*/ 	.word	0x00000000
        /*0d00*/ 	.word	0x00000000
        /*0d04*/ 	.short	0x0101
        /*0d06*/ 	.byte	0xff
	.zero		1


	//   ....[190]....
        /*0d08*/ 	.word	0x00007710
        /*0d0c*/ 	.word	0x0000006f
        /*0d10*/ 	.word	0x00000280
        /*0d14*/ 	.short	0x010a
        /*0d16*/ 	.byte	0xff
	.zero		1


	//   ....[191]....
        /*0d18*/ 	.word	0x000082b0
        /*0d1c*/ 	.word	0x00000000
        /*0d20*/ 	.word	0x00000210
        /*0d24*/ 	.short	0x010a
        /*0d26*/ 	.byte	0xff
	.zero		1


	//   ....[192]....
        /*0d28*/ 	.word	0x00008370
        /*0d2c*/ 	.word	0x00000000
        /*0d30*/ 	.word	0x00000210
        /*0d34*/ 	.short	0x010a
        /*0d36*/ 	.byte	0xff
	.zero		1


	//   ....[193]....
        /*0d38*/ 	.word	0x000084a0
        /*0d3c*/ 	.word	0x00000000
        /*0d40*/ 	.word	0x00000000
        /*0d44*/ 	.short	0x0101
        /*0d46*/ 	.byte	0xff
	.zero		1


	//   ....[194]....
        /*0d48*/ 	.word	0x00009050
        /*0d4c*/ 	.word	0x00000000
        /*0d50*/ 	.word	0x00000210
        /*0d54*/ 	.short	0x010a
        /*0d56*/ 	.byte	0xff
	.zero		1


	//   ....[195]....
        /*0d58*/ 	.word	0x00009110
        /*0d5c*/ 	.word	0x00000000
        /*0d60*/ 	.word	0x00000210
        /*0d64*/ 	.short	0x010a
        /*0d66*/ 	.byte	0xff
	.zero		1


	//   ....[196]....
        /*0d68*/ 	.word	0x00009240
        /*0d6c*/ 	.word	0x00000000
        /*0d70*/ 	.word	0x00000000
        /*0d74*/ 	.short	0x0101
        /*0d76*/ 	.byte	0xff
	.zero		1


	//   ....[197]....
        /*0d78*/ 	.word	0x00009e10
        /*0d7c*/ 	.word	0x00000000
        /*0d80*/ 	.word	0x00000210
        /*0d84*/ 	.short	0x010a
        /*0d86*/ 	.byte	0xff
	.zero		1


	//   ....[198]....
        /*0d88*/ 	.word	0x00009ed0
        /*0d8c*/ 	.word	0x00000000
        /*0d90*/ 	.word	0x00000210
        /*0d94*/ 	.short	0x010a
        /*0d96*/ 	.byte	0xff
	.zero		1


	//   ....[199]....
        /*0d98*/ 	.word	0x0000a000
        /*0d9c*/ 	.word	0x00000000
        /*0da0*/ 	.word	0x00000000
        /*0da4*/ 	.short	0x0101
        /*0da6*/ 	.byte	0xff
	.zero		1


	//   ....[200]....
        /*0da8*/ 	.word	0x0000a300
        /*0dac*/ 	.word	0x0000006f
        /*0db0*/ 	.word	0x00000000
        /*0db4*/ 	.short	0x0101
        /*0db6*/ 	.byte	0xff
	.zero		1


	//   ....[201]....
        /*0db8*/ 	.word	0x0000acb0
        /*0dbc*/ 	.word	0x00000002
        /*0dc0*/ 	.word	0x000002d0
        /*0dc4*/ 	.short	0x010a
        /*0dc6*/ 	.byte	0xff
	.zero		1


	//   ....[202]....
        /*0dc8*/ 	.word	0x0000ad10
        /*0dcc*/ 	.word	0x00000002
        /*0dd0*/ 	.word	0x00000108
        /*0dd4*/ 	.short	0x010a
        /*0dd6*/ 	.byte	0xff
	.zero		1


	//   ....[203]....
        /*0dd8*/ 	.word	0x0000ad70
        /*0ddc*/ 	.word	0x00000002
        /*0de0*/ 	.word	0x00000108
        /*0de4*/ 	.short	0x010a
        /*0de6*/ 	.byte	0xff
	.zero		1


	//   ....[204]....
        /*0de8*/ 	.word	0x0000adc0
        /*0dec*/ 	.word	0x00000002
        /*0df0*/ 	.word	0x00000260
        /*0df4*/ 	.short	0x010a
        /*0df6*/ 	.byte	0xff
	.zero		1


	//   ....[205]....
        /*0df8*/ 	.word	0x0000ae20
        /*0dfc*/ 	.word	0x00000000
        /*0e00*/ 	.word	0x00000000
        /*0e04*/ 	.short	0x010a
        /*0e06*/ 	.byte	0xff
	.zero		1


	//   ....[206]....
        /*0e08*/ 	.word	0x0000ae80
        /*0e0c*/ 	.word	0x00000000
        /*0e10*/ 	.word	0x00000000
        /*0e14*/ 	.short	0x010a
        /*0e16*/ 	.byte	0xff
	.zero		1


	//   ....[207]....
        /*0e18*/ 	.word	0x0000aee0
        /*0e1c*/ 	.word	0x00000000
        /*0e20*/ 	.word	0x00000000
        /*0e24*/ 	.short	0x010a
        /*0e26*/ 	.byte	0xff
	.zero		1


	//   ....[208]....
        /*0e28*/ 	.word	0x0000af40
        /*0e2c*/ 	.word	0x00000000
        /*0e30*/ 	.word	0x00000000
        /*0e34*/ 	.short	0x010a
        /*0e36*/ 	.byte	0xff
	.zero		1


	//   ....[209]....
        /*0e38*/ 	.word	0x0000afa0
        /*0e3c*/ 	.word	0x00000000
        /*0e40*/ 	.word	0x00000000
        /*0e44*/ 	.short	0x010a
        /*0e46*/ 	.byte	0xff
	.zero		1


	//   ....[210]....
        /*0e48*/ 	.word	0x0000b000
        /*0e4c*/ 	.word	0x00000000
        /*0e50*/ 	.word	0x00000000
        /*0e54*/ 	.short	0x010a
        /*0e56*/ 	.byte	0xff
	.zero		1


	//   ....[211]....
        /*0e58*/ 	.word	0x0000b060
        /*0e5c*/ 	.word	0x00000000
        /*0e60*/ 	.word	0x00000000
        /*0e64*/ 	.short	0x010a
        /*0e66*/ 	.byte	0xff
	.zero		1


	//   ....[212]....
        /*0e68*/ 	.word	0x0000b0c0
        /*0e6c*/ 	.word	0x00000000
        /*0e70*/ 	.word	0x00000000
        /*0e74*/ 	.short	0x010a
        /*0e76*/ 	.byte	0xff
	.zero		1


	//   ....[213]....
        /*0e78*/ 	.word	0x0000b120
        /*0e7c*/ 	.word	0x00000000
        /*0e80*/ 	.word	0x00000000
        /*0e84*/ 	.short	0x010a
        /*0e86*/ 	.byte	0xff
	.zero		1


	//   ....[214]....
        /*0e88*/ 	.word	0x0000b180
        /*0e8c*/ 	.word	0x00000000
        /*0e90*/ 	.word	0x00000000
        /*0e94*/ 	.short	0x010a
        /*0e96*/ 	.byte	0xff
	.zero		1


	//   ....[215]....
        /*0e98*/ 	.word	0x0000b1e0
        /*0e9c*/ 	.word	0x00000000
        /*0ea0*/ 	.word	0x00000000
        /*0ea4*/ 	.short	0x010a
        /*0ea6*/ 	.byte	0xff
	.zero		1


	//   ....[216]....
        /*0ea8*/ 	.word	0x0000b240
        /*0eac*/ 	.word	0x00000000
        /*0eb0*/ 	.word	0x00000000
        /*0eb4*/ 	.short	0x010a
        /*0eb6*/ 	.byte	0xff
	.zero		1


	//   ....[217]....
        /*0eb8*/ 	.word	0x0000b2a0
        /*0ebc*/ 	.word	0x00000000
        /*0ec0*/ 	.word	0x00000000
        /*0ec4*/ 	.short	0x010a
        /*0ec6*/ 	.byte	0xff
	.zero		1


	//   ....[218]....
        /*0ec8*/ 	.word	0x0000b300
        /*0ecc*/ 	.word	0x00000000
        /*0ed0*/ 	.word	0x00000000
        /*0ed4*/ 	.short	0x010a
        /*0ed6*/ 	.byte	0xff
	.zero		1


	//   ....[219]....
        /*0ed8*/ 	.word	0x0000b360
        /*0edc*/ 	.word	0x00000000
        /*0ee0*/ 	.word	0x00000000
        /*0ee4*/ 	.short	0x010a
        /*0ee6*/ 	.byte	0xff
	.zero		1


	//   ....[220]....
        /*0ee8*/ 	.word	0x0000b3c0
        /*0eec*/ 	.word	0x00000000
        /*0ef0*/ 	.word	0x00000000
        /*0ef4*/ 	.short	0x010a
        /*0ef6*/ 	.byte	0xff
	.zero		1


	//   ....[221]....
        /*0ef8*/ 	.word	0x0000b420
        /*0efc*/ 	.word	0x00000000
        /*0f00*/ 	.word	0x00000000
        /*0f04*/ 	.short	0x010a
        /*0f06*/ 	.byte	0xff
	.zero		1


	//   ....[222]....
        /*0f08*/ 	.word	0x0000b480
        /*0f0c*/ 	.word	0x00000000
        /*0f10*/ 	.word	0x00000000
        /*0f14*/ 	.short	0x010a
        /*0f16*/ 	.byte	0xff
	.zero		1


	//   ....[223]....
        /*0f18*/ 	.word	0x0000b4e0
        /*0f1c*/ 	.word	0x00000000
        /*0f20*/ 	.word	0x00000000
        /*0f24*/ 	.short	0x010a
        /*0f26*/ 	.byte	0xff
	.zero		1


	//   ....[224]....
        /*0f28*/ 	.word	0x0000b540
        /*0f2c*/ 	.word	0x00000000
        /*0f30*/ 	.word	0x00000000
        /*0f34*/ 	.short	0x010a
        /*0f36*/ 	.byte	0xff
	.zero		1


	//   ....[225]....
        /*0f38*/ 	.word	0x0000b5a0
        /*0f3c*/ 	.word	0x00000000
        /*0f40*/ 	.word	0x00000000
        /*0f44*/ 	.short	0x010a
        /*0f46*/ 	.byte	0xff
	.zero		1


	//   ....[226]....
        /*0f48*/ 	.word	0x0000b600
        /*0f4c*/ 	.word	0x00000000
        /*0f50*/ 	.word	0x00000000
        /*0f54*/ 	.short	0x010a
        /*0f56*/ 	.byte	0xff
	.zero		1


	//   ....[227]....
        /*0f58*/ 	.word	0x0000b660
        /*0f5c*/ 	.word	0x00000000
        /*0f60*/ 	.word	0x00000000
        /*0f64*/ 	.short	0x010a
        /*0f66*/ 	.byte	0xff
	.zero		1


	//   ....[228]....
        /*0f68*/ 	.word	0x0000b6c0
        /*0f6c*/ 	.word	0x00000000
        /*0f70*/ 	.word	0x00000000
        /*0f74*/ 	.short	0x010a
        /*0f76*/ 	.byte	0xff
	.zero		1


	//   ....[229]....
        /*0f78*/ 	.word	0x0000b720
        /*0f7c*/ 	.word	0x00000000
        /*0f80*/ 	.word	0x00000000
        /*0f84*/ 	.short	0x010a
        /*0f86*/ 	.byte	0xff
	.zero		1


	//   ....[230]....
        /*0f88*/ 	.word	0x0000b780
        /*0f8c*/ 	.word	0x00000000
        /*0f90*/ 	.word	0x00000000
        /*0f94*/ 	.short	0x010a
        /*0f96*/ 	.byte	0xff
	.zero		1


	//   ....[231]....
        /*0f98*/ 	.word	0x0000b7e0
        /*0f9c*/ 	.word	0x00000000
        /*0fa0*/ 	.word	0x00000000
        /*0fa4*/ 	.short	0x010a
        /*0fa6*/ 	.byte	0xff
	.zero		1


	//   ....[232]....
        /*0fa8*/ 	.word	0x0000b840
        /*0fac*/ 	.word	0x00000000
        /*0fb0*/ 	.word	0x00000000
        /*0fb4*/ 	.short	0x010a
        /*0fb6*/ 	.byte	0xff
	.zero		1


	//   ....[233]....
        /*0fb8*/ 	.word	0x0000b8a0
        /*0fbc*/ 	.word	0x00000000
        /*0fc0*/ 	.word	0x00000000
        /*0fc4*/ 	.short	0x010a
        /*0fc6*/ 	.byte	0xff
	.zero		1


	//   ....[234]....
        /*0fc8*/ 	.word	0x0000b900
        /*0fcc*/ 	.word	0x00000000
        /*0fd0*/ 	.word	0x00000000
        /*0fd4*/ 	.short	0x010a
        /*0fd6*/ 	.byte	0xff
	.zero		1


	//   ....[235]....
        /*0fd8*/ 	.word	0x0000b960
        /*0fdc*/ 	.word	0x00000000
        /*0fe0*/ 	.word	0x00000000
        /*0fe4*/ 	.short	0x010a
        /*0fe6*/ 	.byte	0xff
	.zero		1


	//   ....[236]....
        /*0fe8*/ 	.word	0x0000b9c0
        /*0fec*/ 	.word	0x00000000
        /*0ff0*/ 	.word	0x00000000
        /*0ff4*/ 	.short	0x010a
        /*0ff6*/ 	.byte	0xff
	.zero		1


	//   ....[237]....
        /*0ff8*/ 	.word	0x0000ba10
        /*0ffc*/ 	.word	0x00000000
        /*1000*/ 	.word	0x000002c0
        /*1004*/ 	.short	0x010a
        /*1006*/ 	.byte	0xff
	.zero		1


	//   ....[238]....
        /*1008*/ 	.word	0x0000ba70
        /*100c*/ 	.word	0x00000000
        /*1010*/ 	.word	0x00000270
        /*1014*/ 	.short	0x010a
        /*1016*/ 	.byte	0xff
	.zero		1


	//   ....[239]....
        /*1018*/ 	.word	0x0000bac0
        /*101c*/ 	.word	0x00000000
        /*1020*/ 	.word	0x00000260
        /*1024*/ 	.short	0x010a
        /*1026*/ 	.byte	0xff
	.zero		1


	//   ....[240]....
        /*1028*/ 	.word	0x0000bb20
        /*102c*/ 	.word	0x00000000
        /*1030*/ 	.word	0x00000270
        /*1034*/ 	.short	0x010a
        /*1036*/ 	.byte	0xff
	.zero		1


	//   ....[241]....
        /*1038*/ 	.word	0x0000bb80
        /*103c*/ 	.word	0x00000004
        /*1040*/ 	.word	0x00000008
        /*1044*/ 	.short	0x010a
        /*1046*/ 	.byte	0xff
	.zero		1


	//   ....[242]....
        /*1048*/ 	.word	0x0000bc60
        /*104c*/ 	.word	0x00000002
        /*1050*/ 	.word	0x00000008
        /*1054*/ 	.short	0x010a
        /*1056*/ 	.byte	0xff
	.zero		1


	//   ....[243]....
        /*1058*/ 	.word	0x0000bcb0
        /*105c*/ 	.word	0x00000000
        /*1060*/ 	.word	0x00000260
        /*1064*/ 	.short	0x010a
        /*1066*/ 	.byte	0xff
	.zero		1


	//   ....[244]....
        /*1068*/ 	.word	0x0000bd10
        /*106c*/ 	.word	0x00000000
        /*1070*/ 	.word	0x000002a0
        /*1074*/ 	.short	0x010a
        /*1076*/ 	.byte	0xff
	.zero		1


	//   ....[245]....
        /*1078*/ 	.word	0x0000bd70
        /*107c*/ 	.word	0x00000000
        /*1080*/ 	.word	0x00000000
        /*1084*/ 	.short	0x010a
        /*1086*/ 	.byte	0xff
	.zero		1


	//   ....[246]....
        /*1088*/ 	.word	0x0000bdd0
        /*108c*/ 	.word	0x00000000
        /*1090*/ 	.word	0x00000000
        /*1094*/ 	.short	0x010a
        /*1096*/ 	.byte	0xff
	.zero		1


	//   ....[247]....
        /*1098*/ 	.word	0x0000be30
        /*109c*/ 	.word	0x00000000
        /*10a0*/ 	.word	0x00000000
        /*10a4*/ 	.short	0x010a
        /*10a6*/ 	.byte	0xff
	.zero		1


	//   ....[248]....
        /*10a8*/ 	.word	0x0000be90
        /*10ac*/ 	.word	0x00000000
        /*10b0*/ 	.word	0x00000000
        /*10b4*/ 	.short	0x010a
        /*10b6*/ 	.byte	0xff
	.zero		1


	//   ....[249]....
        /*10b8*/ 	.word	0x0000bef0
        /*10bc*/ 	.word	0x00000000
        /*10c0*/ 	.word	0x000002e0
        /*10c4*/ 	.short	0x010a
        /*10c6*/ 	.byte	0xff
	.zero		1


	//   ....[250]....
        /*10c8*/ 	.word	0x0000bf40
        /*10cc*/ 	.word	0x00000000
        /*10d0*/ 	.word	0x00000260
        /*10d4*/ 	.short	0x010a
        /*10d6*/ 	.byte	0xff
	.zero		1


	//   ....[251]....
        /*10d8*/ 	.word	0x0000bfa0
        /*10dc*/ 	.word	0x00000000
        /*10e0*/ 	.word	0x00000258
        /*10e4*/ 	.short	0x010a
        /*10e6*/ 	.byte	0xff
	.zero		1


	//   ....[252]....
        /*10e8*/ 	.word	0x0000c000
        /*10ec*/ 	.word	0x00000000
        /*10f0*/ 	.word	0x00000230
        /*10f4*/ 	.short	0x010a
        /*10f6*/ 	.byte	0xff
	.zero		1


	//   ....[253]....
        /*10f8*/ 	.word	0x0000c060
        /*10fc*/ 	.word	0x00000000
        /*1100*/ 	.word	0x00000238
        /*1104*/ 	.short	0x010a
        /*1106*/ 	.byte	0xff
	.zero		1


	//   ....[254]....
        /*1108*/ 	.word	0x0000c0c0
        /*110c*/ 	.word	0x00000000
        /*1110*/ 	.word	0x00000240
        /*1114*/ 	.short	0x010a
        /*1116*/ 	.byte	0xff
	.zero		1


	//   ....[255]....
        /*1118*/ 	.word	0x0000c120
        /*111c*/ 	.word	0x00000000
        /*1120*/ 	.word	0x00000248
        /*1124*/ 	.short	0x010a
        /*1126*/ 	.byte	0xff
	.zero		1


	//   ....[0]....
        /*1128*/ 	.word	0x0000c180
        /*112c*/ 	.word	0x00000000
        /*1130*/ 	.word	0x00000230
        /*1134*/ 	.short	0x010a
        /*1136*/ 	.byte	0xff
	.zero		1


	//   ....[1]....
        /*1138*/ 	.word	0x0000c1e0
        /*113c*/ 	.word	0x00000000
        /*1140*/ 	.word	0x00000238
        /*1144*/ 	.short	0x010a
        /*1146*/ 	.byte	0xff
	.zero		1


	//   ....[2]....
        /*1148*/ 	.word	0x0000c240
        /*114c*/ 	.word	0x00000000
        /*1150*/ 	.word	0x00000240
        /*1154*/ 	.short	0x010a
        /*1156*/ 	.byte	0xff
	.zero		1


	//   ....[3]....
        /*1158*/ 	.word	0x0000c290
        /*115c*/ 	.word	0x00000000
        /*1160*/ 	.word	0x00000260
        /*1164*/ 	.short	0x010a
        /*1166*/ 	.byte	0xff
	.zero		1


	//   ....[4]....
        /*1168*/ 	.word	0x0000c2e0
        /*116c*/ 	.word	0x00000003
        /*1170*/ 	.word	0x00000210
        /*1174*/ 	.short	0x010a
        /*1176*/ 	.byte	0xff
	.zero		1


	//   ....[5]....
        /*1178*/ 	.word	0x0000c330
        /*117c*/ 	.word	0x0000006f
        /*1180*/ 	.word	0x00000280
        /*1184*/ 	.short	0x010a
        /*1186*/ 	.byte	0xff
	.zero		1


	//   ....[6]....
        /*1188*/ 	.word	0x0000c380
        /*118c*/ 	.word	0x00000000
        /*1190*/ 	.word	0x00000210
        /*1194*/ 	.short	0x010a
        /*1196*/ 	.byte	0xff
	.zero		1


	//   ....[7]....
        /*1198*/ 	.word	0x0000c3d0
        /*119c*/ 	.word	0x00000000
        /*11a0*/ 	.word	0x00000210
        /*11a4*/ 	.short	0x010a
        /*11a6*/ 	.byte	0xff
	.zero		1


	//   ....[8]....
        /*11a8*/ 	.word	0x0000c420
        /*11ac*/ 	.word	0x00000000
        /*11b0*/ 	.word	0x00000210
        /*11b4*/ 	.short	0x010a
        /*11b6*/ 	.byte	0xff
	.zero		1


	//----- nvinfo : EIATTR_NUM_MBARRIERS
	.align		4
.L_48:
        /*11b8*/ 	.byte	0x03, 0x38
        /*11ba*/ 	.short	0x005d


	//----- nvinfo : EIATTR_EXIT_INSTR_OFFSETS
	.align		4
        /*11bc*/ 	.byte	0x04, 0x1c
        /*11be*/ 	.short	(.L_50 - .L_49)


	//   ....[0]....
.L_49:
        /*11c0*/ 	.word	0x00003c50


	//   ....[1]....
        /*11c4*/ 	.word	0x00004150


	//   ....[2]....
        /*11c8*/ 	.word	0x000041b0


	//   ....[3]....
        /*11cc*/ 	.word	0x000053e0


	//   ....[4]....
        /*11d0*/ 	.word	0x000065c0


	//   ....[5]....
        /*11d4*/ 	.word	0x00006600


	//   ....[6]....
        /*11d8*/ 	.word	0x0000aca0


	//----- nvinfo : EIATTR_MAX_THREADS
	.align		4
.L_50:
        /*11dc*/ 	.byte	0x04, 0x05
        /*11de*/ 	.short	(.L_52 - .L_51)
.L_51:
        /*11e0*/ 	.word	0x00000100
        /*11e4*/ 	.word	0x00000001
        /*11e8*/ 	.word	0x00000001


	//----- nvinfo : EIATTR_CRS_STACK_SIZE
	.align		4
.L_52:
        /*11ec*/ 	.byte	0x04, 0x1e
        /*11ee*/ 	.short	(.L_54 - .L_53)
.L_53:
        /*11f0*/ 	.word	0x00000000


	//----- nvinfo : EIATTR_CBANK_PARAM_SIZE
	.align		4
.L_54:
        /*11f4*/ 	.byte	0x03, 0x19
        /*11f6*/ 	.short	0x0800


	//----- nvinfo : EIATTR_PARAM_CBANK
	.align		4
        /*11f8*/ 	.byte	0x04, 0x0a
        /*11fa*/ 	.short	(.L_56 - .L_55)
	.align		4
.L_55:
        /*11fc*/ 	.word	index@(.nv.constant0._ZN7cutlass13device_kernelINS_4gemm6kernel13GemmUniversalIN4cute5tupleIJiiiiEEENS1_10collective13CollectiveMmaINS1_35MainloopSm100TmaUmmaWarpSpecializedILi33ELi2ELi4ENS5_IJNS4_1CILi2EEENSA_ILi1EEESC_EEEEENS5_IJNSA_ILi128EEENSA_ILi256EEENSA_ILi32EEEEEENS_12float_e4m3_tENS5_IJlSC_lEEESJ_SK_NS4_8TiledMMAINS4_8MMA_AtomIJNS4_10MMA_TraitsINS4_25SM100_MMA_F8F6F4_2x1SM_SSEJSJ_SJ_fSF_SG_NS4_17integral_constantINS4_4UMMA5MajorELSR_0EEESS_NSP_INSQ_7ScaleInELST_0EEESU_EEEEEENS4_6LayoutINS5_IJSC_SC_SC_EEENS5_IJNSA_ILi0EEESZ_SZ_EEEEENS5_IJNS4_10UnderscoreES12_S12_EEEEENS4_18SM100_TMA_2SM_LOADENS4_14ComposedLayoutINS4_7SwizzleILi1ELi4ELi3EEENS4_18smem_ptr_flag_bitsILi8EEENSX_INS5_IJNSA_ILi8EEESH_EEENS5_IJSH_SC_EEEEEEEvNS4_8identityES15_S1F_vS1G_EENS_8epilogue10collective18CollectiveEpilogueINS1I_23Sm100TmaWarpSpecializedILi4ELi2ELi32ELb0ELb0EEEJNS5_IJNSA_ILi64EEESG_SH_EEENS5_IJNSX_IS1N_SC_EENSX_INS5_IJSH_SB_EEENS5_IJSC_SF_EEEEEEEESJ_SK_SJ_SK_NS1I_6fusion15FusionCallbacksIS1M_NS1U_17LinearCombinationISJ_fSJ_fLNS_15FloatRoundStyleE2EEES1O_S1T_JEEENS4_5SM1004TMEM4LOAD26SM100_TMEM_LOAD_32dp32b32xENS4_13SM90_TMA_LOADES1F_NS4_39AutoVectorizingCopyWithAssumedAlignmentILi128EEENS4_14SM90_TMA_STOREES1F_S26_S26_EEEvvEEEEvNT_6ParamsE)
        /*1200*/ 	.short	0x0380
        /*1202*/ 	.short	0x0800


	//----- nvinfo : EIATTR_SW_WAR
	.align		4
.L_56:
        /*1204*/ 	.byte	0x04, 0x36
        /*1206*/ 	.short	(.L_58 - .L_57)
.L_57:
        /*1208*/ 	.word	0x00000008
.L_58:


//--------------------- .nv.callgraph             --------------------------
	.section	.nv.callgraph,"",@"SHT_CUDA_CALLGRAPH"
	.align	4
	.sectionentsize	8
	.align		4
        /*0000*/ 	.word	0x00000000
	.align		4
        /*0004*/ 	.word	0xffffffff
	.align		4
        /*0008*/ 	.word	index@(_ZN7cutlass13device_kernelINS_4gemm6kernel13GemmUniversalIN4cute5tupleIJiiiiEEENS1_10collective13CollectiveMmaINS1_35MainloopSm100TmaUmmaWarpSpecializedILi33ELi2ELi4ENS5_IJNS4_1CILi2EEENSA_ILi1EEESC_EEEEENS5_IJNSA_ILi128EEENSA_ILi256EEENSA_ILi32EEEEEENS_12float_e4m3_tENS5_IJlSC_lEEESJ_SK_NS4_8TiledMMAINS4_8MMA_AtomIJNS4_10MMA_TraitsINS4_25SM100_MMA_F8F6F4_2x1SM_SSEJSJ_SJ_fSF_SG_NS4_17integral_constantINS4_4UMMA5MajorELSR_0EEESS_NSP_INSQ_7ScaleInELST_0EEESU_EEEEEENS4_6LayoutINS5_IJSC_SC_SC_EEENS5_IJNSA_ILi0EEESZ_SZ_EEEEENS5_IJNS4_10UnderscoreES12_S12_EEEEENS4_18SM100_TMA_2SM_LOADENS4_14ComposedLayoutINS4_7SwizzleILi1ELi4ELi3EEENS4_18smem_ptr_flag_bitsILi8EEENSX_INS5_IJNSA_ILi8EEESH_EEENS5_IJSH_SC_EEEEEEEvNS4_8identityES15_S1F_vS1G_EENS_8epilogue10collective18CollectiveEpilogueINS1I_23Sm100TmaWarpSpecializedILi4ELi2ELi32ELb0ELb0EEEJNS5_IJNSA_ILi64EEESG_SH_EEENS5_IJNSX_IS1N_SC_EENSX_INS5_IJSH_SB_EEENS5_IJSC_SF_EEEEEEEESJ_SK_SJ_SK_NS1I_6fusion15FusionCallbacksIS1M_NS1U_17LinearCombinationISJ_fSJ_fLNS_15FloatRoundStyleE2EEES1O_S1T_JEEENS4_5SM1004TMEM4LOAD26SM100_TMEM_LOAD_32dp32b32xENS4_13SM90_TMA_LOADES1F_NS4_39AutoVectorizingCopyWithAssumedAlignmentILi128EEENS4_14SM90_TMA_STOREES1F_S26_S26_EEEvvEEEEvNT_6ParamsE)
	.align		4
        /*000c*/ 	.word	index@(__assertfail)
	.align		4
        /*0010*/ 	.word	0x00000000
	.align		4
        /*0014*/ 	.word	0xfffffffe
	.align		4
        /*0018*/ 	.word	0x00000000
	.align		4
        /*001c*/ 	.word	0xfffffffd
	.align		4
        /*0020*/ 	.word	0x00000000
	.align		4
        /*0024*/ 	.word	0xfffffffc


//--------------------- .nv.constant4             --------------------------
	.section	.nv.constant4,"a",@progbits
	.align	8
	.align		8
.nv.constant4:
        /*0000*/ 	.dword	__assertfail
	.align		8
        /*0008*/ 	.dword	__unnamed_1
	.align		8
        /*0010*/ 	.dword	__unnamed_2
	.align		8
        /*0018*/ 	.dword	__unnamed_3
	.align		8
        /*0020*/ 	.dword	_ZN40_INTERNAL_32916162_4_k_cu_52ce57ce_291344cuda3std3__45__cpo5beginE
	.align		8
        /*0028*/ 	.dword	_ZN40_INTERNAL_32916162_4_k_cu_52ce57ce_291344cuda3std3__45__cpo3endE
	.align		8
        /*0030*/ 	.dword	_ZN40_INTERNAL_32916162_4_k_cu_52ce57ce_291344cuda3std3__45__cpo6cbeginE
	.align		8
        /*0038*/ 	.dword	_ZN40_INTERNAL_32916162_4_k_cu_52ce57ce_291344cuda3std3__45__cpo4cendE
	.align		8
        /*0040*/ 	.dword	_ZN40_INTERNAL_32916162_4_k_cu_52ce57ce_291344cuda3std3__442_GLOBAL__N__32916162_4_k_cu_52ce57ce_291346ignoreE
	.align		8
        /*0048*/ 	.dword	_ZN40_INTERNAL_32916162_4_k_cu_52ce57ce_291344cuda3std3__419piecewise_constructE
	.align		8
        /*0050*/ 	.dword	_ZN40_INTERNAL_32916162_4_k_cu_52ce57ce_291344cuda3std3__48in_placeE
	.align		8
        /*0058*/ 	.dword	_ZN40_INTERNAL_32916162_4_k_cu_52ce57ce_291344cuda3std6ranges3__45__cpo4swapE
	.align		8
        /*0060*/ 	.dword	_ZN40_INTERNAL_32916162_4_k_cu_52ce57ce_291344cuda3std6ranges3__45__cpo9iter_moveE
	.align		8
        /*0068*/ 	.dword	_ZN40_INTERNAL_32916162_4_k_cu_52ce57ce_291344cute7productE
	.align		8
        /*0070*/ 	.dword	_ZN40_INTERNAL_32916162_4_k_cu_52ce57ce_291344cute1_E
	.align		8
        /*0078*/ 	.dword	$str$25
	.align		8
        /*0080*/ 	.dword	$str$26
	.align		8
        /*0088*/ 	.dword	$str$27
	.align		8
        /*0090*/ 	.dword	$str$28


//--------------------- .text._ZN7cutlass13device_kernelINS_4gemm6kernel13GemmUniversalIN4cute5tupleIJiiiiEEENS1_10collective13CollectiveMmaINS1_35MainloopSm100TmaUmmaWarpSpecializedILi33ELi2ELi4ENS5_IJNS4_1CILi2EEENSA_ILi1EEESC_EEEEENS5_IJNSA_ILi128EEENSA_ILi256EEENSA_ILi32EEEEEENS_12float_e4m3_tENS5_IJlSC_lEEESJ_SK_NS4_8TiledMMAINS4_8MMA_AtomIJNS4_10MMA_TraitsINS4_25SM100_MMA_F8F6F4_2x1SM_SSEJSJ_SJ_fSF_SG_NS4_17integral_constantINS4_4UMMA5MajorELSR_0EEESS_NSP_INSQ_7ScaleInELST_0EEESU_EEEEEENS4_6LayoutINS5_IJSC_SC_SC_EEENS5_IJNSA_ILi0EEESZ_SZ_EEEEENS5_IJNS4_10UnderscoreES12_S12_EEEEENS4_18SM100_TMA_2SM_LOADENS4_14ComposedLayoutINS4_7SwizzleILi1ELi4ELi3EEENS4_18smem_ptr_flag_bitsILi8EEENSX_INS5_IJNSA_ILi8EEESH_EEENS5_IJSH_SC_EEEEEEEvNS4_8identityES15_S1F_vS1G_EENS_8epilogue10collective18CollectiveEpilogueINS1I_23Sm100TmaWarpSpecializedILi4ELi2ELi32ELb0ELb0EEEJNS5_IJNSA_ILi64EEESG_SH_EEENS5_IJNSX_IS1N_SC_EENSX_INS5_IJSH_SB_EEENS5_IJSC_SF_EEEEEEEESJ_SK_SJ_SK_NS1I_6fusion15FusionCallbacksIS1M_NS1U_17LinearCombinationISJ_fSJ_fLNS_15FloatRoundStyleE2EEES1O_S1T_JEEENS4_5SM1004TMEM4LOAD26SM100_TMEM_LOAD_32dp32b32xENS4_13SM90_TMA_LOADES1F_NS4_39AutoVectorizingCopyWithAssumedAlignmentILi128EEENS4_14SM90_TMA_STOREES1F_S26_S26_EEEvvEEEEvNT_6ParamsE --------------------------
	.section	.text._ZN7cutlass13device_kernelINS_4gemm6kernel13GemmUniversalIN4cute5tupleIJiiiiEEENS1_10collective13CollectiveMmaINS1_35MainloopSm100TmaUmmaWarpSpecializedILi33ELi2ELi4ENS5_IJNS4_1CILi2EEENSA_ILi1EEESC_EEEEENS5_IJNSA_ILi128EEENSA_ILi256EEENSA_ILi32EEEEEENS_12float_e4m3_tENS5_IJlSC_lEEESJ_SK_NS4_8TiledMMAINS4_8MMA_AtomIJNS4_10MMA_TraitsINS4_25SM100_MMA_F8F6F4_2x1SM_SSEJSJ_SJ_fSF_SG_NS4_17integral_constantINS4_4UMMA5MajorELSR_0EEESS_NSP_INSQ_7ScaleInELST_0EEESU_EEEEEENS4_6LayoutINS5_IJSC_SC_SC_EEENS5_IJNSA_ILi0EEESZ_SZ_EEEEENS5_IJNS4_10UnderscoreES12_S12_EEEEENS4_18SM100_TMA_2SM_LOADENS4_14ComposedLayoutINS4_7SwizzleILi1ELi4ELi3EEENS4_18smem_ptr_flag_bitsILi8EEENSX_INS5_IJNSA_ILi8EEESH_EEENS5_IJSH_SC_EEEEEEEvNS4_8identityES15_S1F_vS1G_EENS_8epilogue10collective18CollectiveEpilogueINS1I_23Sm100TmaWarpSpecializedILi4ELi2ELi32ELb0ELb0EEEJNS5_IJNSA_ILi64EEESG_SH_EEENS5_IJNSX_IS1N_SC_EENSX_INS5_IJSH_SB_EEENS5_IJSC_SF_EEEEEEEESJ_SK_SJ_SK_NS1I_6fusion15FusionCallbacksIS1M_NS1U_17LinearCombinationISJ_fSJ_fLNS_15FloatRoundStyleE2EEES1O_S1T_JEEENS4_5SM1004TMEM4LOAD26SM100_TMEM_LOAD_32dp32b32xENS4_13SM90_TMA_LOADES1F_NS4_39AutoVectorizingCopyWithAssumedAlignmentILi128EEENS4_14SM90_TMA_STOREES1F_S26_S26_EEEvvEEEEvNT_6ParamsE,"ax",@progbits
	.align	128
.text._ZN7cutlass13device_kernelINS_4gemm6kernel13GemmUniversalIN4cute5tupleIJiiiiEEENS1_10collective13CollectiveMmaINS1_35MainloopSm100TmaUmmaWarpSpecializedILi33ELi2ELi4ENS5_IJNS4_1CILi2EEENSA_ILi1EEESC_EEEEENS5_IJNSA_ILi128EEENSA_ILi256EEENSA_ILi32EEEEEENS_12float_e4m3_tENS5_IJlSC_lEEESJ_SK_NS4_8TiledMMAINS4_8MMA_AtomIJNS4_10MMA_TraitsINS4_25SM100_MMA_F8F6F4_2x1SM_SSEJSJ_SJ_fSF_SG_NS4_17integral_constantINS4_4UMMA5MajorELSR_0EEESS_NSP_INSQ_7ScaleInELST_0EEESU_EEEEEENS4_6LayoutINS5_IJSC_SC_SC_EEENS5_IJNSA_ILi0EEESZ_SZ_EEEEENS5_IJNS4_10UnderscoreES12_S12_EEEEENS4_18SM100_TMA_2SM_LOADENS4_14ComposedLayoutINS4_7SwizzleILi1ELi4ELi3EEENS4_18smem_ptr_flag_bitsILi8EEENSX_INS5_IJNSA_ILi8EEESH_EEENS5_IJSH_SC_EEEEEEEvNS4_8identityES15_S1F_vS1G_EENS_8epilogue10collective18CollectiveEpilogueINS1I_23Sm100TmaWarpSpecializedILi4ELi2ELi32ELb0ELb0EEEJNS5_IJNSA_ILi64EEESG_SH_EEENS5_IJNSX_IS1N_SC_EENSX_INS5_IJSH_SB_EEENS5_IJSC_SF_EEEEEEEESJ_SK_SJ_SK_NS1I_6fusion15FusionCallbacksIS1M_NS1U_17LinearCombinationISJ_fSJ_fLNS_15FloatRoundStyleE2EEES1O_S1T_JEEENS4_5SM1004TMEM4LOAD26SM100_TMEM_LOAD_32dp32b32xENS4_13SM90_TMA_LOADES1F_NS4_39AutoVectorizingCopyWithAssumedAlignmentILi128EEENS4_14SM90_TMA_STOREES1F_S26_S26_EEEvvEEEEvNT_6ParamsE:
        .type           _ZN7cutlass13device_kernelINS_4gemm6kernel13GemmUniversalIN4cute5tupleIJiiiiEEENS1_10collective13CollectiveMmaINS1_35MainloopSm100TmaUmmaWarpSpecializedILi33ELi2ELi4ENS5_IJNS4_1CILi2EEENSA_ILi1EEESC_EEEEENS5_IJNSA_ILi128EEENSA_ILi256EEENSA_ILi32EEEEEENS_12float_e4m3_tENS5_IJlSC_lEEESJ_SK_NS4_8TiledMMAINS4_8MMA_AtomIJNS4_10MMA_TraitsINS4_25SM100_MMA_F8F6F4_2x1SM_SSEJSJ_SJ_fSF_SG_NS4_17integral_constantINS4_4UMMA5MajorELSR_0EEESS_NSP_INSQ_7ScaleInELST_0EEESU_EEEEEENS4_6LayoutINS5_IJSC_SC_SC_EEENS5_IJNSA_ILi0EEESZ_SZ_EEEEENS5_IJNS4_10UnderscoreES12_S12_EEEEENS4_18SM100_TMA_2SM_LOADENS4_14ComposedLayoutINS4_7SwizzleILi1ELi4ELi3EEENS4_18smem_ptr_flag_bitsILi8EEENSX_INS5_IJNSA_ILi8EEESH_EEENS5_IJSH_SC_EEEEEEEvNS4_8identityES15_S1F_vS1G_EENS_8epilogue10collective18CollectiveEpilogueINS1I_23Sm100TmaWarpSpecializedILi4ELi2ELi32ELb0ELb0EEEJNS5_IJNSA_ILi64EEESG_SH_EEENS5_IJNSX_IS1N_SC_EENSX_INS5_IJSH_SB_EEENS5_IJSC_SF_EEEEEEEESJ_SK_SJ_SK_NS1I_6fusion15FusionCallbacksIS1M_NS1U_17LinearCombinationISJ_fSJ_fLNS_15FloatRoundStyleE2EEES1O_S1T_JEEENS4_5SM1004TMEM4LOAD26SM100_TMEM_LOAD_32dp32b32xENS4_13SM90_TMA_LOADES1F_NS4_39AutoVectorizingCopyWithAssumedAlignmentILi128EEENS4_14SM90_TMA_STOREES1F_S26_S26_EEEvvEEEEvNT_6ParamsE,@function
        .size           _ZN7cutlass13device_kernelINS_4gemm6kernel13GemmUniversalIN4cute5tupleIJiiiiEEENS1_10collective13CollectiveMmaINS1_35MainloopSm100TmaUmmaWarpSpecializedILi33ELi2ELi4ENS5_IJNS4_1CILi2EEENSA_ILi1EEESC_EEEEENS5_IJNSA_ILi128EEENSA_ILi256EEENSA_ILi32EEEEEENS_12float_e4m3_tENS5_IJlSC_lEEESJ_SK_NS4_8TiledMMAINS4_8MMA_AtomIJNS4_10MMA_TraitsINS4_25SM100_MMA_F8F6F4_2x1SM_SSEJSJ_SJ_fSF_SG_NS4_17integral_constantINS4_4UMMA5MajorELSR_0EEESS_NSP_INSQ_7ScaleInELST_0EEESU_EEEEEENS4_6LayoutINS5_IJSC_SC_SC_EEENS5_IJNSA_ILi0EEESZ_SZ_EEEEENS5_IJNS4_10UnderscoreES12_S12_EEEEENS4_18SM100_TMA_2SM_LOADENS4_14ComposedLayoutINS4_7SwizzleILi1ELi4ELi3EEENS4_18smem_ptr_flag_bitsILi8EEENSX_INS5_IJNSA_ILi8EEESH_EEENS5_IJSH_SC_EEEEEEEvNS4_8identityES15_S1F_vS1G_EENS_8epilogue10collective18CollectiveEpilogueINS1I_23Sm100TmaWarpSpecializedILi4ELi2ELi32ELb0ELb0EEEJNS5_IJNSA_ILi64EEESG_SH_EEENS5_IJNSX_IS1N_SC_EENSX_INS5_IJSH_SB_EEENS5_IJSC_SF_EEEEEEEESJ_SK_SJ_SK_NS1I_6fusion15FusionCallbacksIS1M_NS1U_17LinearCombinationISJ_fSJ_fLNS_15FloatRoundStyleE2EEES1O_S1T_JEEENS4_5SM1004TMEM4LOAD26SM100_TMEM_LOAD_32dp32b32xENS4_13SM90_TMA_LOADES1F_NS4_39AutoVectorizingCopyWithAssumedAlignmentILi128EEENS4_14SM90_TMA_STOREES1F_S26_S26_EEEvvEEEEvNT_6ParamsE,(.L_x_279 - _ZN7cutlass13device_kernelINS_4gemm6kernel13GemmUniversalIN4cute5tupleIJiiiiEEENS1_10collective13CollectiveMmaINS1_35MainloopSm100TmaUmmaWarpSpecializedILi33ELi2ELi4ENS5_IJNS4_1CILi2EEENSA_ILi1EEESC_EEEEENS5_IJNSA_ILi128EEENSA_ILi256EEENSA_ILi32EEEEEENS_12float_e4m3_tENS5_IJlSC_lEEESJ_SK_NS4_8TiledMMAINS4_8MMA_AtomIJNS4_10MMA_TraitsINS4_25SM100_MMA_F8F6F4_2x1SM_SSEJSJ_SJ_fSF_SG_NS4_17integral_constantINS4_4UMMA5MajorELSR_0EEESS_NSP_INSQ_7ScaleInELST_0EEESU_EEEEEENS4_6LayoutINS5_IJSC_SC_SC_EEENS5_IJNSA_ILi0EEESZ_SZ_EEEEENS5_IJNS4_10UnderscoreES12_S12_EEEEENS4_18SM100_TMA_2SM_LOADENS4_14ComposedLayoutINS4_7SwizzleILi1ELi4ELi3EEENS4_18smem_ptr_flag_bitsILi8EEENSX_INS5_IJNSA_ILi8EEESH_EEENS5_IJSH_SC_EEEEEEEvNS4_8identityES15_S1F_vS1G_EENS_8epilogue10collective18CollectiveEpilogueINS1I_23Sm100TmaWarpSpecializedILi4ELi2ELi32ELb0ELb0EEEJNS5_IJNSA_ILi64EEESG_SH_EEENS5_IJNSX_IS1N_SC_EENSX_INS5_IJSH_SB_EEENS5_IJSC_SF_EEEEEEEESJ_SK_SJ_SK_NS1I_6fusion15FusionCallbacksIS1M_NS1U_17LinearCombinationISJ_fSJ_fLNS_15FloatRoundStyleE2EEES1O_S1T_JEEENS4_5SM1004TMEM4LOAD26SM100_TMEM_LOAD_32dp32b32xENS4_13SM90_TMA_LOADES1F_NS4_39AutoVectorizingCopyWithAssumedAlignmentILi128EEENS4_14SM90_TMA_STOREES1F_S26_S26_EEEvvEEEEvNT_6ParamsE)
        .other          _ZN7cutlass13device_kernelINS_4gemm6kernel13GemmUniversalIN4cute5tupleIJiiiiEEENS1_10collective13CollectiveMmaINS1_35MainloopSm100TmaUmmaWarpSpecializedILi33ELi2ELi4ENS5_IJNS4_1CILi2EEENSA_ILi1EEESC_EEEEENS5_IJNSA_ILi128EEENSA_ILi256EEENSA_ILi32EEEEEENS_12float_e4m3_tENS5_IJlSC_lEEESJ_SK_NS4_8TiledMMAINS4_8MMA_AtomIJNS4_10MMA_TraitsINS4_25SM100_MMA_F8F6F4_2x1SM_SSEJSJ_SJ_fSF_SG_NS4_17integral_constantINS4_4UMMA5MajorELSR_0EEESS_NSP_INSQ_7ScaleInELST_0EEESU_EEEEEENS4_6LayoutINS5_IJSC_SC_SC_EEENS5_IJNSA_ILi0EEESZ_SZ_EEEEENS5_IJNS4_10UnderscoreES12_S12_EEEEENS4_18SM100_TMA_2SM_LOADENS4_14ComposedLayoutINS4_7SwizzleILi1ELi4ELi3EEENS4_18smem_ptr_flag_bitsILi8EEENSX_INS5_IJNSA_ILi8EEESH_EEENS5_IJSH_SC_EEEEEEEvNS4_8identityES15_S1F_vS1G_EENS_8epilogue10collective18CollectiveEpilogueINS1I_23Sm100TmaWarpSpecializedILi4ELi2ELi32ELb0ELb0EEEJNS5_IJNSA_ILi64EEESG_SH_EEENS5_IJNSX_IS1N_SC_EENSX_INS5_IJSH_SB_EEENS5_IJSC_SF_EEEEEEEESJ_SK_SJ_SK_NS1I_6fusion15FusionCallbacksIS1M_NS1U_17LinearCombinationISJ_fSJ_fLNS_15FloatRoundStyleE2EEES1O_S1T_JEEENS4_5SM1004TMEM4LOAD26SM100_TMEM_LOAD_32dp32b32xENS4_13SM90_TMA_LOADES1F_NS4_39AutoVectorizingCopyWithAssumedAlignmentILi128EEENS4_14SM90_TMA_STOREES1F_S26_S26_EEEvvEEEEvNT_6ParamsE,@"STO_CUDA_ENTRY STV_DEFAULT"
_ZN7cutlass13device_kernelINS_4gemm6kernel13GemmUniversalIN4cute5tupleIJiiiiEEENS1_10collective13CollectiveMmaINS1_35MainloopSm100TmaUmmaWarpSpecializedILi33ELi2ELi4ENS5_IJNS4_1CILi2EEENSA_ILi1EEESC_EEEEENS5_IJNSA_ILi128EEENSA_ILi256EEENSA_ILi32EEEEEENS_12float_e4m3_tENS5_IJlSC_lEEESJ_SK_NS4_8TiledMMAINS4_8MMA_AtomIJNS4_10MMA_TraitsINS4_25SM100_MMA_F8F6F4_2x1SM_SSEJSJ_SJ_fSF_SG_NS4_17integral_constantINS4_4UMMA5MajorELSR_0EEESS_NSP_INSQ_7ScaleInELST_0EEESU_EEEEEENS4_6LayoutINS5_IJSC_SC_SC_EEENS5_IJNSA_ILi0EEESZ_SZ_EEEEENS5_IJNS4_10UnderscoreES12_S12_EEEEENS4_18SM100_TMA_2SM_LOADENS4_14ComposedLayoutINS4_7SwizzleILi1ELi4ELi3EEENS4_18smem_ptr_flag_bitsILi8EEENSX_INS5_IJNSA_ILi8EEESH_EEENS5_IJSH_SC_EEEEEEEvNS4_8identityES15_S1F_vS1G_EENS_8epilogue10collective18CollectiveEpilogueINS1I_23Sm100TmaWarpSpecializedILi4ELi2ELi32ELb0ELb0EEEJNS5_IJNSA_ILi64EEESG_SH_EEENS5_IJNSX_IS1N_SC_EENSX_INS5_IJSH_SB_EEENS5_IJSC_SF_EEEEEEEESJ_SK_SJ_SK_NS1I_6fusion15FusionCallbacksIS1M_NS1U_17LinearCombinationISJ_fSJ_fLNS_15FloatRoundStyleE2EEES1O_S1T_JEEENS4_5SM1004TMEM4LOAD26SM100_TMEM_LOAD_32dp32b32xENS4_13SM90_TMA_LOADES1F_NS4_39AutoVectorizingCopyWithAssumedAlignmentILi128EEENS4_14SM90_TMA_STOREES1F_S26_S26_EEEvvEEEEvNT_6ParamsE:
[----:B------:R-:W1:Y:S01]  /*0000*/  LDC R1, c[0x0][0x37c] ;  /* 0x0000df00ff017b82 */ /* 0x000e620000000800 */
[----:B------:R-:W2:Y:S01]  /*0010*/  S2R R109, SR_TID.X ;  /* 0x00000000006d7919 */ /* 0x000ea20000002100 */
[----:B------:R-:W3:Y:S06]  /*0020*/  LDCU.64 UR6, c[0x0][0x890] ;  /* 0x00011200ff0677ac */ /* 0x000eec0008000a00 */
[----:B------:R-:W4:Y:S01]  /*0030*/  S2UR UR37, SR_CgaCtaId ;  /* 0x00000000002579c3 */ /* 0x000f220000008800 */
[----:B------:R-:W-:Y:S02]  /*0040*/  PRMT R96, RZ, 0x7610, R96 ;  /* 0x00007610ff607816 */ /* 0x000fe40000000060 */
[----:B------:R-:W-:Y:S01]  /*0050*/  ELECT P1, URZ, PT ;  /* 0x0000000000ff782f */ /* 0x000fe20003820000 */
[----:B------:R-:W1:Y:S01]  /*0060*/  LDCU.64 UR46, c[0x0][0x358] ;  /* 0x00006b00ff2e77ac */ /* 0x000e620008000a00 */
[----:B---3--:R-:W-:-:S04]  /*0070*/  UISETP.NE.U32.AND UP0, UPT, UR6, URZ, UPT ;  /* 0x000000ff0600728c */ /* 0x008fc8000bf05070 */
[----:B------:R-:W-:Y:S02]  /*0080*/  UISETP.NE.AND.EX UP0, UPT, UR7, URZ, UPT, UP0 ;  /* 0x000000ff0700728c */ /* 0x000fe4000bf05300 */
[----:B----4-:R-:W-:Y:S02]  /*0090*/  ULOP3.LUT UR5, UR37, 0x1, URZ, 0xc0, !UPT ;  /* 0x0000000125057892 */ /* 0x010fe4000f8ec0ff */
[----:B------:R-:W-:Y:S01]  /*00a0*/  ULOP3.LUT UR4, UR37, 0x1, URZ, 0x3c, !UPT ;  /* 0x0000000125047892 */ /* 0x000fe2000f8e3cff */
[----:B--2---:R-:W-:-:S05]  /*00b0*/  SHF.R.U32.HI R102, RZ, 0x5, R109 ;  /* 0x00000005ff667819 */ /* 0x004fca000001166d */
[----:B------:R-:W2:Y:S02]  /*00c0*/  SHFL.IDX PT, R0, R102, RZ, 0x1f ;  /* 0x00001fff66007589 */ /* 0x000ea400000e0000 */
[----:B--2---:R-:W-:Y:S01]  /*00d0*/  R2UR UR10, R0 ;  /* 0x00000000000a72ca */ /* 0x004fe200000e0000 */
[----:B-1----:R-:W-:-:S14]  /*00e0*/  BRA.U UP0, `(.L_x_0) ;  /* 0x00000001002c7547 */ /* 0x002fdc000b800000 */
[----:B------:R-:W1:Y:S02]  /*00f0*/  LDCU.64 UR8, c[0x0][0x888] ;  /* 0x00011100ff0877ac */ /* 0x000e640008000a00 */
[----:B-1----:R-:W-:-:S04]  /*0100*/  UISETP.NE.U32.AND UP0, UPT, UR8, URZ, UPT ;  /* 0x000000ff0800728c */ /* 0x002fc8000bf05070 */
[----:B------:R-:W-:-:S09]  /*0110*/  UISETP.NE.AND.EX UP0, UPT, UR9, URZ, UPT, UP0 ;  /* 0x000000ff0900728c */ /* 0x000fd2000bf05300 */
[----:B------:R-:W-:Y:S05]  /*0120*/  BRA.U !UP0, `(.L_x_1) ;  /* 0x0000000108107547 */ /* 0x000fea000b800000 */
[----:B------:R-:W1:Y:S02]  /*0130*/  LDC.64 R2, c[0x0][0x888] ;  /* 0x00022200ff027b82 */ /* 0x000e640000000a00 */
[----:B-1----:R1:W5:Y:S01]  /*0140*/  LDG.E R49, desc[UR46][R2.64] ;  /* 0x0000002e02317981 */ /* 0x002362000c1e1900 */
[----:B------:R-:W-:Y:S01]  /*0150*/  HFMA2 R96, -RZ, RZ, 0, 5.9604644775390625e-08 ;  /* 0x00000001ff607431 */ /* 0x000fe200000001ff */
[----:B------:R-:W-:Y:S05]  /*0160*/  BRA `(.L_x_0) ;  /* 0x00000000000c7947 */ /* 0x000fea0003800000 */
.L_x_1:
[----:B------:R-:W1:Y:S01]  /*0170*/  LDCU UR8, c[0x0][0x880] ;  /* 0x00011000ff0877ac */ /* 0x000e620008000800 */
[----:B------:R-:W-:Y:S01]  /*0180*/  HFMA2 R96, -RZ, RZ, 0, 5.9604644775390625e-08 ;  /* 0x00000001ff607431 */ /* 0x000fe200000001ff */
[----:B-1----:R-:W-:-:S07]  /*0190*/  MOV R49, UR8 ;  /* 0x0000000800317c02 */ /* 0x002fce0008000f00 */
.L_x_0:
[----:B------:R-:W2:Y:S02]  /*01a0*/  LDCU.64 UR8, c[0x0][0x8b0] ;  /* 0x00011600ff0877ac */ /* 0x000ea40008000a00 */
[----:B--2---:R-:W-:-:S04]  /*01b0*/  UISETP.NE.U32.AND UP0, UPT, UR8, URZ, UPT ;  /* 0x000000ff0800728c */ /* 0x004fc8000bf05070 */
[----:B------:R-:W-:-:S09]  /*01c0*/  UISETP.NE.AND.EX UP0, UPT, UR9, URZ, UPT, UP0 ;  /* 0x000000ff0900728c */ /* 0x000fd2000bf05300 */
[----:B------:R-:W-:Y:S05]  /*01d0*/  BRA.U UP0, `(.L_x_2) ;  /* 0x0000000100247547 */ /* 0x000fea000b800000 */
[----:B------:R-:W2:Y:S02]  /*01e0*/  LDCU.64 UR8, c[0x0][0x8a8] ;  /* 0x00011500ff0877ac */ /* 0x000ea40008000a00 */
[----:B--2---:R-:W-:-:S04]  /*01f0*/  UISETP.NE.U32.AND UP0, UPT, UR8, URZ, UPT ;  /* 0x000000ff0800728c */ /* 0x004fc8000bf05070 */
[----:B------:R-:W-:-:S09]  /*0200*/  UISETP.NE.AND.EX UP0, UPT, UR9, URZ, UPT, UP0 ;  /* 0x000000ff0900728c */ /* 0x000fd2000bf05300 */
[----:B------:R-:W-:Y:S05]  /*0210*/  BRA.U !UP0, `(.L_x_3) ;  /* 0x00000001080c7547 */ /* 0x000fea000b800000 */
[----:B-1----:R-:W1:Y:S02]  /*0220*/  LDC.64 R2, c[0x0][0x8a8] ;  /* 0x00022a00ff027b82 */ /* 0x002e640000000a00 */
[----:B-1----:R2:W5:Y:S01]  /*0230*/  LDG.E R47, desc[UR46][R2.64] ;  /* 0x0000002e022f7981 */ /* 0x002562000c1e1900 */
[----:B------:R-:W-:Y:S05]  /*0240*/  BRA `(.L_x_2) ;  /* 0x0000000000087947 */ /* 0x000fea0003800000 */
.L_x_3:
[----:B------:R-:W2:Y:S02]  /*0250*/  LDCU UR8, c[0x0][0x8a0] ;  /* 0x00011400ff0877ac */ /* 0x000ea40008000800 */
[----:B--2---:R-:W-:Y:S02]  /*0260*/  MOV R47, UR8 ;  /* 0x00000008002f7c02 */ /* 0x004fe40008000f00 */
.L_x_2:
[----:B------:R-:W-:Y:S01]  /*0270*/  IMAD.U32 R0, RZ, RZ, UR10 ;  /* 0x0000000aff007e24 */ /* 0x000fe2000f8e00ff */
[----:B------:R-:W-:Y:S04]  /*0280*/  BSSY.RECONVERGENT B0, `(.L_x_4) ;  /* 0x000000c000007945 */ /* 0x000fe80003800200 */
[C---:B------:R-:W-:Y:S02]  /*0290*/  ISETP.NE.OR P2, PT, R0.reuse, 0x1, !P1 ;  /* 0x000000010000780c */ /* 0x040fe40004f45670 */
[----:B------:R-:W-:-:S11]  /*02a0*/  ISETP.NE.OR P0, PT, R0, 0x3, !P1 ;  /* 0x000000030000780c */ /* 0x000fd60004f05670 */
[----:B------:R-:W-:Y:S05]  /*02b0*/  @P2 BRA `(.L_x_5) ;  /* 0x0000000000202947 */ /* 0x000fea0003800000 */
[----:B------:R-:W3:Y:S02]  /*02c0*/  LDCU.64 UR8, c[0x0][0x348] ;  /* 0x00006900ff0877ac */ /* 0x000ee40008000a00 */
[----:B---3--:R-:W-:Y:S02]  /*02d0*/  UIADD3 UR12, UP1, UPT, UR8, 0x80, URZ ;  /* 0x00000080080c7890 */ /* 0x008fe4000ff3e0ff */
[----:B------:R-:W-:Y:S02]  /*02e0*/  UIADD3 UR8, UP0, UPT, UR8, 0x180, URZ ;  /* 0x0000018008087890 */ /* 0x000fe4000ff1e0ff */
[----:B------:R-:W-:Y:S02]  /*02f0*/  UIADD3.X UR13, UPT, UPT, URZ, UR9, URZ, UP1, !UPT ;  /* 0x00000009ff0d7290 */ /* 0x000fe40008ffe4ff */
[----:B------:R-:W-:-:S07]  /*0300*/  UIADD3.X UR9, UPT, UPT, URZ, UR9, URZ, UP0, !UPT ;  /* 0x00000009ff097290 */ /* 0x000fce00087fe4ff */
[----:B------:R3:W-:Y:S02]  /*0310*/  UTMACCTL.PF [UR12] ;  /* 0x000000000c0079b9 */ /* 0x0007e40008040000 */
[----:B------:R3:W-:Y:S02]  /*0320*/  UTMACCTL.PF [UR8] ;  /* 0x00000000080079b9 */ /* 0x0007e40008040000 */
[----:B---3--:R-:W-:Y:S01]  /*0330*/  NOP ;  /* 0x0000000000007918 */ /* 0x008fe20000000000 */
.L_x_5:
[----:B------:R-:W-:Y:S05]  /*0340*/  BSYNC.RECONVERGENT B0 ;  /* 0x0000000000007941 */ /* 0x000fea0003800200 */
.L_x_4:
[----:B------:R-:W-:Y:S04]  /*0350*/  BSSY.RECONVERGENT B0, `(.L_x_6) ;  /* 0x000000a000007945 */ /* 0x000fe80003800200 */
        /* <DEDUP_REMOVED lines=9> */
.L_x_7:
[----:B------:R-:W-:Y:S05]  /*03f0*/  BSYNC.RECONVERGENT B0 ;  /* 0x0000000000007941 */ /* 0x000fea0003800200 */
.L_x_6:
[----:B------:R-:W3:Y:S01]  /*0400*/  LDCU.64 UR8, c[0x0][0x888] ;  /* 0x00011100ff0877ac */ /* 0x000ee20008000a00 */
[----:B------:R-:W-:Y:S02]  /*0410*/  UISETP.EQ.U32.AND UP1, UPT, UR6, URZ, UPT ;  /* 0x000000ff0600728c */ /* 0x000fe4000bf22070 */
[----:B------:R-:W-:Y:S02]  /*0420*/  UPLOP3.LUT UP5, UPT, UPT, UPT, UPT, 0x80, 0x8 ;  /* 0x000000000008789c */ /* 0x000fe40003faf070 */
[----:B---3--:R-:W-:-:S04]  /*0430*/  UISETP.NE.U32.AND UP0, UPT, UR8, URZ, UPT ;  /* 0x000000ff0800728c */ /* 0x008fc8000bf05070 */
[----:B------:R-:W-:-:S04]  /*0440*/  UISETP.NE.AND.EX UP0, UPT, UR9, URZ, UPT, UP0 ;  /* 0x000000ff0900728c */ /* 0x000fc8000bf05300 */
[----:B------:R-:W-:-:S04]  /*0450*/  UISETP.EQ.OR.EX UP2, UPT, UR7, URZ, !UP0, UP1 ;  /* 0x000000ff0700728c */ /* 0x000fc8000c742710 */
[----:B------:R-:W-:-:S05]  /*0460*/  UP2UR UR50, UPR, URZ, 0x4 ;  /* 0x00000004ff327883 */ /* 0x000fca0008000000 */
[----:B------:R-:W-:Y:S07]  /*0470*/  BRA.U !UP2, `(.L_x_8) ;  /* 0x000000010a207547 */ /* 0x000fee000b800000 */
[----:B------:R-:W-:Y:S01]  /*0480*/  UISETP.NE.U32.AND UP2, UPT, UR6, URZ, UPT ;  /* 0x000000ff0600728c */ /* 0x000fe2000bf45070 */
[----:B-----5:R-:W-:Y:S01]  /*0490*/  FSETP.NEU.AND P0, PT, R49, RZ, PT ;  /* 0x000000ff3100720b */ /* 0x020fe20003f0d000 */
[----:B------:R-:W-:Y:S02]  /*04a0*/  USEL UR6, URZ, 0xffffffff, UP0 ;  /* 0xffffffffff067887 */ /* 0x000fe40008000000 */
[----:B------:R-:W-:-:S10]  /*04b0*/  UISETP.NE.AND.EX UP2, UPT, UR7, URZ, UPT, UP2 ;  /* 0x000000ff0700728c */ /* 0x000fd4000bf45320 */
[----:B------:R-:W-:Y:S01]  /*04c0*/  VOTEU.ANY UP1, P0 ;  /* 0x0000000000ff7886 */ /* 0x000fe20000020100 */
[----:B------:R-:W-:-:S04]  /*04d0*/  @!UP2 USEL UR6, URZ, 0xffffffff, UP1 ;  /* 0xffffffffff06a887 */ /* 0x000fc80008800000 */
[----:B------:R-:W-:-:S04]  /*04e0*/  ULOP3.LUT UR6, UR6, 0x1, URZ, 0xc0, !UPT ;  /* 0x0000000106067892 */ /* 0x000fc8000f8ec0ff */
[----:B------:R-:W-:-:S11]  /*04f0*/  UISETP.NE.U32.AND UP5, UPT, UR6, 0x1, UPT ;  /* 0x000000010600788c */ /* 0x000fd6000bfa5070 */
.L_x_8:
[----:B------:R-:W3:Y:S01]  /*0500*/  SHFL.IDX PT, R0, R102, RZ, 0x1f ;  /* 0x00001fff66007589 */ /* 0x000ee200000e0000 */
[----:B------:R-:W-:-:S04]  /*0510*/  UISETP.NE.AND UP1, UPT, UR10, 0x2, UPT ;  /* 0x000000020a00788c */ /* 0x000fc8000bf25270 */
[----:B------:R-:W-:Y:S02]  /*0520*/  UISETP.EQ.AND UP2, UPT, UR5, URZ, !UP1 ;  /* 0x000000ff0500728c */ /* 0x000fe4000cf42270 */
[----:B------:R-:W-:-:S04]  /*0530*/  USEL UR6, URZ, 0x1, UP1 ;  /* 0x00000001ff067887 */ /* 0x000fc80008800000 */
[----:B------:R-:W-:Y:S02]  /*0540*/  PLOP3.LUT P5, PT, P1, PT, UP2, 0x80, 0x8 ;  /* 0x000000000008781c */ /* 0x000fe40000faf028 */
[----:B---3--:R-:W-:-:S13]  /*0550*/  ISETP.NE.AND P0, PT, R0, RZ, PT ;  /* 0x000000ff0000720c */ /* 0x008fda0003f05270 */
[----:B------:R-:W-:Y:S05]  /*0560*/  @P0 BRA `(.L_x_9) ;  /* 0x0000000400380947 */ /* 0x000fea0003800000 */
[----:B------:R-:W-:Y:S01]  /*0570*/  ELECT P0, URZ, PT ;  /* 0x0000000000ff782f */ /* 0x000fe20003800000 */
[----:B------:R-:W-:-:S12]  /*0580*/  BSSY.RECONVERGENT B0, `(.L_x_9) ;  /* 0x000004c000007945 */ /* 0x000fd80003800200 */
[----:B------:R-:W-:Y:S05]  /*0590*/  @!P0 BRA `(.L_x_10) ;  /* 0x0000000400288947 */ /* 0x000fea0003800000 */
[----:B------:R-:W-:Y:S01]  /*05a0*/  UMOV UR8, 0x400 ;  /* 0x0000040000087882 */ /* 0x000fe20000000000 */
[----:B------:R-:W-:Y:S01]  /*05b0*/  UMOV UR7, 0x1 ;  /* 0x0000000100077882 */ /* 0x000fe20000000000 */
[----:B------:R-:W-:Y:S02]  /*05c0*/  ULEA UR8, UR37, UR8, 0x18 ;  /* 0x0000000825087291 */ /* 0x000fe4000f8ec0ff */
[----:B------:R-:W-:-:S04]  /*05d0*/  UIADD3 UR12, UPT, UPT, -UR7, 0x100000, URZ ;  /* 0x00100000070c7890 */ /* 0x000fc8000fffe1ff */
[----:B------:R-:W-:Y:S02]  /*05e0*/  USHF.L.U32 UR13, UR12, 0xb, URZ ;  /* 0x0000000b0c0d7899 */ /* 0x000fe400080006ff */
[----:B------:R-:W-:Y:S01]  /*05f0*/  USHF.L.U32 UR12, UR12, 0x1, URZ ;  /* 0x000000010c0c7899 */ /* 0x000fe200080006ff */
[----:B------:R-:W3:Y:S11]  /*0600*/  FENCE.VIEW.ASYNC.S ;  /* 0x00000000000073c6 */ /* 0x000ef60000000000 */
[----:B---3--:R3:W4:Y:S01]  /*0610*/  SYNCS.EXCH.64 URZ, [UR8], UR12 ;  /* 0x0000000c08ff75b2 */ /* 0x0087220008000100 */
[----:B------:R3:W1:Y:S01]  /*0620*/  SYNCS.EXCH.64 URZ, [UR8+0x108], UR12 ;  /* 0x0001080c08ff75b2 */ /* 0x0006620008000100 */
        /* <DEDUP_REMOVED lines=63> */
[----:B------:R3:W1:Y:S02]  /*0a20*/  SYNCS.EXCH.64 URZ, [UR8+0x208], UR12 ;  /* 0x0002080c08ff75b2 */ /* 0x0006640008000100 */
[----:B---34-:R-:W-:Y:S01]  /*0a30*/  NOP ;  /* 0x0000000000007918 */ /* 0x018fe20000000000 */
.L_x_10:
[----:B------:R-:W-:Y:S05]  /*0a40*/  BSYNC.RECONVERGENT B0 ;  /* 0x0000000000007941 */ /* 0x000fea0003800200 */
.L_x_9:
[----:B------:R-:W3:Y:S01]  /*0a50*/  SHFL.IDX PT, R0, R102, RZ, 0x1f ;  /* 0x00001fff66007589 */ /* 0x000ee200000e0000 */
[----:B------:R-:W-:Y:S01]  /*0a60*/  NOP ;  /* 0x0000000000007918 */ /* 0x000fe20000000000 */
[----:B---3--:R-:W-:-:S13]  /*0a70*/  ISETP.NE.AND P0, PT, R0, 0x1, PT ;  /* 0x000000010000780c */ /* 0x008fda0003f05270 */
[----:B------:R-:W-:Y:S05]  /*0a80*/  @P0 BRA `(.L_x_11) ;  /* 0x0000000000540947 */ /* 0x000fea0003800000 */
[----:B------:R-:W-:Y:S01]  /*0a90*/  UMOV UR9, 0x400 ;  /* 0x0000040000097882 */ /* 0x000fe20000000000 */
[----:B------:R-:W-:Y:S01]  /*0aa0*/  UMOV UR8, 0x20 ;  /* 0x0000002000087882 */ /* 0x000fe20000000000 */
[----:B------:R-:W-:Y:S01]  /*0ab0*/  UMOV UR7, 0x80 ;  /* 0x0000008000077882 */ /* 0x000fe20000000000 */
[----:B------:R-:W-:Y:S02]  /*0ac0*/  ULEA UR9, UR37, UR9, 0x18 ;  /* 0x0000000925097291 */ /* 0x000fe4000f8ec0ff */
[----:B------:R-:W-:-:S04]  /*0ad0*/  UIADD3 UR12, UPT, UPT, -UR8, 0x100000, URZ ;  /* 0x00100000080c7890 */ /* 0x000fc8000fffe1ff */
[----:B------:R-:W-:Y:S02]  /*0ae0*/  USHF.L.U32 UR13, UR12, 0xb, URZ ;  /* 0x0000000b0c0d7899 */ /* 0x000fe400080006ff */
[----:B------:R-:W-:Y:S02]  /*0af0*/  USHF.L.U32 UR12, UR12, 0x1, URZ ;  /* 0x000000010c0c7899 */ /* 0x000fe400080006ff */
[----:B------:R-:W-:-:S04]  /*0b00*/  UIADD3 UR14, UPT, UPT, -UR7, 0x100000, URZ ;  /* 0x00100000070e7890 */ /* 0x000fc8000fffe1ff */
[----:B------:R-:W-:Y:S02]  /*0b10*/  USHF.L.U32 UR15, UR14, 0xb, URZ ;  /* 0x0000000b0e0f7899 */ /* 0x000fe400080006ff */
[----:B------:R-:W-:Y:S01]  /*0b20*/  USHF.L.U32 UR14, UR14, 0x1, URZ ;  /* 0x000000010e0e7899 */ /* 0x000fe200080006ff */
[----:B------:R-:W-:Y:S01]  /*0b30*/  ELECT P0, URZ, PT ;  /* 0x0000000000ff782f */ /* 0x000fe20003800000 */
[----:B------:R-:W3:Y:S02]  /*0b40*/  FENCE.VIEW.ASYNC.S ;  /* 0x00000000000073c6 */ /* 0x000ee40000000000 */
[----:B---3--:R3:W4:Y:S08]  /*0b50*/  SYNCS.EXCH.64 URZ, [UR9+0x210], UR12 ;  /* 0x0002100c09ff75b2 */ /* 0x0087300008000100 */
[----:B------:R3:W1:Y:S01]  /*0b60*/  SYNCS.EXCH.64 URZ, [UR9+0x230], UR14 ;  /* 0x0002300e09ff75b2 */ /* 0x0006620008000100 */
[----:B------:R3:W1:Y:S01]  /*0b70*/  SYNCS.EXCH.64 URZ, [UR9+0x218], UR12 ;  /* 0x0002180c09ff75b2 */ /* 0x0006620008000100 */
[----:B------:R3:W1:Y:S01]  /*0b80*/  SYNCS.EXCH.64 URZ, [UR9+0x238], UR14 ;  /* 0x0002380e09ff75b2 */ /* 0x0006620008000100 */
[----:B------:R3:W1:Y:S01]  /*0b90*/  SYNCS.EXCH.64 URZ, [UR9+0x220], UR12 ;  /* 0x0002200c09ff75b2 */ /* 0x0006620008000100 */
[----:B------:R3:W1:Y:S01]  /*0ba0*/  SYNCS.EXCH.64 URZ, [UR9+0x240], UR14 ;  /* 0x0002400e09ff75b2 */ /* 0x0006620008000100 */
[----:B------:R3:W1:Y:S01]  /*0bb0*/  SYNCS.EXCH.64 URZ, [UR9+0x228], UR12 ;  /* 0x0002280c09ff75b2 */ /* 0x0006620008000100 */
[----:B------:R3:W1:Y:S01]  /*0bc0*/  SYNCS.EXCH.64 URZ, [UR9+0x248], UR14 ;  /* 0x0002480e09ff75b2 */ /* 0x0006620008000100 */
[----:B------:R-:W-:Y:S01]  /*0bd0*/  NOP ;  /* 0x0000000000007918 */ /* 0x000fe20000000000 */
.L_x_11:
[----:B------:R-:W2:Y:S01]  /*0be0*/  SHFL.IDX PT, R0, R102, RZ, 0x1f ;  /* 0x00001fff66007589 */ /* 0x000ea200000e0000 */
[----:B------:R-:W-:Y:S01]  /*0bf0*/  NOP ;  /* 0x0000000000007918 */ /* 0x000fe20000000000 */
[----:B--2---:R-:W-:-:S13]  /*0c00*/  ISETP.NE.AND P0, PT, R0, 0x3, PT ;  /* 0x000000030000780c */ /* 0x004fda0003f05270 */
[----:B------:R-:W-:Y:S05]  /*0c10*/  @P0 BRA `(.L_x_12) ;  /* 0x00000000002c0947 */ /* 0x000fea0003800000 */
[----:B------:R-:W-:Y:S01]  /*0c20*/  UMOV UR8, 0x400 ;  /* 0x0000040000087882 */ /* 0x000fe20000000000 */
[----:B------:R-:W-:Y:S01]  /*0c30*/  UMOV UR7, 0x20 ;  /* 0x0000002000077882 */ /* 0x000fe20000000000 */
[----:B------:R-:W-:Y:S02]  /*0c40*/  ULEA UR8, UR37, UR8, 0x18 ;  /* 0x0000000825087291 */ /* 0x000fe4000f8ec0ff */
[----:B---3--:R-:W-:-:S04]  /*0c50*/  UIADD3 UR12, UPT, UPT, -UR7, 0x100000, URZ ;  /* 0x00100000070c7890 */ /* 0x008fc8000fffe1ff */
[----:B------:R-:W-:Y:S02]  /*0c60*/  USHF.L.U32 UR13, UR12, 0xb, URZ ;  /* 0x0000000b0c0d7899 */ /* 0x000fe400080006ff */
[----:B------:R-:W-:Y:S01]  /*0c70*/  USHF.L.U32 UR12, UR12, 0x1, URZ ;  /* 0x000000010c0c7899 */ /* 0x000fe200080006ff */
[----:B------:R-:W-:Y:S01]  /*0c80*/  ELECT P0, URZ, PT ;  /* 0x0000000000ff782f */ /* 0x000fe20003800000 */
[----:B------:R-:W2:Y:S10]  /*0c90*/  FENCE.VIEW.ASYNC.S ;  /* 0x00000000000073c6 */ /* 0x000eb40000000000 */
[----:B--2---:R2:W3:Y:S01]  /*0ca0*/  SYNCS.EXCH.64 URZ, [UR8+0x250], UR12 ;  /* 0x0002500c08ff75b2 */ /* 0x0044e20008000100 */
[----:B------:R2:W1:Y:S01]  /*0cb0*/  SYNCS.EXCH.64 URZ, [UR8+0x258], UR12 ;  /* 0x0002580c08ff75b2 */ /* 0x0004620008000100 */
[----:B------:R-:W-:Y:S01]  /*0cc0*/  NOP ;  /* 0x0000000000007918 */ /* 0x000fe20000000000 */
.L_x_12:
[----:B------:R-:W4:Y:S01]  /*0cd0*/  SHFL.IDX PT, R0, R102, RZ, 0x1f ;  /* 0x00001fff66007589 */ /* 0x000f2200000e0000 */
[----:B------:R-:W-:Y:S01]  /*0ce0*/  NOP ;  /* 0x0000000000007918 */ /* 0x000fe20000000000 */
[----:B----4-:R-:W-:-:S13]  /*0cf0*/  ISETP.NE.AND P0, PT, R0, 0x4, PT ;  /* 0x000000040000780c */ /* 0x010fda0003f05270 */
[----:B------:R-:W-:Y:S05]  /*0d00*/  @P0 BRA `(.L_x_13) ;  /* 0x0000000000480947 */ /* 0x000fea0003800000 */
[----:B---3--:R-:W-:Y:S01]  /*0d10*/  UMOV UR9, 0x1e0 ;  /* 0x000001e000097882 */ /* 0x008fe20000000000 */
[----:B--2---:R-:W-:Y:S01]  /*0d20*/  UMOV UR8, 0x400 ;  /* 0x0000040000087882 */ /* 0x004fe20000000000 */
[----:B------:R-:W-:Y:S01]  /*0d30*/  USEL UR9, UR9, 0x1a0, UP5 ;  /* 0x000001a009097887 */ /* 0x000fe2000a800000 */
        /* <DEDUP_REMOVED lines=9> */
[----:B------:R-:W2:Y:S02]  /*0dd0*/  FENCE.VIEW.ASYNC.S ;  /* 0x00000000000073c6 */ /* 0x000ea40000000000 */
[----:B--2---:R4:W2:Y:S08]  /*0de0*/  SYNCS.EXCH.64 URZ, [UR8+0x260], UR12 ;  /* 0x0002600c08ff75b2 */ /* 0x0048b00008000100 */
[----:B------:R4:W3:Y:S01]  /*0df0*/  SYNCS.EXCH.64 URZ, [UR8+0x270], UR14 ;  /* 0x0002700e08ff75b2 */ /* 0x0008e20008000100 */
[----:B------:R4:W1:Y:S01]  /*0e00*/  SYNCS.EXCH.64 URZ, [UR8+0x268], UR12 ;  /* 0x0002680c08ff75b2 */ /* 0x0008620008000100 */
[----:B------:R4:W1:Y:S02]  /*0e10*/  SYNCS.EXCH.64 URZ, [UR8+0x278], UR14 ;  /* 0x0002780e08ff75b2 */ /* 0x0008640008000100 */
[----:B----4-:R-:W-:Y:S01]  /*0e20*/  NOP ;  /* 0x0000000000007918 */ /* 0x010fe20000000000 */
.L_x_13:
[----:B------:R-:W4:Y:S01]  /*0e30*/  SHFL.IDX PT, R0, R102, RZ, 0x1f ;  /* 0x00001fff66007589 */ /* 0x000f2200000e0000 */
[----:B------:R-:W-:Y:S01]  /*0e40*/  NOP ;  /* 0x0000000000007918 */ /* 0x000fe20000000000 */
[----:B----4-:R-:W-:-:S13]  /*0e50*/  ISETP.NE.AND P0, PT, R0, 0x5, PT ;  /* 0x000000050000780c */ /* 0x010fda0003f05270 */
[----:B------:R-:W-:Y:S05]  /*0e60*/  @P0 BRA `(.L_x_14) ;  /* 0x0000000000540947 */ /* 0x000fea0003800000 */
[----:B---3--:R-:W-:Y:S01]  /*0e70*/  UMOV UR9, 0x400 ;  /* 0x0000040000097882 */ /* 0x008fe20000000000 */
[----:B--2---:R-:W-:Y:S01]  /*0e80*/  UMOV UR8, 0x1 ;  /* 0x0000000100087882 */ /* 0x004fe20000000000 */
        /* <DEDUP_REMOVED lines=13> */
[----:B------:R4:W1:Y:S01]  /*0f60*/  SYNCS.EXCH.64 URZ, [UR9+0x2a8], UR14 ;  /* 0x0002a80e09ff75b2 */ /* 0x0008620008000100 */
[----:B------:R4:W1:Y:S01]  /*0f70*/  SYNCS.EXCH.64 URZ, [UR9+0x290], UR12 ;  /* 0x0002900c09ff75b2 */ /* 0x0008620008000100 */
[----:B------:R4:W1:Y:S01]  /*0f80*/  SYNCS.EXCH.64 URZ, [UR9+0x2b0], UR14 ;  /* 0x0002b00e09ff75b2 */ /* 0x0008620008000100 */
[----:B------:R4:W1:Y:S01]  /*0f90*/  SYNCS.EXCH.64 URZ, [UR9+0x298], UR12 ;  /* 0x0002980c09ff75b2 */ /* 0x0008620008000100 */
[----:B------:R4:W1:Y:S02]  /*0fa0*/  SYNCS.EXCH.64 URZ, [UR9+0x2b8], UR14 ;  /* 0x0002b80e09ff75b2 */ /* 0x0008640008000100 */
[----:B----4-:R-:W-:Y:S01]  /*0fb0*/  NOP ;  /* 0x0000000000007918 */ /* 0x010fe20000000000 */
.L_x_14:
[----:B------:R-:W4:Y:S01]  /*0fc0*/  SHFL.IDX PT, R0, R102, RZ, 0x1f ;  /* 0x00001fff66007589 */ /* 0x000f2200000e0000 */
[----:B------:R-:W-:Y:S01]  /*0fd0*/  ISETP.NE.OR P1, PT, RZ, UR10, !P1 ;  /* 0x0000000aff007c0c */ /* 0x000fe2000cf25670 */
[----:B------:R-:W-:Y:S01]  /*0fe0*/  NOP ;  /* 0x0000000000007918 */ /* 0x000fe20000000000 */
[----:B----4-:R-:W-:-:S13]  /*0ff0*/  ISETP.NE.AND P0, PT, R0, 0x3, PT ;  /* 0x000000030000780c */ /* 0x010fda0003f05270 */
[----:B------:R-:W-:Y:S05]  /*1000*/  @P0 BRA `(.L_x_15) ;  /* 0x0000000000340947 */ /* 0x000fea0003800000 */
[----:B--2---:R-:W-:Y:S01]  /*1010*/  UMOV UR8, 0x400 ;  /* 0x0000040000087882 */ /* 0x004fe20000000000 */
[----:B------:R-:W-:Y:S01]  /*1020*/  UMOV UR7, 0x20 ;  /* 0x0000002000077882 */ /* 0x000fe20000000000 */
[----:B------:R-:W-:Y:S02]  /*1030*/  ULEA UR8, UR37, UR8, 0x18 ;  /* 0x0000000825087291 */ /* 0x000fe4000f8ec0ff */
[----:B---3--:R-:W-:-:S04]  /*1040*/  UIADD3 UR12, UPT, UPT, -UR7, 0x100000, URZ ;  /* 0x00100000070c7890 */ /* 0x008fc8000fffe1ff */
[----:B------:R-:W-:Y:S02]  /*1050*/  USHF.L.U32 UR13, UR12, 0xb, URZ ;  /* 0x0000000b0c0d7899 */ /* 0x000fe400080006ff */
[----:B------:R-:W-:Y:S01]  /*1060*/  USHF.L.U32 UR12, UR12, 0x1, URZ ;  /* 0x000000010c0c7899 */ /* 0x000fe200080006ff */
[----:B------:R-:W-:Y:S01]  /*1070*/  ELECT P0, URZ, PT ;  /* 0x0000000000ff782f */ /* 0x000fe20003800000 */
[----:B------:R-:W2:Y:S10]  /*1080*/  FENCE.VIEW.ASYNC.S ;  /* 0x00000000000073c6 */ /* 0x000eb40000000000 */
[----:B--2---:R4:W2:Y:S01]  /*1090*/  SYNCS.EXCH.64 URZ, [UR8+0x2c0], UR12 ;  /* 0x0002c00c08ff75b2 */ /* 0x0048a20008000100 */
[----:B------:R4:W3:Y:S01]  /*10a0*/  SYNCS.EXCH.64 URZ, [UR8+0x2d0], UR12 ;  /* 0x0002d00c08ff75b2 */ /* 0x0008e20008000100 */
[----:B------:R4:W1:Y:S01]  /*10b0*/  SYNCS.EXCH.64 URZ, [UR8+0x2c8], UR12 ;  /* 0x0002c80c08ff75b2 */ /* 0x0008620008000100 */
[----:B------:R4:W1:Y:S02]  /*10c0*/  SYNCS.EXCH.64 URZ, [UR8+0x2d8], UR12 ;  /* 0x0002d80c08ff75b2 */ /* 0x0008640008000100 */
[----:B----4-:R-:W-:Y:S01]  /*10d0*/  NOP ;  /* 0x0000000000007918 */ /* 0x010fe20000000000 */
.L_x_15:
[----:B------:R-:W-:Y:S01]  /*10e0*/  VOTEU.ALL UP1, P1 ;  /* 0x0000000000ff7886 */ /* 0x000fe20000820000 */
[----:B--2---:R-:W2:Y:S01]  /*10f0*/  LDCU UR8, c[0x0][0x36c] ;  /* 0x00006d80ff0877ac */ /* 0x004ea20008000800 */
[----:B------:R-:W-:Y:S01]  /*1100*/  NOP ;  /* 0x0000000000007918 */ /* 0x000fe20000000000 */
[----:B------:R-:W-:Y:S01]  /*1110*/  LOP3.LUT R10, R109, 0x1f, RZ, 0xc0, !PT ;  /* 0x0000001f6d0a7812 */ /* 0x000fe200078ec0ff */
[----:B---3--:R-:W-:Y:S01]  /*1120*/  UMOV UR12, 0x20 ;  /* 0x00000020000c7882 */ /* 0x008fe20000000000 */
[----:B------:R-:W-:Y:S01]  /*1130*/  @!UP1 UMOV UR7, 0x400 ;  /* 0x0000040000079882 */ /* 0x000fe20000000000 */
[----:B------:R-:W-:-:S04]  /*1140*/  @!UP1 UIADD3 UR12, UPT, UPT, -UR12, 0x100000, URZ ;  /* 0x001000000c0c9890 */ /* 0x000fc8000fffe1ff */
[----:B------:R-:W-:Y:S02]  /*1150*/  @!UP1 USHF.L.U32 UR13, UR12, 0xb, URZ ;  /* 0x0000000b0c0d9899 */ /* 0x000fe400080006ff */
[----:B------:R-:W-:Y:S02]  /*1160*/  @!UP1 USHF.L.U32 UR12, UR12, 0x1, URZ ;  /* 0x000000010c0c9899 */ /* 0x000fe400080006ff */
[----:B------:R-:W-:Y:S01]  /*1170*/  @!UP1 ULEA UR7, UR37, UR7, 0x18 ;  /* 0x0000000725079291 */ /* 0x000fe2000f8ec0ff */
[----:B------:R-:W-:Y:S01]  /*1180*/  VOTEU.ALL UP1, P1 ;  /* 0x0000000000ff7886 */ /* 0x000fe20000820000 */
[----:B------:R-:W-:Y:S01]  /*1190*/  UISETP.NE.AND UP4, UPT, UR10, URZ, UPT ;  /* 0x000000ff0a00728c */ /* 0x000fe2000bf85270 */
[----:B------:R-:W3:Y:S09]  /*11a0*/  FENCE.VIEW.ASYNC.S ;  /* 0x00000000000073c6 */ /* 0x000ef20000000000 */
[----:B---3--:R3:W4:Y:S01]  /*11b0*/  @!UP1 SYNCS.EXCH.64 URZ, [UR7+0x2e0], UR12 ;  /* 0x0002e00c07ff95b2 */ /* 0x0087220008000100 */
[----:B--2---:R-:W-:-:S09]  /*11c0*/  UISETP.EQ.U32.AND UP1, UPT, UR8, 0x1, UPT ;  /* 0x000000010800788c */ /* 0x004fd2000bf22070 */
[----:B------:R-:W-:Y:S05]  /*11d0*/  BRA.U !UP1, `(.L_x_16) ;  /* 0x0000000109087547 */ /* 0x000fea000b800000 */
[----:B-1--4-:R-:W-:Y:S01]  /*11e0*/  UCGABAR_ARV ;  /* 0x00000000000079c7 */ /* 0x012fe20008000000 */
[----:B------:R-:W-:Y:S05]  /*11f0*/  BRA `(.L_x_17) ;  /* 0x0000000000047947 */ /* 0x000fea0003800000 */
.L_x_16:
[----:B-1--4-:R-:W-:Y:S01]  /*1200*/  NOP ;  /* 0x0000000000007918 */ /* 0x012fe20000000000 */
.L_x_17:
[----:B------:R-:W1:Y:S01]  /*1210*/  S2R R15, SR_CTAID.Y ;  /* 0x00000000000f7919 */ /* 0x000e620000002600 */
[----:B------:R-:W-:-:S05]  /*1220*/  CS2R.32 R95, SR_CgaSize ;  /* 0x00000000005f7805 */ /* 0x000fca0000008a00 */
[----:B------:R-:W-:-:S05]  /*1230*/  IMAD R95, R95, -0xa0, RZ ;  /* 0xffffff605f5f7824 */ /* 0x000fca00078e02ff */
[----:B---3--:R-:W-:-:S14]  /*1240*/  R2UR UR7, R95 ;  /* 0x000000005f0772ca */ /* 0x008fdc00000e0000 */
[----:B------:R-:W2:Y:S01]  /*1250*/  LDCU UR7, c[0x0][UR7+0x2b4] ;  /* 0x00005680070777ac */ /* 0x000ea20008000800 */
[----:B------:R-:W-:-:S05]  /*1260*/  CS2R.32 R0, SR_CgaSize ;  /* 0x0000000000007805 */ /* 0x000fca0000008a00 */
[----:B------:R-:W-:-:S06]  /*1270*/  IMAD R0, R0, -0xa0, RZ ;  /* 0xffffff6000007824 */ /* 0x000fcc00078e02ff */
[----:B------:R-:W3:Y:S01]  /*1280*/  LDC R0, c[0x0][R0+0x2a4] ;  /* 0x0000a90000007b82 */ /* 0x000ee20000000800 */
[----:B------:R-:W-:Y:S01]  /*1290*/  PRMT R8, RZ, 0x7610, R8 ;  /* 0x00007610ff087816 */ /* 0x000fe20000000008 */
[----:B------:R-:W4:Y:S01]  /*12a0*/  S2R R9, SR_CTAID.X ;  /* 0x0000000000097919 */ /* 0x000f220000002500 */
[----:B------:R-:W-:-:S05]  /*12b0*/  CS2R.32 R95, SR_CgaSize ;  /* 0x00000000005f7805 */ /* 0x000fca0000008a00 */
[----:B------:R-:W-:-:S05]  /*12c0*/  IMAD R95, R95, -0xa0, RZ ;  /* 0xffffff605f5f7824 */ /* 0x000fca00078e02ff */
[----:B------:R-:W-:-:S14]  /*12d0*/  R2UR UR8, R95 ;  /* 0x000000005f0872ca */ /* 0x000fdc00000e0000 */
[----:B------:R-:W3:Y:S01]  /*12e0*/  LDCU UR8, c[0x0][UR8+0x2b0] ;  /* 0x00005600080877ac */ /* 0x000ee20008000800 */
[----:B------:R-:W-:Y:S01]  /*12f0*/  UISETP.NE.AND UP2, UPT, UR10, 0x2, UPT ;  /* 0x000000020a00788c */ /* 0x000fe2000bf45270 */
[----:B------:R-:W2:Y:S01]  /*1300*/  LDC R11, c[0x0][0xb24] ;  /* 0x0002c900ff0b7b82 */ /* 0x000ea20000000800 */
[----:B------:R-:W-:-:S05]  /*1310*/  CS2R.32 R2, SR_CgaSize ;  /* 0x0000000000027805 */ /* 0x000fca0000008a00 */
[----:B------:R-:W-:-:S06]  /*1320*/  IMAD R2, R2, -0xa0, RZ ;  /* 0xffffff6002027824 */ /* 0x000fcc00078e02ff */
[----:B------:R-:W3:Y:S08]  /*1330*/  LDC R2, c[0x0][R2+0x2a0] ;  /* 0x0000a80002027b82 */ /* 0x000ef00000000800 */
[----:B------:R-:W3:Y:S01]  /*1340*/  LDC R40, c[0x0][0xb24] ;  /* 0x0002c900ff287b82 */ /* 0x000ee20000000800 */
[----:B-1----:R-:W-:-:S07]  /*1350*/  I2FP.F32.U32 R94, R15 ;  /* 0x0000000f005e7245 */ /* 0x002fce0000201000 */
[----:B------:R-:W1:Y:S01]  /*1360*/  S2UR UR36, SR_CTAID.Z ;  /* 0x00000000002479c3 */ /* 0x000e620000002700 */
[----:B--2---:R-:W-:Y:S01]  /*1370*/  ISETP.GE.AND P0, PT, R11, 0x1, PT ;  /* 0x000000010b00780c */ /* 0x004fe20003f06270 */
[----:B----4-:R-:W-:Y:S01]  /*1380*/  IMAD.MOV.U32 R14, RZ, RZ, R9 ;  /* 0x000000ffff0e7224 */ /* 0x010fe200078e0009 */
[----:B------:R-:W-:Y:S01]  /*1390*/  I2FP.F32.U32 R95, R9 ;  /* 0x00000009005f7245 */ /* 0x000fe20000201000 */
[----:B------:R-:W-:Y:S01]  /*13a0*/  FMUL R94, R94, UR7 ;  /* 0x000000075e5e7c20 */ /* 0x000fe20008400000 */
[----:B------:R-:W2:Y:S03]  /*13b0*/  LDCU UR7, c[0x0][0xb30] ;  /* 0x00016600ff0777ac */ /* 0x000ea60008000800 */
[----:B---3--:R-:W-:Y:S02]  /*13c0*/  FMUL R95, R95, UR8 ;  /* 0x000000085f5f7c20 */ /* 0x008fe40008400000 */
[----:B------:R-:W3:Y:S08]  /*13d0*/  F2I.U32.TRUNC.NTZ R94, R94 ;  /* 0x0000005e005e7305 */ /* 0x000ef0000020f000 */
[----:B------:R-:W4:Y:S01]  /*13e0*/  F2I.U32.TRUNC.NTZ R95, R95 ;  /* 0x0000005f005f7305 */ /* 0x000f22000020f000 */
[----:B--2---:R-:W-:Y:S01]  /*13f0*/  UISETP.NE.AND UP3, UPT, UR7, 0x1, UPT ;  /* 0x000000010700788c */ /* 0x004fe2000bf65270 */
[----:B---3--:R-:W-:-:S05]  /*1400*/  IADD3 R94, PT, PT, -R94, RZ, RZ ;  /* 0x000000ff5e5e7210 */ /* 0x008fca0007ffe1ff */
[----:B------:R-:W-:Y:S01]  /*1410*/  IMAD R94, R0, R94, R15 ;  /* 0x0000005e005e7224 */ /* 0x000fe200078e020f */
[----:B------:R-:W-:Y:S01]  /*1420*/  PRMT R0, RZ, 0x7610, R0 ;  /* 0x00007610ff007816 */ /* 0x000fe20000000000 */
[----:B----4-:R-:W-:-:S04]  /*1430*/  IMAD.MOV R95, RZ, RZ, -R95 ;  /* 0x000000ffff5f7224 */ /* 0x010fc800078e0a5f */
[----:B------:R-:W-:Y:S01]  /*1440*/  IMAD R95, R2, R95, R9 ;  /* 0x0000005f025f7224 */ /* 0x000fe200078e0209 */
[----:B-1----:R-:W-:Y:S06]  /*1450*/  BRA.U UP4, `(.L_x_18) ;  /* 0x0000000104247547 */ /* 0x002fec000b800000 */
[----:B------:R-:W-:Y:S01]  /*1460*/  ISETP.NE.AND P1, PT, R94, RZ, PT ;  /* 0x000000ff5e00720c */ /* 0x000fe20003f25270 */
[----:B------:R-:W-:Y:S01]  /*1470*/  IMAD.MOV.U32 R0, RZ, RZ, 0x3 ;  /* 0x00000003ff007424 */ /* 0x000fe200078e00ff */
[C---:B------:R-:W-:Y:S02]  /*1480*/  LOP3.LUT R2, R95.reuse, 0xfffffffe, RZ, 0xc0, !PT ;  /* 0xfffffffe5f027812 */ /* 0x040fe400078ec0ff */
[----:B------:R-:W-:Y:S02]  /*1490*/  ISETP.LT.U32.OR P1, PT, R95, 0x2, !P1 ;  /* 0x000000025f00780c */ /* 0x000fe40004f21470 */
[----:B------:R-:W-:Y:S02]  /*14a0*/  SHF.L.U32 R0, R0, R2, RZ ;  /* 0x0000000200007219 */ /* 0x000fe400000006ff */
[----:B------:R-:W-:Y:S02]  /*14b0*/  SEL R4, RZ, 0x1, !P1 ;  /* 0x00000001ff047807 */ /* 0x000fe40004800000 */
[----:B------:R-:W-:-:S05]  /*14c0*/  SEL R3, RZ, 0x2, !P1 ;  /* 0x00000002ff037807 */ /* 0x000fca0004800000 */
[----:B------:R-:W-:-:S05]  /*14d0*/  IMAD.IADD R3, R4, 0x1, R3 ;  /* 0x0000000104037824 */ /* 0x000fca00078e0203 */
[----:B------:R-:W-:Y:S02]  /*14e0*/  PRMT R8, R3, 0x7610, R8 ;  /* 0x0000761003087816 */ /* 0x000fe40000000008 */
.L_x_18:
[----:B------:R-:W-:Y:S05]  /*14f0*/  @!P0 BRA `(.L_x_19) ;  /* 0x0000000000b88947 */ /* 0x000fea0003800000 */
[----:B------:R-:W1:Y:S01]  /*1500*/  LDC.64 R4, c[0x0][0xb18] ;  /* 0x0002c600ff047b82 */ /* 0x000e620000000a00 */
[----:B------:R-:W-:-:S07]  /*1510*/  ISETP.NE.AND P0, PT, R11, 0x1, PT ;  /* 0x000000010b00780c */ /* 0x000fce0003f05270 */
[----:B------:R-:W2:Y:S08]  /*1520*/  LDC R14, c[0x0][0xb0c] ;  /* 0x0002c300ff0e7b82 */ /* 0x000eb00000000800 */
[----:B------:R-:W3:Y:S08]  /*1530*/  LDC R16, c[0x0][0x370] ;  /* 0x0000dc00ff107b82 */ /* 0x000ef00000000800 */
[----:B------:R-:W4:Y:S01]  /*1540*/  LDC R13, c[0x0][0x374] ;  /* 0x0000dd00ff0d7b82 */ /* 0x000f220000000800 */
[----:B-1----:R-:W-:-:S07]  /*1550*/  ISETP.NE.AND P1, PT, R4, 0x1, PT ;  /* 0x000000010400780c */ /* 0x002fce0003f25270 */
[----:B------:R-:W3:Y:S01]  /*1560*/  LDC.64 R6, c[0x0][0xb10] ;  /* 0x0002c400ff067b82 */ /* 0x000ee20000000a00 */
[----:B--2---:R-:W-:-:S07]  /*1570*/  ISETP.NE.AND P2, PT, R14, 0x1, PT ;  /* 0x000000010e00780c */ /* 0x004fce0003f45270 */
[----:B------:R-:W1:Y:S08]  /*1580*/  LDC R12, c[0x0][0xb20] ;  /* 0x0002c800ff0c7b82 */ /* 0x000e700000000800 */
[----:B------:R-:W2:Y:S01]  /*1590*/  LDC.64 R2, c[0x0][0xb28] ;  /* 0x0002ca00ff027b82 */ /* 0x000ea20000000a00 */
[----:B----4-:R-:W-:-:S04]  /*15a0*/  IMAD.HI.U32 R17, R13, R5, RZ ;  /* 0x000000050d117227 */ /* 0x010fc800078e00ff */
[----:B------:R-:W-:-:S04]  /*15b0*/  IMAD.HI.U32 R5, R15, R5, RZ ;  /* 0x000000050f057227 */ /* 0x000fc800078e00ff */
[----:B---3--:R-:W-:-:S05]  /*15c0*/  IMAD.HI.U32 R18, R16, R6, RZ ;  /* 0x0000000610127227 */ /* 0x008fca00078e00ff */
[-C--:B------:R-:W-:Y:S01]  /*15d0*/  @P2 SHF.R.U32.HI R16, RZ, R7.reuse, R18 ;  /* 0x00000007ff102219 */ /* 0x080fe20000011612 */
[----:B------:R-:W-:Y:S01]  /*15e0*/  IMAD.HI.U32 R18, R9, R6, RZ ;  /* 0x0000000609127227 */ /* 0x000fe200078e00ff */
[-C--:B-1----:R-:W-:Y:S02]  /*15f0*/  @P1 SHF.R.U32.HI R13, RZ, R12.reuse, R17 ;  /* 0x0000000cff0d1219 */ /* 0x082fe40000011611 */
[----:B------:R-:W-:Y:S02]  /*1600*/  SHF.R.U32.HI R5, RZ, R12, R5 ;  /* 0x0000000cff057219 */ /* 0x000fe40000011605 */
[----:B------:R-:W-:Y:S02]  /*1610*/  SHF.R.U32.HI R18, RZ, R7, R18 ;  /* 0x00000007ff127219 */ /* 0x000fe40000011612 */
[----:B------:R-:W-:Y:S01]  /*1620*/  SEL R5, R15, R5, !P1 ;  /* 0x000000050f057207 */ /* 0x000fe20004800000 */
[----:B--2---:R-:W-:Y:S01]  /*1630*/  IMAD.HI.U32 R17, R13, R2, RZ ;  /* 0x000000020d117227 */ /* 0x004fe200078e00ff */
[----:B------:R-:W-:-:S03]  /*1640*/  SEL R18, R9, R18, !P2 ;  /* 0x0000001209127207 */ /* 0x000fc60005000000 */
[----:B------:R-:W-:Y:S01]  /*1650*/  IMAD.HI.U32 R6, R16, R2, RZ ;  /* 0x0000000210067227 */ /* 0x000fe200078e00ff */
[----:B------:R-:W-:-:S04]  /*1660*/  @P0 SHF.R.U32.HI R13, RZ, R3, R17 ;  /* 0x00000003ff0d0219 */ /* 0x000fc80000011611 */
[----:B------:R-:W-:Y:S01]  /*1670*/  @P0 SHF.R.U32.HI R16, RZ, R3, R6 ;  /* 0x00000003ff100219 */ /* 0x000fe20000011606 */
[----:B------:R-:W-:-:S04]  /*1680*/  IMAD R13, R13, R11, RZ ;  /* 0x0000000b0d0d7224 */ /* 0x000fc800078e02ff */
[----:B------:R-:W-:Y:S01]  /*1690*/  IMAD R6, R16, R11, RZ ;  /* 0x0000000b10067224 */ /* 0x000fe200078e02ff */
[----:B------:R-:W-:-:S04]  /*16a0*/  ISETP.GE.AND P1, PT, R5, R13, PT ;  /* 0x0000000d0500720c */ /* 0x000fc80003f26270 */
[----:B------:R-:W-:Y:S01]  /*16b0*/  ISETP.GE.OR P1, PT, R18, R6, P1 ;  /* 0x000000061200720c */ /* 0x000fe20000f26670 */
[----:B------:R-:W-:-:S05]  /*16c0*/  IMAD.HI.U32 R6, R5, R2, RZ ;  /* 0x0000000205067227 */ /* 0x000fca00078e00ff */
[----:B------:R-:W-:-:S04]  /*16d0*/  SHF.R.U32.HI R6, RZ, R3, R6 ;  /* 0x00000003ff067219 */ /* 0x000fc80000011606 */
[----:B------:R-:W-:-:S03]  /*16e0*/  SEL R6, R5, R6, !P0 ;  /* 0x0000000605067207 */ /* 0x000fc60004000000 */
[----:B------:R-:W-:Y:S01]  /*16f0*/  @!P1 IMAD.HI.U32 R7, R18, R2, RZ ;  /* 0x0000000212079227 */ /* 0x000fe200078e00ff */
[----:B------:R-:W-:-:S04]  /*1700*/  IADD3 R2, PT, PT, -R6, RZ, RZ ;  /* 0x000000ff06027210 */ /* 0x000fc80007ffe1ff */
[----:B------:R-:W-:Y:S01]  /*1710*/  @!P1 SHF.R.U32.HI R3, RZ, R3, R7 ;  /* 0x00000003ff039219 */ /* 0x000fe20000011607 */
[----:B------:R-:W-:Y:S01]  /*1720*/  IMAD R2, R11, R2, R5 ;  /* 0x000000020b027224 */ /* 0x000fe200078e0205 */
[----:B------:R-:W-:Y:S02]  /*1730*/  IADD3 R7, PT, PT, -R5, RZ, RZ ;  /* 0x000000ff05077210 */ /* 0x000fe40007ffe1ff */
[----:B------:R-:W-:-:S03]  /*1740*/  @!P1 SEL R3, R18, R3, !P0 ;  /* 0x0000000312039207 */ /* 0x000fc60004000000 */
[----:B------:R-:W-:Y:S02]  /*1750*/  IMAD R7, R4, R7, R15 ;  /* 0x0000000704077224 */ /* 0x000fe400078e020f */
[--C-:B------:R-:W-:Y:S02]  /*1760*/  @!P1 IMAD.IADD R6, R6, 0x1, -R3.reuse ;  /* 0x0000000106069824 */ /* 0x100fe400078e0a03 */
[----:B------:R-:W-:Y:S01]  /*1770*/  @!P1 IMAD R3, R2, R16, R3 ;  /* 0x0000001002039224 */ /* 0x000fe200078e0203 */
[----:B------:R-:W-:Y:S01]  /*1780*/  IADD3 R2, PT, PT, -R18, RZ, RZ ;  /* 0x000000ff12027210 */ /* 0x000fe20007ffe1ff */
[----:B------:R-:W-:Y:S02]  /*1790*/  @!P1 IMAD R5, R6, R11, R18 ;  /* 0x0000000b06059224 */ /* 0x000fe400078e0212 */
[----:B------:R-:W-:Y:S02]  /*17a0*/  @!P1 IMAD.MOV.U32 R18, RZ, RZ, R3 ;  /* 0x000000ffff129224 */ /* 0x000fe400078e0003 */
[----:B------:R-:W-:-:S02]  /*17b0*/  IMAD R2, R14, R2, R9 ;  /* 0x000000020e027224 */ /* 0x000fc400078e0209 */
[----:B------:R-:W-:Y:S02]  /*17c0*/  IMAD R15, R5, R4, R7 ;  /* 0x00000004050f7224 */ /* 0x000fe400078e0207 */
[----:B------:R-:W-:Y:S02]  /*17d0*/  IMAD R14, R18, R14, R2 ;  /* 0x0000000e120e7224 */ /* 0x000fe400078e0202 */
.L_x_19:
[----:B------:R-:W-:Y:S05]  /*17e0*/  BRA.U UP3, `(.L_x_20) ;  /* 0x0000000103407547 */ /* 0x000fea000b800000 */
[----:B------:R-:W1:Y:S08]  /*17f0*/  LDC.64 R4, c[0x0][0xb10] ;  /* 0x0002c400ff047b82 */ /* 0x000e700000000a00 */
[----:B------:R-:W2:Y:S08]  /*1800*/  LDC.64 R2, c[0x0][0xb18] ;  /* 0x0002c600ff027b82 */ /* 0x000eb00000000a00 */
[----:B------:R-:W3:Y:S08]  /*1810*/  LDC R6, c[0x0][0xb20] ;  /* 0x0002c800ff067b82 */ /* 0x000ef00000000800 */
[----:B------:R-:W4:Y:S01]  /*1820*/  LDC R7, c[0x0][0xb0c] ;  /* 0x0002c300ff077b82 */ /* 0x000f220000000800 */
[----:B-1----:R-:W-:-:S05]  /*1830*/  IMAD.HI.U32 R4, R14, R4, RZ ;  /* 0x000000040e047227 */ /* 0x002fca00078e00ff */
[----:B------:R-:W-:Y:S01]  /*1840*/  SHF.R.U32.HI R4, RZ, R5, R4 ;  /* 0x00000005ff047219 */ /* 0x000fe20000011604 */
[----:B--2---:R-:W-:Y:S01]  /*1850*/  IMAD.HI.U32 R3, R15, R3, RZ ;  /* 0x000000030f037227 */ /* 0x004fe200078e00ff */
[----:B------:R-:W-:-:S04]  /*1860*/  ISETP.NE.AND P0, PT, R2, 0x1, PT ;  /* 0x000000010200780c */ /* 0x000fc80003f05270 */
[----:B---3--:R-:W-:-:S04]  /*1870*/  SHF.R.U32.HI R3, RZ, R6, R3 ;  /* 0x00000006ff037219 */ /* 0x008fc80000011603 */
[----:B------:R-:W-:Y:S02]  /*1880*/  SEL R3, R15, R3, !P0 ;  /* 0x000000030f037207 */ /* 0x000fe40004000000 */
[----:B----4-:R-:W-:-:S04]  /*1890*/  ISETP.NE.AND P1, PT, R7, 0x1, PT ;  /* 0x000000010700780c */ /* 0x010fc80003f25270 */
[----:B------:R-:W-:-:S05]  /*18a0*/  SEL R5, R14, R4, !P1 ;  /* 0x000000040e057207 */ /* 0x000fca0004800000 */
[----:B------:R-:W-:Y:S02]  /*18b0*/  IMAD.IADD R4, R3, 0x1, -R5 ;  /* 0x0000000103047824 */ /* 0x000fe400078e0a05 */
[----:B------:R-:W-:Y:S02]  /*18c0*/  IMAD.IADD R3, R5, 0x1, -R3 ;  /* 0x0000000105037824 */ /* 0x000fe400078e0a03 */
[----:B------:R-:W-:Y:S02]  /*18d0*/  IMAD R14, R4, R7, R14 ;  /* 0x00000007040e7224 */ /* 0x000fe400078e020e */
[----:B------:R-:W-:Y:S02]  /*18e0*/  IMAD R15, R3, R2, R15 ;  /* 0x00000002030f7224 */ /* 0x000fe400078e020f */
.L_x_20:
[----:B------:R-:W-:Y:S05]  /*18f0*/  BRA.U !UP1, `(.L_x_21) ;  /* 0x00000001090c7547 */ /* 0x000fea000b800000 */
[----:B------:R-:W-:Y:S01]  /*1900*/  UCGABAR_WAIT ;  /* 0x0000000000007dc7 */ /* 0x000fe20008000000 */
[----:B------:R-:W-:Y:S01]  /*1910*/  CCTL.IVALL ;  /* 0x00000000ff00798f */ /* 0x000fe20002000000 */
[----:B------:R-:W-:Y:S05]  /*1920*/  BRA `(.L_x_22) ;  /* 0x0000000000047947 */ /* 0x000fea0003800000 */
.L_x_21:
[----:B------:R-:W-:Y:S06]  /*1930*/  BAR.SYNC.DEFER_BLOCKING 0x0 ;  /* 0x0000000000007b1d */ /* 0x000fec0000010000 */
.L_x_22:
[----:B------:R-:W-:Y:S05]  /*1940*/  BRA.U UP2, `(.L_x_23) ;  /* 0x0000002102c87547 */ /* 0x000fea000b800000 */
[----:B------:R-:W1:Y:S01]  /*1950*/  LDCU UR4, c[0x0][0x38c] ;  /* 0x00007180ff0477ac */ /* 0x000e620008000800 */
[----:B------:R-:W2:Y:S01]  /*1960*/  LDC R8, c[0x0][0x370] ;  /* 0x0000dc00ff087b82 */ /* 0x000ea20000000800 */
[C---:B------:R-:W-:Y:S01]  /*1970*/  IMAD.SHL.U32 R19, R9.reuse, 0x80, RZ ;  /* 0x0000008009137824 */ /* 0x040fe200078e00ff */
[----:B------:R-:W-:Y:S01]  /*1980*/  PLOP3.LUT P1, PT, PT, PT, UP5, 0x80, 0x8 ;  /* 0x000000000008781c */ /* 0x000fe20003f2f058 */
[----:B------:R-:W-:Y:S01]  /*1990*/  UISETP.NE.AND UP1, UPT, UR10, URZ, UPT ;  /* 0x000000ff0a00728c */ /* 0x000fe2000bf25270 */
[----:B------:R-:W-:Y:S01]  /*19a0*/  ISETP.NE.AND P4, PT, R10, RZ, P5 ;  /* 0x000000ff0a00720c */ /* 0x000fe20002f85270 */
[----:B------:R-:W-:Y:S01]  /*19b0*/  IMAD.SHL.U32 R18, R9, 0x40, RZ ;  /* 0x0000004009127824 */ /* 0x000fe200078e00ff */
[----:B------:R-:W-:Y:S01]  /*19c0*/  PLOP3.LUT P1, PT, P1, PT, PT, 0x8, 0x80 ;  /* 0x000000000080781c */ /* 0x000fe20000f2e170 */
[----:B------:R-:W-:Y:S01]  /*19d0*/  IMAD.MOV.U32 R17, RZ, RZ, 0x1 ;  /* 0x00000001ff117424 */ /* 0x000fe200078e00ff */
[----:B------:R-:W3:Y:S01]  /*19e0*/  LDC R0, c[0x0][0x374] ;  /* 0x0000dd00ff007b82 */ /* 0x000ee20000000800 */
[----:B------:R-:W-:Y:S01]  /*19f0*/  IMAD.MOV.U32 R16, RZ, RZ, RZ ;  /* 0x000000ffff107224 */ /* 0x000fe200078e00ff */
[----:B------:R-:W-:Y:S01]  /*1a00*/  CS2R R12, SRZ ;  /* 0x00000000000c7805 */ /* 0x000fe2000001ff00 */
[----:B------:R-:W-:Y:S01]  /*1a10*/  IMAD.MOV.U32 R11, RZ, RZ, 0x1 ;  /* 0x00000001ff0b7424 */ /* 0x000fe200078e00ff */
[----:B------:R-:W-:Y:S01]  /*1a20*/  LOP3.LUT R19, R19, 0x80, RZ, 0xc0, !PT ;  /* 0x0000008013137812 */ /* 0x000fe200078ec0ff */
[----:B------:R-:W4:Y:S01]  /*1a30*/  LDCU.64 UR14, c[0x0][0x348] ;  /* 0x00006900ff0e77ac */ /* 0x000f220008000a00 */
[----:B-1----:R-:W-:-:S02]  /*1a40*/  UIADD3 UR5, UPT, UPT, UR4, 0x1f, URZ ;  /* 0x0000001f04057890 */ /* 0x002fc4000fffe0ff */
[----:B------:R-:W-:Y:S02]  /*1a50*/  USEL UR22, UR6, 0x2, UP1 ;  /* 0x0000000206167887 */ /* 0x000fe40008800000 */
[----:B------:R-:W-:Y:S01]  /*1a60*/  USHF.R.S32.HI UR7, URZ, 0x1f, UR5 ;  /* 0x0000001fff077899 */ /* 0x000fe20008011405 */
[----:B------:R-:W-:-:S03]  /*1a70*/  UMOV UR23, URZ ;  /* 0x000000ff00177c82 */ /* 0x000fc60008000000 */
[----:B------:R-:W-:Y:S02]  /*1a80*/  ULEA.HI UR7, UR7, UR5, URZ, 0x5 ;  /* 0x0000000507077291 */ /* 0x000fe4000f8f28ff */
[----:B------:R-:W-:Y:S02]  /*1a90*/  UIADD3 UR5, UPT, UPT, UR4, -0x1, URZ ;  /* 0xffffffff04057890 */ /* 0x000fe4000fffe0ff */
[----:B------:R-:W-:Y:S02]  /*1aa0*/  USHF.R.S32.HI UR7, URZ, 0x5, UR7 ;  /* 0x00000005ff077899 */ /* 0x000fe40008011407 */
[----:B------:R-:W-:Y:S02]  /*1ab0*/  UISETP.GE.U32.AND UP2, UPT, UR5, -0x3f, UPT ;  /* 0xffffffc10500788c */ /* 0x000fe4000bf46070 */
[----:B------:R-:W-:Y:S02]  /*1ac0*/  UISETP.LT.U32.AND UP0, UPT, UR7, 0x21, UPT ;  /* 0x000000210700788c */ /* 0x000fe4000bf01070 */
[----:B------:R-:W-:-:S02]  /*1ad0*/  UIADD3 UR4, UPT, UPT, UR4, 0x3e, URZ ;  /* 0x0000003e04047890 */ /* 0x000fc4000fffe0ff */
[----:B------:R-:W-:-:S04]  /*1ae0*/  USEL UR5, UR7, 0x21, UP0 ;  /* 0x0000002107057887 */ /* 0x000fc80008000000 */
[----:B------:R-:W-:Y:S02]  /*1af0*/  UIADD3 UR21, UPT, UPT, UR5, -0x1, URZ ;  /* 0xffffffff05157890 */ /* 0x000fe4000fffe0ff */
[----:B------:R-:W-:Y:S02]  /*1b00*/  @UP2 UIADD3 UR21, UPT, UPT, UR5, URZ, URZ ;  /* 0x000000ff05152290 */ /* 0x000fe4000fffe0ff */
[----:B------:R-:W-:Y:S02]  /*1b10*/  UIADD3 UR24, UPT, UPT, UR7, -UR5, URZ ;  /* 0x8000000507187290 */ /* 0x000fe4000fffe0ff */
[----:B------:R-:W-:Y:S02]  /*1b20*/  UIADD3 UR13, UPT, UPT, UR21, 0x1, URZ ;  /* 0x00000001150d7890 */ /* 0x000fe4000fffe0ff */
[----:B--2-4-:R-:W-:-:S12]  /*1b30*/  UIADD3 UR21, UPT, UPT, -UR21, URZ, URZ ;  /* 0x000000ff15157290 */ /* 0x014fd8000fffe1ff */
.L_x_43:
[----:B------:R-:W-:Y:S01]  /*1b40*/  UISETP.NE.AND UP0, UPT, UR37, URZ, UPT ;  /* 0x000000ff2500728c */ /* 0x000fe2000bf05270 */
[----:B------:R-:W1:Y:S08]  /*1b50*/  S2UR UR37, SR_CgaCtaId ;  /* 0x00000000002579c3 */ /* 0x000e700000008800 */
[----:B------:R-:W-:Y:S05]  /*1b60*/  BRA.U UP0, `(.L_x_24) ;  /* 0x0000000100347547 */ /* 0x000fea000b800000 */
[----:B------:R-:W2:Y:S01]  /*1b70*/  S2R R2, SR_CgaCtaId ;  /* 0x0000000000027919 */ /* 0x000ea20000008800 */
[----:B------:R-:W-:-:S04]  /*1b80*/  MOV R3, 0x400 ;  /* 0x0000040000037802 */ /* 0x000fc80000000f00 */
[----:B--2---:R-:W-:Y:S02]  /*1b90*/  LEA R2, R2, R3, 0x18 ;  /* 0x0000000302027211 */ /* 0x004fe400078ec0ff */
[----:B------:R-:W-:-:S03]  /*1ba0*/  SHF.L.U32 R3, R11, 0x1f, RZ ;  /* 0x0000001f0b037819 */ /* 0x000fc600000006ff */
[----:B------:R-:W-:-:S04]  /*1bb0*/  IMAD R2, R12, 0x8, R2 ;  /* 0x000000080c027824 */ /* 0x000fc800078e0202 */
[----:B------:R-:W2:Y:S02]  /*1bc0*/  SYNCS.PHASECHK.TRANS64.TRYWAIT P0, [R2+URZ+0x2d0], R3 ;  /* 0x0002d003020075a7 */ /* 0x000ea400080011ff */
[----:B--2---:R-:W-:Y:S05]  /*1bd0*/  @!P0 BRA `(.L_x_25) ;  /* 0x0000009000348947 */ /* 0x004fea0003800000 */
.L_x_173:
[----:B------:R-:W-:Y:S01]  /*1be0*/  VIADD R12, R12, 0x1 ;  /* 0x000000010c0c7836 */ /* 0x000fe20000000000 */
[----:B------:R2:W-:Y:S04]  /*1bf0*/  SYNCS.ARRIVE.TRANS64.A1T0 RZ, [R2+URZ+0x2c0], RZ ;  /* 0x0002c0ff02ff79a7 */ /* 0x0005e800081000ff */
[----:B------:R-:W-:-:S04]  /*1c00*/  ISETP.NE.AND P0, PT, R12, 0x2, PT ;  /* 0x000000020c00780c */ /* 0x000fc80003f05270 */
[----:B------:R-:W-:Y:S02]  /*1c10*/  SEL R12, R12, RZ, P0 ;  /* 0x000000ff0c0c7207 */ /* 0x000fe40000000000 */
[----:B--2---:R-:W-:-:S04]  /*1c20*/  SEL R2, RZ, 0x1, P0 ;  /* 0x00000001ff027807 */ /* 0x004fc80000000000 */
[----:B------:R-:W-:-:S07]  /*1c30*/  LOP3.LUT R11, R11, R2, RZ, 0x3c, !PT ;  /* 0x000000020b0b7212 */ /* 0x000fce00078e3cff */
.L_x_24:
[----:B------:R-:W-:Y:S01]  /*1c40*/  UMOV UR6, 0x400 ;  /* 0x0000040000067882 */ /* 0x000fe20000000000 */
[----:B------:R-:W-:Y:S01]  /*1c50*/  SHF.L.U32 R2, R17, 0x1f, RZ ;  /* 0x0000001f11027819 */ /* 0x000fe200000006ff */
[----:B-1----:R-:W-:Y:S01]  /*1c60*/  ULEA UR6, UR37, UR6, 0x18 ;  /* 0x0000000625067291 */ /* 0x002fe2000f8ec0ff */
[----:B------:R-:W-:Y:S01]  /*1c70*/  R2UR UR35, R18 ;  /* 0x00000000122372ca */ /* 0x000fe200000e0000 */
[----:B------:R-:W-:Y:S01]  /*1c80*/  UISETP.GE.U32.AND UP0, UPT, UR4, 0x3f, UPT ;  /* 0x0000003f0400788c */ /* 0x000fe2000bf06070 */
[----:B------:R-:W-:Y:S01]  /*1c90*/  R2UR UR11, R19 ;  /* 0x00000000130b72ca */ /* 0x000fe200000e0000 */
[----:B------:R-:W-:Y:S01]  /*1ca0*/  ULEA UR8, UR23, UR6, 0x3 ;  /* 0x0000000617087291 */ /* 0x000fe2000f8e18ff */
[----:B------:R-:W-:-:S08]  /*1cb0*/  UMOV UR25, URZ ;  /* 0x000000ff00197c82 */ /* 0x000fd00008000000 */
[----:B------:R1:W2:Y:S01]  /*1cc0*/  SYNCS.PHASECHK.TRANS64.TRYWAIT P0, [UR8+0x108], R2 ;  /* 0x00010802ff0075a7 */ /* 0x0002a20008001108 */
[----:B------:R-:W-:-:S13]  /*1cd0*/  R2UR UR8, R15 ;  /* 0x000000000f0872ca */ /* 0x000fda00000e0000 */
[----:B------:R-:W-:Y:S01]  /*1ce0*/  ULEA UR11, UR8, UR11, 0x8 ;  /* 0x0000000b080b7291 */ /* 0x000fe2000f8e40ff */
[----:B-1----:R-:W-:-:S05]  /*1cf0*/  LEA.HI R2, R14, R14, RZ, 0x1 ;  /* 0x0000000e0e027211 */ /* 0x002fca00078f08ff */
[----:B------:R-:W-:-:S05]  /*1d00*/  IMAD.SHL.U32 R2, R2, 0x40, RZ ;  /* 0x0000004002027824 */ /* 0x000fca00078e00ff */
[----:B------:R-:W-:-:S04]  /*1d10*/  LOP3.LUT R2, R2, 0xffffff80, RZ, 0xc0, !PT ;  /* 0xffffff8002027812 */ /* 0x000fc800078ec0ff */
[----:B------:R-:W-:-:S13]  /*1d20*/  R2UR UR9, R2 ;  /* 0x00000000020972ca */ /* 0x000fda00000e0000 */
[----:B------:R-:W-:Y:S01]  /*1d30*/  ULOP3.LUT UR35, UR9, 0x40, UR35, 0xf8, !UPT ;  /* 0x0000004009237892 */ /* 0x000fe2000f8ef823 */
[----:B------:R-:W-:Y:S11]  /*1d40*/  BRA.U !UP0, `(.L_x_26) ;  /* 0x0000000108c07547 */ /* 0x000ff6000b800000 */
[----:B------:R-:W-:Y:S01]  /*1d50*/  UMOV UR16, UR21 ;  /* 0x0000001500107c82 */ /* 0x000fe20008000000 */
[----:B------:R-:W-:Y:S01]  /*1d60*/  UMOV UR17, UR23 ;  /* 0x0000001700117c82 */ /* 0x000fe20008000000 */
[----:B------:R-:W-:-:S05]  /*1d70*/  UMOV UR34, URZ ;  /* 0x000000ff00227c82 */ /* 0x000fca0008000000 */
.L_x_32:
[----:B------:R-:W-:Y:S01]  /*1d80*/  ULEA UR33, UR17, UR6, 0x3 ;  /* 0x0000000611217291 */ /* 0x000fe2000f8e18ff */
[----:B------:R-:W-:Y:S01]  /*1d90*/  @P5 MOV R3, 0x3000 ;  /* 0x0000300000035802 */ /* 0x000fe20000000f00 */
[----:B-12-4-:R-:W-:Y:S10]  /*1da0*/  @P0 BRA `(.L_x_27) ;  /* 0x00000000000c0947 */ /* 0x016ff40003800000 */
[----:B------:R-:W-:-:S04]  /*1db0*/  SHF.L.U32 R4, R17, 0x1f, RZ ;  /* 0x0000001f11047819 */ /* 0x000fc800000006ff */
[----:B------:R-:W1:Y:S02]  /*1dc0*/  SYNCS.PHASECHK.TRANS64.TRYWAIT P0, [UR33+0x108], R4 ;  /* 0x00010804ff0075a7 */ /* 0x000e640008001121 */
[----:B-1----:R-:W-:Y:S05]  /*1dd0*/  @!P0 BRA `(.L_x_28) ;  /* 0x0000008c00c88947 */ /* 0x002fea0003800000 */
.L_x_27:
[----:B------:R2:W-:Y:S01]  /*1de0*/  @P5 SYNCS.ARRIVE.TRANS64 RZ, [UR33], R3 ;  /* 0x00000003ffff59a7 */ /* 0x0005e20008000021 */
[----:B------:R-:W-:Y:S02]  /*1df0*/  ULOP3.LUT UR8, UR22, 0x2, URZ, 0xfc, !UPT ;  /* 0x0000000216087892 */ /* 0x000fe4000f8efcff */
[----:B------:R-:W-:Y:S02]  /*1e00*/  UIADD3 UR16, UPT, UPT, UR16, 0x1, URZ ;  /* 0x0000000110107890 */ /* 0x000fe4000fffe0ff */
[----:B------:R-:W-:Y:S02]  /*1e10*/  UISETP.NE.AND UP0, UPT, UR8, 0x2, UPT ;  /* 0x000000020800788c */ /* 0x000fe4000bf05270 */
[----:B------:R-:W-:-:S07]  /*1e20*/  UISETP.NE.AND UP2, UPT, UR16, 0x1, UPT ;  /* 0x000000011000788c */ /* 0x000fce000bf45270 */
[----:B------:R-:W-:Y:S05]  /*1e30*/  BRA.U UP0, `(.L_x_29) ;  /* 0x0000000100047547 */ /* 0x000fea000b800000 */
[----:B------:R-:W-:Y:S05]  /*1e40*/  BPT.TRAP 0x1 ;  /* 0x000000040000795c */ /* 0x000fea0000300000 */
.L_x_29:
[----:B------:R-:W-:Y:S04]  /*1e50*/  BSSY.RECONVERGENT B0, `(.L_x_30) ;  /* 0x0000003000007945 */ /* 0x000fe80003800200 */
[----:B------:R-:W-:Y:S05]  /*1e60*/  @!P4 BRA `(.L_x_31) ;  /* 0x000000000004c947 */ /* 0x000fea0003800000 */
[----:B------:R-:W-:Y:S05]  /*1e70*/  BPT.TRAP 0x1 ;  /* 0x000000040000795c */ /* 0x000fea0000300000 */
.L_x_31:
[----:B------:R-:W-:Y:S05]  /*1e80*/  BSYNC.RECONVERGENT B0 ;  /* 0x0000000000007941 */ /* 0x000fea0003800200 */
.L_x_30:
[----:B------:R-:W-:Y:S02]  /*1e90*/  UIADD3 UR23, UPT, UPT, UR17, 0x1, URZ ;  /* 0x0000000111177890 */ /* 0x000fe4000fffe0ff */
[----:B------:R-:W-:Y:S02]  /*1ea0*/  ULEA UR32, UR17, UR6, 0xb ;  /* 0x0000000611207291 */ /* 0x000fe4000f8e58ff */
[----:B------:R-:W-:Y:S02]  /*1eb0*/  UISETP.NE.AND UP0, UPT, UR23, 0x21, UPT ;  /* 0x000000211700788c */ /* 0x000fe4000bf05270 */
[----:B------:R-:W-:Y:S02]  /*1ec0*/  UIADD3 UR28, UP1, UPT, UR14, 0x80, URZ ;  /* 0x000000800e1c7890 */ /* 0x000fe4000ff3e0ff */
[----:B------:R-:W-:Y:S02]  /*1ed0*/  USEL UR9, URZ, 0x1, UP0 ;  /* 0x00000001ff097887 */ /* 0x000fe40008000000 */
[----:B------:R-:W-:-:S02]  /*1ee0*/  USEL UR23, UR23, URZ, UP0 ;  /* 0x000000ff17177287 */ /* 0x000fc40008000000 */
[----:B------:R-:W-:Y:S02]  /*1ef0*/  UIADD3 UR26, UP0, UPT, UR14, 0x180, URZ ;  /* 0x000001800e1a7890 */ /* 0x000fe4000ff1e0ff */
[----:B------:R-:W-:Y:S01]  /*1f00*/  ULEA UR8, UR23, UR6, 0x3 ;  /* 0x0000000617087291 */ /* 0x000fe2000f8e18ff */
[----:B------:R-:W-:Y:S01]  /*1f10*/  LOP3.LUT R17, R17, UR9, RZ, 0x3c, !PT ;  /* 0x0000000911117c12 */ /* 0x000fe2000f8e3cff */
[----:B------:R-:W-:Y:S02]  /*1f20*/  ULOP3.LUT UR33, UR33, 0xfefffff8, URZ, 0xc0, !UPT ;  /* 0xfefffff821217892 */ /* 0x000fe4000f8ec0ff */
[----:B------:R-:W-:Y:S01]  /*1f30*/  UIADD3.X UR29, UPT, UPT, URZ, UR15, URZ, UP1, !UPT ;  /* 0x0000000fff1d7290 */ /* 0x000fe20008ffe4ff */
[----:B-1----:R-:W-:Y:S01]  /*1f40*/  SHF.L.U32 R2, R17, 0x1f, RZ ;  /* 0x0000001f11027819 */ /* 0x002fe200000006ff */
[----:B------:R-:W-:Y:S02]  /*1f50*/  UIADD3 UR32, UPT, UPT, UR32, 0x6500, URZ ;  /* 0x0000650020207890 */ /* 0x000fe4000fffe0ff */
[----:B------:R-:W-:Y:S01]  /*1f60*/  UIADD3.X UR27, UPT, UPT, URZ, UR15, URZ, UP0, !UPT ;  /* 0x0000000fff1b7290 */ /* 0x000fe200087fe4ff */
[----:B------:R1:W4:Y:S01]  /*1f70*/  SYNCS.PHASECHK.TRANS64.TRYWAIT P0, [UR8+0x108], R2 ;  /* 0x00010802ff0075a7 */ /* 0x0003220008001108 */
[----:B------:R-:W-:Y:S01]  /*1f80*/  ULEA UR8, UR17, UR6, 0xc ;  /* 0x0000000611087291 */ /* 0x000fe2000f8e60ff */
[----:B------:R-:W-:Y:S01]  /*1f90*/  UMOV UR18, 0x0 ;  /* 0x0000000000127882 */ /* 0x000fe20000000000 */
[----:B------:R-:W-:-:S02]  /*1fa0*/  UMOV UR19, 0x10000000 ;  /* 0x1000000000137882 */ /* 0x000fc40000000000 */
[----:B------:R-:W-:Y:S01]  /*1fb0*/  UIADD3 UR8, UPT, UPT, UR8, 0x16d00, URZ ;  /* 0x00016d0008087890 */ /* 0x000fe2000fffe0ff */
[----:B------:R2:W-:Y:S01]  /*1fc0*/  UTMALDG.3D.2CTA [UR32], [UR28], desc[UR18] ;  /* 0x000012201c0075b4 */ /* 0x0005e20008211000 */
[----:B------:R-:W-:Y:S01]  /*1fd0*/  UMOV UR10, UR34 ;  /* 0x00000022000a7c82 */ /* 0x000fe20008000000 */
[----:B------:R-:W-:Y:S01]  /*1fe0*/  UMOV UR12, UR36 ;  /* 0x00000024000c7c82 */ /* 0x000fe20008000000 */
[----:B------:R-:W-:Y:S01]  /*1ff0*/  UMOV UR9, UR33 ;  /* 0x0000002100097c82 */ /* 0x000fe20008000000 */
[----:B------:R-:W-:Y:S01]  /*2000*/  UMOV UR25, UR13 ;  /* 0x0000000d00197c82 */ /* 0x000fe20008000000 */
[----:B------:R-:W-:-:S03]  /*2010*/  UMOV UR17, UR23 ;  /* 0x0000001700117c82 */ /* 0x000fc60008000000 */
[----:B------:R1:W-:Y:S01]  /*2020*/  UTMALDG.3D.2CTA [UR8], [UR26], desc[UR18] ;  /* 0x000012081a0075b4 */ /* 0x0003e20008211000 */
[----:B--2---:R-:W-:Y:S01]  /*2030*/  UIADD3 UR34, UPT, UPT, UR34, 0x20, URZ ;  /* 0x0000002022227890 */ /* 0x004fe2000fffe0ff */
[----:B------:R-:W-:Y:S11]  /*2040*/  BRA.U UP2, `(.L_x_32) ;  /* 0xfffffffd024c7547 */ /* 0x000ff6000b83ffff */
.L_x_26:
[----:B-1----:R-:W-:Y:S01]  /*2050*/  ULEA UR8, UR23, UR6, 0x3 ;  /* 0x0000000617087291 */ /* 0x002fe2000f8e18ff */
[----:B------:R-:W-:Y:S01]  /*2060*/  SHF.L.U32 R2, R17, 0x1f, RZ ;  /* 0x0000001f11027819 */ /* 0x000fe200000006ff */
[----:B------:R-:W-:Y:S01]  /*2070*/  @!P1 SYNCS.ARRIVE.TRANS64.A1T0 RZ, [UR6+0x258], RZ ;  /* 0x000258ffffff99a7 */ /* 0x000fe20008100006 */
[----:B------:R-:W-:-:S06]  /*2080*/  UISETP.GT.AND UP0, UPT, UR7, UR5, UPT ;  /* 0x000000050700728c */ /* 0x000fcc000bf04270 */
[----:B--2-4-:R1:W2:Y:S03]  /*2090*/  SYNCS.PHASECHK.TRANS64.TRYWAIT P0, [UR8+0x108], R2 ;  /* 0x00010802ff0075a7 */ /* 0x0142a60008001108 */
[----:B------:R-:W-:Y:S05]  /*20a0*/  BRA.U !UP0, `(.L_x_33) ;  /* 0x0000000108c07547 */ /* 0x000fea000b800000 */
[----:B------:R-:W-:Y:S01]  /*20b0*/  UIADD3 UR26, UPT, UPT, UR24, UR25, URZ ;  /* 0x00000019181a7290 */ /* 0x000fe2000fffe0ff */
[----:B------:R-:W-:-:S11]  /*20c0*/  UMOV UR27, UR23 ;  /* 0x00000017001b7c82 */ /* 0x000fd60008000000 */
.L_x_39:
[----:B------:R-:W-:Y:S01]  /*20d0*/  ULEA UR17, UR27, UR6, 0x3 ;  /* 0x000000061b117291 */ /* 0x000fe2000f8e18ff */
[----:B--2---:R-:W-:Y:S01]  /*20e0*/  @P5 MOV R3, 0x3000 ;  /* 0x0000300000035802 */ /* 0x004fe20000000f00 */
[----:B-12---:R-:W-:Y:S10]  /*20f0*/  @P0 BRA `(.L_x_34) ;  /* 0x00000000000c0947 */ /* 0x006ff40003800000 */
[----:B------:R-:W-:-:S04]  /*2100*/  SHF.L.U32 R4, R17, 0x1f, RZ ;  /* 0x0000001f11047819 */ /* 0x000fc800000006ff */
[----:B------:R-:W2:Y:S02]  /*2110*/  SYNCS.PHASECHK.TRANS64.TRYWAIT P0, [UR17+0x108], R4 ;  /* 0x00010804ff0075a7 */ /* 0x000ea40008001111 */
[----:B--2---:R-:W-:Y:S05]  /*2120*/  @!P0 BRA `(.L_x_35) ;  /* 0x0000008c000c8947 */ /* 0x004fea0003800000 */
.L_x_34:
[----:B------:R2:W-:Y:S01]  /*2130*/  @P5 SYNCS.ARRIVE.TRANS64 RZ, [UR17], R3 ;  /* 0x00000003ffff59a7 */ /* 0x0005e20008000011 */
[----:B------:R-:W-:-:S04]  /*2140*/  ULOP3.LUT UR8, UR22, 0x2, URZ, 0xfc, !UPT ;  /* 0x0000000216087892 */ /* 0x000fc8000f8efcff */
[----:B------:R-:W-:-:S09]  /*2150*/  UISETP.NE.AND UP0, UPT, UR8, 0x2, UPT ;  /* 0x000000020800788c */ /* 0x000fd2000bf05270 */
[----:B------:R-:W-:Y:S05]  /*2160*/  BRA.U UP0, `(.L_x_36) ;  /* 0x0000000100047547 */ /* 0x000fea000b800000 */
[----:B------:R-:W-:Y:S05]  /*2170*/  BPT.TRAP 0x1 ;  /* 0x000000040000795c */ /* 0x000fea0000300000 */
.L_x_36:
[----:B------:R-:W-:Y:S04]  /*2180*/  BSSY.RECONVERGENT B0, `(.L_x_37) ;  /* 0x0000003000007945 */ /* 0x000fe80003800200 */
[----:B------:R-:W-:Y:S05]  /*2190*/  @!P4 BRA `(.L_x_38) ;  /* 0x000000000004c947 */ /* 0x000fea0003800000 */
[----:B------:R-:W-:Y:S05]  /*21a0*/  BPT.TRAP 0x1 ;  /* 0x000000040000795c */ /* 0x000fea0000300000 */
.L_x_38:
[----:B------:R-:W-:Y:S05]  /*21b0*/  BSYNC.RECONVERGENT B0 ;  /* 0x0000000000007941 */ /* 0x000fea0003800200 */
.L_x_37:
        /* <DEDUP_REMOVED lines=9> */
[----:B------:R-:W-:Y:S02]  /*2250*/  USHF.L.U32 UR18, UR25, 0x5, URZ ;  /* 0x0000000519127899 */ /* 0x000fe400080006ff */
[----:B------:R-:W-:Y:S01]  /*2260*/  ULOP3.LUT UR17, UR17, 0xfefffff8, URZ, 0xc0, !UPT ;  /* 0xfefffff811117892 */ /* 0x000fe2000f8ec0ff */
[----:B-1----:R-:W-:Y:S01]  /*2270*/  SHF.L.U32 R2, R17, 0x1f, RZ ;  /* 0x0000001f11027819 */ /* 0x002fe200000006ff */
[----:B------:R-:W-:Y:S02]  /*2280*/  UIADD3 UR16, UPT, UPT, UR16, 0x6500, URZ ;  /* 0x0000650010107890 */ /* 0x000fe4000fffe0ff */
[----:B------:R-:W-:Y:S01]  /*2290*/  UIADD3.X UR33, UPT, UPT, URZ, UR15, URZ, UP1, !UPT ;  /* 0x0000000fff217290 */ /* 0x000fe20008ffe4ff */
[----:B------:R4:W1:Y:S01]  /*22a0*/  SYNCS.PHASECHK.TRANS64.TRYWAIT P0, [UR8+0x108], R2 ;  /* 0x00010802ff0075a7 */ /* 0x0008620008001108 */
[----:B------:R-:W-:-:S02]  /*22b0*/  ULEA UR8, UR27, UR6, 0xc ;  /* 0x000000061b087291 */ /* 0x000fc4000f8e60ff */
[----:B------:R-:W-:Y:S02]  /*22c0*/  UIADD3.X UR31, UPT, UPT, URZ, UR15, URZ, UP0, !UPT ;  /* 0x0000000fff1f7290 */ /* 0x000fe400087fe4ff */
[----:B------:R-:W-:Y:S01]  /*22d0*/  UIADD3 UR8, UPT, UPT, UR8, 0x16d00, URZ ;  /* 0x00016d0008087890 */ /* 0x000fe2000fffe0ff */
[----:B------:R-:W-:Y:S01]  /*22e0*/  UMOV UR28, 0x0 ;  /* 0x00000000001c7882 */ /* 0x000fe20000000000 */
[----:B------:R-:W-:Y:S01]  /*22f0*/  UMOV UR29, 0x10000000 ;  /* 0x10000000001d7882 */ /* 0x000fe20000000000 */
[----:B------:R-:W-:Y:S01]  /*2300*/  UMOV UR19, UR35 ;  /* 0x0000002300137c82 */ /* 0x000fe20008000000 */
[----:B------:R-:W-:Y:S01]  /*2310*/  UMOV UR20, UR36 ;  /* 0x0000002400147c82 */ /* 0x000fe20008000000 */
[----:B------:R-:W-:Y:S01]  /*2320*/  UMOV UR12, UR36 ;  /* 0x00000024000c7c82 */ /* 0x000fe20008000000 */
[----:B------:R-:W-:Y:S01]  /*2330*/  UMOV UR9, UR17 ;  /* 0x0000001100097c82 */ /* 0x000fe20008000000 */
[----:B------:R-:W-:Y:S01]  /*2340*/  UMOV UR10, UR18 ;  /* 0x00000012000a7c82 */ /* 0x000fe20008000000 */
[----:B------:R4:W-:Y:S01]  /*2350*/  UTMALDG.3D.2CTA [UR16], [UR32], desc[UR28] ;  /* 0x00001c10200075b4 */ /* 0x0009e20008211000 */
[----:B------:R-:W-:Y:S01]  /*2360*/  UIADD3 UR25, UPT, UPT, UR25, 0x1, URZ ;  /* 0x0000000119197890 */ /* 0x000fe2000fffe0ff */
[----:B------:R-:W-:-:S03]  /*2370*/  UMOV UR27, UR23 ;  /* 0x00000017001b7c82 */ /* 0x000fc60008000000 */
[----:B------:R-:W-:Y:S01]  /*2380*/  UISETP.NE.AND UP0, UPT, UR25, UR26, UPT ;  /* 0x0000001a1900728c */ /* 0x000fe2000bf05270 */
[----:B------:R4:W-:Y:S08]  /*2390*/  UTMALDG.3D.2CTA [UR8], [UR30], desc[UR28] ;  /* 0x00001c081e0075b4 */ /* 0x0009f00008211000 */
[----:B----4-:R-:W-:Y:S05]  /*23a0*/  BRA.U UP0, `(.L_x_39) ;  /* 0xfffffffd00487547 */ /* 0x010fea000b83ffff */
.L_x_33:
[C---:B-1----:R-:W-:Y:S01]  /*23b0*/  LEA R2, R16.reuse, UR6, 0x3 ;  /* 0x0000000610027c11 */ /* 0x042fe2000f8e18ff */
[----:B------:R-:W-:Y:S01]  /*23c0*/  NOP ;  /* 0x0000000000007918 */ /* 0x000fe20000000000 */
[----:B--2---:R-:W-:Y:S02]  /*23d0*/  SHF.L.U32 R3, R13, 0x1f, RZ ;  /* 0x0000001f0d037819 */ /* 0x004fe400000006ff */
[----:B------:R-:W-:Y:S02]  /*23e0*/  LEA R4, R16, UR6, 0x4 ;  /* 0x0000000610047c11 */ /* 0x000fe4000f8e20ff */
[----:B------:R-:W1:Y:S02]  /*23f0*/  SYNCS.PHASECHK.TRANS64.TRYWAIT P0, [R2+URZ+0x260], R3 ;  /* 0x00026003020075a7 */ /* 0x000e6400080011ff */
[----:B-1----:R-:W-:Y:S05]  /*2400*/  @!P0 BRA `(.L_x_40) ;  /* 0x00000088006c8947 */ /* 0x002fea0003800000 */
.L_x_176:
[----:B------:R-:W2:Y:S01]  /*2410*/  LDS.128 R4, [R4+0x2f0] ;  /* 0x0002f00004047984 */ /* 0x000ea20000000c00 */
[----:B------:R-:W-:Y:S01]  /*2420*/  ISETP.GE.AND P0, PT, R40, 0x1, PT ;  /* 0x000000012800780c */ /* 0x000fe20003f06270 */
[----:B-1----:R-:W-:Y:S01]  /*2430*/  VIADD R2, R2, 0x270 ;  /* 0x0000027002027836 */ /* 0x002fe20000000000 */
[----:B------:R-:W-:Y:S01]  /*2440*/  @!PT LDS RZ, [RZ] ;  /* 0x00000000fffff984 */ /* 0x000fe20000000800 */
[----:B------:R-:W-:Y:S01]  /*2450*/  @!PT LDS RZ, [RZ] ;  /* 0x00000000fffff984 */ /* 0x000fe20000000800 */
[----:B------:R-:W-:Y:S01]  /*2460*/  @!PT LDS RZ, [RZ] ;  /* 0x00000000fffff984 */ /* 0x000fe20000000800 */
[----:B------:R-:W-:Y:S01]  /*2470*/  @!PT LDS RZ, [RZ] ;  /* 0x00000000fffff984 */ /* 0x000fe20000000800 */
[----:B------:R1:W-:Y:S06]  /*2480*/  MEMBAR.ALL.CTA ;  /* 0x0000000000007992 */ /* 0x0003ec0000008000 */
[----:B-1----:R-:W1:Y:S01]  /*2490*/  FENCE.VIEW.ASYNC.S ;  /* 0x00000000000073c6 */ /* 0x002e620000000000 */
[----:B------:R-:W-:-:S04]  /*24a0*/  PRMT R2, RZ, 0x654, R2 ;  /* 0x00000654ff027816 */ /* 0x000fc80000000002 */
[----:B-1----:R1:W-:Y:S01]  /*24b0*/  SYNCS.ARRIVE.TRANS64.RED.A1T0 RZ, [R2+URZ], RZ ;  /* 0x000000ff02ff79a7 */ /* 0x0023e200081004ff */
[----:B--2---:R-:W-:-:S13]  /*24c0*/  LOP3.LUT P2, RZ, R6, 0x1, RZ, 0xc0, !PT ;  /* 0x0000000106ff7812 */ /* 0x004fda000784c0ff */
[----:B------:R-:W-:Y:S01]  /*24d0*/  @P2 SHF.R.U32.HI R3, RZ, 0x10, R5 ;  /* 0x00000010ff032819 */ /* 0x000fe20000011605 */
[----:B------:R-:W-:Y:S01]  /*24e0*/  VOTEU.ANY UP0, P2 ;  /* 0x0000000000ff7886 */ /* 0x000fe20001000100 */
[----:B------:R-:W-:Y:S02]  /*24f0*/  @P2 MOV R10, R4 ;  /* 0x00000004000a2202 */ /* 0x000fe40000000f00 */
[----:B------:R-:W-:Y:S02]  /*2500*/  @P2 R2UR.BROADCAST UR8, R3 ;  /* 0x00000000030822ca */ /* 0x000fe400008e0000 */
[----:B------:R-:W-:-:S11]  /*2510*/  @P2 LOP3.LUT R9, R5, 0xffff, RZ, 0xc0, !PT ;  /* 0x0000ffff05092812 */ /* 0x000fd600078ec0ff */
[----:B------:R-:W-:Y:S01]  /*2520*/  @UP0 UMOV UR36, UR8 ;  /* 0x0000000800240c82 */ /* 0x000fe20008000000 */
[----:B-1----:R-:W-:Y:S05]  /*2530*/  @!P0 BRA `(.L_x_41) ;  /* 0x0000000000b88947 */ /* 0x002fea0003800000 */
[----:B------:R-:W3:Y:S01]  /*2540*/  LDC.64 R4, c[0x0][0xb18] ;  /* 0x0002c600ff047b82 */ /* 0x000ee20000000a00 */
[----:B------:R-:W-:-:S07]  /*2550*/  ISETP.NE.AND P3, PT, R40, 0x1, PT ;  /* 0x000000012800780c */ /* 0x000fce0003f65270 */
[----:B------:R-:W1:Y:S08]  /*2560*/  LDC.64 R6, c[0x0][0xb10] ;  /* 0x0002c400ff067b82 */ /* 0x000e700000000a00 */
[----:B------:R-:W2:Y:S08]  /*2570*/  LDC R14, c[0x0][0xb20] ;  /* 0x0002c800ff0e7b82 */ /* 0x000eb00000000800 */
[----:B------:R-:W4:Y:S01]  /*2580*/  LDC R15, c[0x0][0xb0c] ;  /* 0x0002c300ff0f7b82 */ /* 0x000f220000000800 */
[----:B---3--:R-:W-:Y:S01]  /*2590*/  IMAD.HI.U32 R21, R0, R5, RZ ;  /* 0x0000000500157227 */ /* 0x008fe200078e00ff */
[----:B------:R-:W-:-:S03]  /*25a0*/  ISETP.NE.AND P0, PT, R4, 0x1, PT ;  /* 0x000000010400780c */ /* 0x000fc60003f05270 */
[----:B------:R-:W-:-:S03]  /*25b0*/  IMAD.HI.U32 R5, R9, R5, RZ ;  /* 0x0000000509057227 */ /* 0x000fc600078e00ff */
[----:B------:R-:W3:Y:S01]  /*25c0*/  LDC.64 R2, c[0x0][0xb28] ;  /* 0x0002ca00ff027b82 */ /* 0x000ee20000000a00 */
[----:B-1----:R-:W-:-:S04]  /*25d0*/  IMAD.HI.U32 R22, R8, R6, RZ ;  /* 0x0000000608167227 */ /* 0x002fc800078e00ff */
[----:B------:R-:W-:Y:S01]  /*25e0*/  IMAD.HI.U32 R23, R10, R6, RZ ;  /* 0x000000060a177227 */ /* 0x000fe200078e00ff */
[----:B------:R-:W-:Y:S02]  /*25f0*/  SHF.R.U32.HI R22, RZ, R7, R22 ;  /* 0x00000007ff167219 */ /* 0x000fe40000011616 */
[-C--:B--2---:R-:W-:Y:S02]  /*2600*/  SHF.R.U32.HI R21, RZ, R14.reuse, R21 ;  /* 0x0000000eff157219 */ /* 0x084fe40000011615 */
[----:B------:R-:W-:Y:S02]  /*2610*/  SHF.R.U32.HI R5, RZ, R14, R5 ;  /* 0x0000000eff057219 */ /* 0x000fe40000011605 */
[----:B------:R-:W-:Y:S02]  /*2620*/  SEL R21, R0, R21, !P0 ;  /* 0x0000001500157207 */ /* 0x000fe40004000000 */
[----:B------:R-:W-:Y:S02]  /*2630*/  SHF.R.U32.HI R23, RZ, R7, R23 ;  /* 0x00000007ff177219 */ /* 0x000fe40000011617 */
[----:B----4-:R-:W-:-:S02]  /*2640*/  ISETP.NE.AND P1, PT, R15, 0x1, PT ;  /* 0x000000010f00780c */ /* 0x010fc40003f25270 */
[----:B------:R-:W-:Y:S02]  /*2650*/  SEL R5, R9, R5, !P0 ;  /* 0x0000000509057207 */ /* 0x000fe40004000000 */
[----:B------:R-:W-:Y:S02]  /*2660*/  SEL R22, R8, R22, !P1 ;  /* 0x0000001608167207 */ /* 0x000fe40004800000 */
[----:B------:R-:W-:Y:S01]  /*2670*/  SEL R23, R10, R23, !P1 ;  /* 0x000000170a177207 */ /* 0x000fe20004800000 */
[----:B---3--:R-:W-:-:S04]  /*2680*/  IMAD.HI.U32 R20, R21, R2, RZ ;  /* 0x0000000215147227 */ /* 0x008fc800078e00ff */
        /* <DEDUP_REMOVED lines=10> */
[----:B------:R-:W-:-:S04]  /*2730*/  @!P0 IMAD.HI.U32 R7, R23, R2, RZ ;  /* 0x0000000217078227 */ /* 0x000fc800078e00ff */
[----:B------:R-:W-:Y:S01]  /*2740*/  IMAD.MOV R2, RZ, RZ, -R6 ;  /* 0x000000ffff027224 */ /* 0x000fe200078e0a06 */
[----:B------:R-:W-:Y:S02]  /*2750*/  @!P0 SHF.R.U32.HI R3, RZ, R3, R7 ;  /* 0x00000003ff038219 */ /* 0x000fe40000011607 */
[----:B------:R-:W-:Y:S01]  /*2760*/  IADD3 R7, PT, PT, -R5, RZ, RZ ;  /* 0x000000ff05077210 */ /* 0x000fe20007ffe1ff */
[----:B------:R-:W-:Y:S01]  /*2770*/  IMAD R2, R40, R2, R5 ;  /* 0x0000000228027224 */ /* 0x000fe200078e0205 */
        /* <DEDUP_REMOVED lines=10> */
.L_x_41:
[----:B------:R-:W1:Y:S02]  /*2820*/  LDCU UR8, c[0x0][0xb30] ;  /* 0x00016600ff0877ac */ /* 0x000e640008000800 */
[----:B-1----:R-:W-:-:S09]  /*2830*/  UISETP.NE.AND UP0, UPT, UR8, 0x1, UPT ;  /* 0x000000010800788c */ /* 0x002fd2000bf05270 */
[----:B------:R-:W-:Y:S05]  /*2840*/  BRA.U UP0, `(.L_x_42) ;  /* 0x0000000100407547 */ /* 0x000fea000b800000 */
[----:B------:R-:W1:Y:S08]  /*2850*/  LDC.64 R4, c[0x0][0xb10] ;  /* 0x0002c400ff047b82 */ /* 0x000e700000000a00 */
[----:B------:R-:W2:Y:S08]  /*2860*/  LDC.64 R2, c[0x0][0xb18] ;  /* 0x0002c600ff027b82 */ /* 0x000eb00000000a00 */
[----:B------:R-:W4:Y:S08]  /*2870*/  LDC R6, c[0x0][0xb20] ;  /* 0x0002c800ff067b82 */ /* 0x000f300000000800 */
[----:B------:R-:W3:Y:S01]  /*2880*/  LDC R7, c[0x0][0xb0c] ;  /* 0x0002c300ff077b82 */ /* 0x000ee20000000800 */
[----:B-1----:R-:W-:-:S05]  /*2890*/  IMAD.HI.U32 R4, R10, R4, RZ ;  /* 0x000000040a047227 */ /* 0x002fca00078e00ff */
[----:B------:R-:W-:Y:S01]  /*28a0*/  SHF.R.U32.HI R4, RZ, R5, R4 ;  /* 0x00000005ff047219 */ /* 0x000fe20000011604 */
[----:B--2---:R-:W-:Y:S01]  /*28b0*/  IMAD.HI.U32 R3, R9, R3, RZ ;  /* 0x0000000309037227 */ /* 0x004fe200078e00ff */
[----:B------:R-:W-:-:S04]  /*28c0*/  ISETP.NE.AND P0, PT, R2, 0x1, PT ;  /* 0x000000010200780c */ /* 0x000fc80003f05270 */
[----:B----4-:R-:W-:-:S04]  /*28d0*/  SHF.R.U32.HI R3, RZ, R6, R3 ;  /* 0x00000006ff037219 */ /* 0x010fc80000011603 */
[----:B------:R-:W-:Y:S02]  /*28e0*/  SEL R3, R9, R3, !P0 ;  /* 0x0000000309037207 */ /* 0x000fe40004000000 */
[----:B---3--:R-:W-:-:S04]  /*28f0*/  ISETP.NE.AND P1, PT, R7, 0x1, PT ;  /* 0x000000010700780c */ /* 0x008fc80003f25270 */
[----:B------:R-:W-:-:S05]  /*2900*/  SEL R4, R10, R4, !P1 ;  /* 0x000000040a047207 */ /* 0x000fca0004800000 */
[----:B------:R-:W-:Y:S02]  /*2910*/  IMAD.IADD R5, R3, 0x1, -R4 ;  /* 0x0000000103057824 */ /* 0x000fe400078e0a04 */
[----:B------:R-:W-:Y:S02]  /*2920*/  IMAD.IADD R3, R4, 0x1, -R3 ;  /* 0x0000000104037824 */ /* 0x000fe400078e0a03 */
[----:B------:R-:W-:Y:S02]  /*2930*/  IMAD R10, R5, R7, R10 ;  /* 0x00000007050a7224 */ /* 0x000fe400078e020a */
[----:B------:R-:W-:-:S07]  /*2940*/  IMAD R9, R3, R2, R9 ;  /* 0x0000000203097224 */ /* 0x000fce00078e0209 */
.L_x_42:
[----:B------:R-:W-:Y:S01]  /*2950*/  VIADD R16, R16, 0x1 ;  /* 0x0000000110107836 */ /* 0x000fe20000000000 */
[----:B------:R-:W-:Y:S01]  /*2960*/  PLOP3.LUT P1, PT, PT, PT, PT, 0x80, 0x8 ;  /* 0x000000000008781c */ /* 0x000fe20003f2f070 */
[----:B------:R-:W-:Y:S02]  /*2970*/  IMAD.IADD R14, R10, 0x1, R95 ;  /* 0x000000010a0e7824 */ /* 0x000fe400078e025f */
[----:B------:R-:W-:Y:S01]  /*2980*/  IMAD.IADD R15, R9, 0x1, R94 ;  /* 0x00000001090f7824 */ /* 0x000fe200078e025e */
[----:B------:R-:W-:-:S04]  /*2990*/  ISETP.NE.AND P0, PT, R16, 0x2, PT ;  /* 0x000000021000780c */ /* 0x000fc80003f05270 */
[----:B------:R-:W-:Y:S02]  /*29a0*/  SEL R2, RZ, 0x1, P0 ;  /* 0x00000001ff027807 */ /* 0x000fe40000000000 */
[----:B------:R-:W-:Y:S02]  /*29b0*/  SEL R16, R16, RZ, P0 ;  /* 0x000000ff10107207 */ /* 0x000fe40000000000 */
[----:B------:R-:W-:Y:S01]  /*29c0*/  LOP3.LUT R13, R13, R2, RZ, 0x3c, !PT ;  /* 0x000000020d0d7212 */ /* 0x000fe200078e3cff */
[----:B------:R-:W-:Y:S06]  /*29d0*/  @P2 BRA `(.L_x_43) ;  /* 0xfffffff000582947 */ /* 0x000fec000383ffff */
[----:B------:R-:W-:Y:S01]  /*29e0*/  UIADD3 UR6, UPT, UPT, UR6, 0x108, URZ ;  /* 0x0000010806067890 */ /* 0x000fe2000fffe0ff */
[----:B------:R-:W-:-:S03]  /*29f0*/  SHF.L.U32 R2, R17, 0x1f, RZ ;  /* 0x0000001f11027819 */ /* 0x000fc600000006ff */
[----:B------:R-:W-:-:S09]  /*2a00*/  ULEA UR4, UR23, UR6, 0x3 ;  /* 0x0000000617047291 */ /* 0x000fd2000f8e18ff */
[----:B------:R-:W1:Y:S02]  /*2a10*/  SYNCS.PHASECHK.TRANS64.TRYWAIT P0, [UR4], R2 ;  /* 0x00000002ff0075a7 */ /* 0x000e640008001104 */
[----:B-1----:R-:W-:Y:S05]  /*2a20*/  @!P0 BRA `(.L_x_44) ;  /* 0x0000008000f88947 */ /* 0x002fea0003800000 */
.L_x_178:
[----:B------:R-:W-:-:S04]  /*2a30*/  UIADD3 UR5, UPT, UPT, UR23, 0x1, URZ ;  /* 0x0000000117057890 */ /* 0x000fc8000fffe0ff */
[----:B------:R-:W-:-:S04]  /*2a40*/  UISETP.NE.AND UP0, UPT, UR5, 0x21, UPT ;  /* 0x000000210500788c */ /* 0x000fc8000bf05270 */
[----:B------:R-:W-:Y:S02]  /*2a50*/  USEL UR7, URZ, 0x1, UP0 ;  /* 0x00000001ff077887 */ /* 0x000fe40008000000 */
[----:B------:R-:W-:-:S04]  /*2a60*/  USEL UR5, UR5, URZ, UP0 ;  /* 0x000000ff05057287 */ /* 0x000fc80008000000 */
[----:B------:R-:W-:Y:S01]  /*2a70*/  ULEA UR4, UR5, UR6, 0x3 ;  /* 0x0000000605047291 */ /* 0x000fe2000f8e18ff */
[----:B-1----:R-:W-:-:S04]  /*2a80*/  LOP3.LUT R2, R17, UR7, RZ, 0x3c, !PT ;  /* 0x0000000711027c12 */ /* 0x002fc8000f8e3cff */
[----:B------:R-:W-:-:S04]  /*2a90*/  SHF.L.U32 R3, R2, 0x1f, RZ ;  /* 0x0000001f02037819 */ /* 0x000fc800000006ff */
[----:B------:R-:W1:Y:S02]  /*2aa0*/  SYNCS.PHASECHK.TRANS64.TRYWAIT P0, [UR4], R3 ;  /* 0x00000003ff0075a7 */ /* 0x000e640008001104 */
[----:B-1----:R-:W-:Y:S05]  /*2ab0*/  @!P0 BRA `(.L_x_45) ;  /* 0x0000008000ec8947 */ /* 0x002fea0003800000 */
.L_x_180:
[----:B------:R-:W-:-:S04]  /*2ac0*/  UIADD3 UR5, UPT, UPT, UR5, 0x1, URZ ;  /* 0x0000000105057890 */ /* 0x000fc8000fffe0ff */
[----:B------:R-:W-:-:S04]  /*2ad0*/  UISETP.NE.AND UP0, UPT, UR5, 0x21, UPT ;  /* 0x000000210500788c */ /* 0x000fc8000bf05270 */
[----:B------:R-:W-:Y:S02]  /*2ae0*/  USEL UR7, URZ, 0x1, UP0 ;  /* 0x00000001ff077887 */ /* 0x000fe40008000000 */
[----:B------:R-:W-:-:S04]  /*2af0*/  USEL UR5, UR5, URZ, UP0 ;  /* 0x000000ff05057287 */ /* 0x000fc80008000000 */
[----:B------:R-:W-:Y:S01]  /*2b00*/  ULEA UR4, UR5, UR6, 0x3 ;  /* 0x0000000605047291 */ /* 0x000fe2000f8e18ff */
[----:B------:R-:W-:-:S04]  /*2b10*/  LOP3.LUT R2, R2, UR7, RZ, 0x3c, !PT ;  /* 0x0000000702027c12 */ /* 0x000fc8000f8e3cff */
[----:B-1----:R-:W-:-:S04]  /*2b20*/  SHF.L.U32 R3, R2, 0x1f, RZ ;  /* 0x0000001f02037819 */ /* 0x002fc800000006ff */
[----:B------:R-:W1:Y:S02]  /*2b30*/  SYNCS.PHASECHK.TRANS64.TRYWAIT P0, [UR4], R3 ;  /* 0x00000003ff0075a7 */ /* 0x000e640008001104 */
[----:B-1----:R-:W-:Y:S05]  /*2b40*/  @!P0 BRA `(.L_x_46) ;  /* 0x0000008000e08947 */ /* 0x002fea0003800000 */
.L_x_182:
        /* <DEDUP_REMOVED lines=9> */
.L_x_184:
        /* <DEDUP_REMOVED lines=9> */
.L_x_186:
        /* <DEDUP_REMOVED lines=9> */
.L_x_188:
        /* <DEDUP_REMOVED lines=9> */
.L_x_190:
        /* <DEDUP_REMOVED lines=9> */
.L_x_192:
        /* <DEDUP_REMOVED lines=9> */
.L_x_194:
        /* <DEDUP_REMOVED lines=9> */
.L_x_196:
        /* <DEDUP_REMOVED lines=9> */
.L_x_198:
        /* <DEDUP_REMOVED lines=9> */
.L_x_200:
        /* <DEDUP_REMOVED lines=9> */
.L_x_202:
        /* <DEDUP_REMOVED lines=9> */
.L_x_204:
        /* <DEDUP_REMOVED lines=9> */
.L_x_206:
        /* <DEDUP_REMOVED lines=9> */
.L_x_208:
        /* <DEDUP_REMOVED lines=9> */
.L_x_210:
        /* <DEDUP_REMOVED lines=9> */
.L_x_212:
        /* <DEDUP_REMOVED lines=9> */
.L_x_214:
        /* <DEDUP_REMOVED lines=9> */
.L_x_216:
        /* <DEDUP_REMOVED lines=9> */
.L_x_218:
        /* <DEDUP_REMOVED lines=9> */
.L_x_220:
        /* <DEDUP_REMOVED lines=9> */
.L_x_222:
        /* <DEDUP_REMOVED lines=9> */
.L_x_224:
        /* <DEDUP_REMOVED lines=9> */
.L_x_226:
        /* <DEDUP_REMOVED lines=9> */
.L_x_228:
        /* <DEDUP_REMOVED lines=9> */
.L_x_230:
        /* <DEDUP_REMOVED lines=9> */
.L_x_232:
        /* <DEDUP_REMOVED lines=9> */
.L_x_234:
        /* <DEDUP_REMOVED lines=9> */
.L_x_236:
        /* <DEDUP_REMOVED lines=9> */
.L_x_238:
        /* <DEDUP_REMOVED lines=9> */
.L_x_240:
[----:B------:R-:W-:-:S04]  /*3ba0*/  UIADD3 UR5, UPT, UPT, UR5, 0x1, URZ ;  /* 0x0000000105057890 */ /* 0x000fc8000fffe0ff */
[----:B------:R-:W-:-:S04]  /*3bb0*/  UISETP.NE.AND UP0, UPT, UR5, 0x21, UPT ;  /* 0x000000210500788c */ /* 0x000fc8000bf05270 */
[----:B------:R-:W-:Y:S02]  /*3bc0*/  USEL UR4, URZ, 0x1, UP0 ;  /* 0x00000001ff047887 */ /* 0x000fe40008000000 */
[----:B------:R-:W-:-:S04]  /*3bd0*/  USEL UR5, UR5, URZ, UP0 ;  /* 0x000000ff05057287 */ /* 0x000fc80008000000 */
[----:B------:R-:W-:Y:S01]  /*3be0*/  ULEA UR5, UR5, UR6, 0x3 ;  /* 0x0000000605057291 */ /* 0x000fe2000f8e18ff */
[----:B------:R-:W-:-:S04]  /*3bf0*/  LOP3.LUT R2, R2, UR4, RZ, 0x3c, !PT ;  /* 0x0000000402027c12 */ /* 0x000fc8000f8e3cff */
[----:B------:R-:W-:Y:S01]  /*3c00*/  SHF.L.U32 R2, R2, 0x1f, RZ ;  /* 0x0000001f02027819 */ /* 0x000fe200000006ff */
[----:B-1-3--:R-:W-:-:S07]  /*3c10*/  IMAD.U32 R0, RZ, RZ, UR5 ;  /* 0x00000005ff007e24 */ /* 0x00afce000f8e00ff */
.L_x_76:
[----:B-1----:R1:W2:Y:S02]  /*3c20*/  SYNCS.PHASECHK.TRANS64.TRYWAIT P0, [R0+URZ], R2 ;  /* 0x00000002000075a7 */ /* 0x0022a400080011ff */
[----:B--2---:R-:W-:Y:S05]  /*3c30*/  @!P0 NANOSLEEP.SYNCS 0x989680 ;  /* 0x009896800000895d */ /* 0x004fea0003900000 */
[----:B------:R-:W2:Y:S02]  /*3c40*/  @!P0 SYNCS.PHASECHK.TRANS64 P0, [R0+URZ], R2 ;  /* 0x00000002000085a7 */ /* 0x000ea400080010ff */
[----:B--2---:R-:W-:Y:S05]  /*3c50*/  @P0 EXIT ;  /* 0x000000000000094d */ /* 0x004fea0003800000 */
[----:B------:R-:W-:Y:S05]  /*3c60*/  BRA `(.L_x_76) ;  /* 0xfffffffc00ec7947 */ /* 0x000fea000383ffff */
.L_x_23:
[----:B------:R-:W-:-:S04]  /*3c70*/  UISETP.NE.AND UP1, UPT, UR37, URZ, UPT ;  /* 0x000000ff2500728c */ /* 0x000fc8000bf25270 */
[----:B------:R-:W-:-:S09]  /*3c80*/  UISETP.NE.OR UP1, UPT, UR10, 0x1, UP1 ;  /* 0x000000010a00788c */ /* 0x000fd20008f25670 */
[----:B------:R-:W-:Y:S05]  /*3c90*/  BRA.U UP1, `(.L_x_77) ;  /* 0x00000005014c7547 */ /* 0x000fea000b800000 */
[----:B------:R-:W-:Y:S01]  /*3ca0*/  HFMA2 R11, -RZ, RZ, 0, 0 ;  /* 0x00000000ff0b7431 */ /* 0x000fe200000001ff */
[----:B------:R-:W-:Y:S01]  /*3cb0*/  ISETP.GE.U32.AND P2, PT, R10, 0x2, PT ;  /* 0x000000020a00780c */ /* 0x000fe20003f46070 */
[----:B------:R-:W-:Y:S01]  /*3cc0*/  IMAD.MOV.U32 R12, RZ, RZ, 0x1 ;  /* 0x00000001ff0c7424 */ /* 0x000fe200078e00ff */
[----:B------:R-:W-:Y:S01]  /*3cd0*/  CS2R R8, SRZ ;  /* 0x0000000000087805 */ /* 0x000fe2000001ff00 */
[----:B------:R-:W-:Y:S01]  /*3ce0*/  IMAD.MOV.U32 R3, RZ, RZ, RZ ;  /* 0x000000ffff037224 */ /* 0x000fe200078e00ff */
[----:B------:R-:W-:Y:S01]  /*3cf0*/  UMOV UR4, 0x400 ;  /* 0x0000040000047882 */ /* 0x000fe20000000000 */
[----:B------:R-:W-:Y:S01]  /*3d00*/  UMOV UR6, URZ ;  /* 0x000000ff00067c82 */ /* 0x000fe20008000000 */
[----:B------:R-:W-:-:S12]  /*3d10*/  ULEA UR37, UR37, UR4, 0x18 ;  /* 0x0000000425257291 */ /* 0x000fd8000f8ec0ff */
.L_x_81:
[----:B------:R-:W-:Y:S02]  /*3d20*/  LEA R0, R3, UR37, 0x3 ;  /* 0x0000002503007c11 */ /* 0x000fe4000f8e18ff */
[----:B------:R-:W-:-:S03]  /*3d30*/  SHF.L.U32 R4, R8, 0x1f, RZ ;  /* 0x0000001f08047819 */ /* 0x000fc600000006ff */
[----:B------:R-:W-:Y:S01]  /*3d40*/  VIADD R5, R0, 0x2d0 ;  /* 0x000002d000057836 */ /* 0x000fe20000000000 */
[----:B------:R-:W1:Y:S02]  /*3d50*/  SYNCS.PHASECHK.TRANS64.TRYWAIT P0, [R0+URZ+0x2c0], R4 ;  /* 0x0002c004000075a7 */ /* 0x000e6400080011ff */
[----:B-1----:R-:W-:Y:S05]  /*3d60*/  @!P0 BRA `(.L_x_78) ;  /* 0x0000007c00288947 */ /* 0x002fea0003800000 */
.L_x_241:
[----:B------:R-:W-:Y:S01]  /*3d70*/  ULEA UR5, UR6, UR37, 0x3 ;  /* 0x0000002506057291 */ /* 0x000fe2000f8e18ff */
[----:B-1----:R-:W-:Y:S01]  /*3d80*/  PRMT R0, RZ, 0x654, R5 ;  /* 0x00000654ff007816 */ /* 0x002fe20000000005 */
[----:B------:R-:W-:Y:S01]  /*3d90*/  @!P2 IMAD.MOV.U32 R4, RZ, RZ, 0x10 ;  /* 0x00000010ff04a424 */ /* 0x000fe200078e00ff */
[----:B------:R-:W-:Y:S01]  /*3da0*/  SHF.L.U32 R5, R12, 0x1f, RZ ;  /* 0x0000001f0c057819 */ /* 0x000fe200000006ff */
[----:B------:R-:W-:Y:S01]  /*3db0*/  UIADD3 UR4, UPT, UPT, UR5, 0x260, URZ ;  /* 0x0000026005047890 */ /* 0x000fe2000fffe0ff */
[----:B------:R1:W-:Y:S05]  /*3dc0*/  SYNCS.ARRIVE.TRANS64.RED.A1T0 RZ, [R0+URZ], RZ ;  /* 0x000000ff00ff79a7 */ /* 0x0003ea00081004ff */
[----:B------:R-:W-:Y:S01]  /*3dd0*/  IMAD.U32 R6, RZ, RZ, UR4 ;  /* 0x00000004ff067e24 */ /* 0x000fe2000f8e00ff */
[----:B------:R-:W2:Y:S04]  /*3de0*/  SYNCS.PHASECHK.TRANS64.TRYWAIT P0, [UR5+0x270], R5 ;  /* 0x00027005ff0075a7 */ /* 0x000ea80008001105 */
[----:B------:R-:W-:Y:S01]  /*3df0*/  PRMT R6, R10, 0x654, R6 ;  /* 0x000006540a067816 */ /* 0x000fe20000000006 */
[----:B-12---:R-:W-:Y:S06]  /*3e00*/  @!P0 BRA `(.L_x_79) ;  /* 0x0000007c00148947 */ /* 0x006fec0003800000 */
.L_x_243:
[----:B------:R-:W-:Y:S01]  /*3e10*/  ULEA UR4, UR6, UR37, 0x4 ;  /* 0x0000002506047291 */ /* 0x000fe2000f8e20ff */
[----:B------:R-:W-:Y:S01]  /*3e20*/  SEL R2, R6, R2, !P2 ;  /* 0x0000000206027207 */ /* 0x000fe20005000000 */
[----:B------:R-:W-:Y:S01]  /*3e30*/  UIADD3 UR5, UPT, UPT, UR5, 0x260, URZ ;  /* 0x0000026005057890 */ /* 0x000fe2000fffe0ff */
[----:B-1----:R-:W-:Y:S01]  /*3e40*/  LEA R0, R11, UR37, 0x3 ;  /* 0x000000250b007c11 */ /* 0x002fe2000f8e18ff */
[----:B------:R-:W-:Y:S01]  /*3e50*/  UIADD3 UR4, UPT, UPT, UR4, 0x2f0, URZ ;  /* 0x000002f004047890 */ /* 0x000fe2000fffe0ff */
[----:B------:R1:W-:Y:S01]  /*3e60*/  @!P2 SYNCS.ARRIVE.TRANS64.RED RZ, [R2+URZ], R4 ;  /* 0x0000000402ffa9a7 */ /* 0x0003e200080004ff */
[----:B------:R-:W-:Y:S01]  /*3e70*/  UIADD3 UR6, UPT, UPT, UR6, 0x1, URZ ;  /* 0x0000000106067890 */ /* 0x000fe2000fffe0ff */
[----:B------:R-:W-:-:S03]  /*3e80*/  VIADD R3, R3, 0x1 ;  /* 0x0000000103037836 */ /* 0x000fc60000000000 */
[----:B------:R-:W-:Y:S02]  /*3e90*/  UISETP.NE.AND UP0, UPT, UR6, 0x2, UPT ;  /* 0x000000020600788c */ /* 0x000fe4000bf05270 */
[----:B------:R-:W-:Y:S01]  /*3ea0*/  ISETP.NE.AND P0, PT, R3, 0x2, PT ;  /* 0x000000020300780c */ /* 0x000fe20003f05270 */
[----:B------:R-:W-:Y:S06]  /*3eb0*/  UGETNEXTWORKID.BROADCAST [UR4], [UR5] ;  /* 0x00000000040073ca */ /* 0x000fec0008000100 */
[----:B------:R-:W-:Y:S02]  /*3ec0*/  USEL UR4, URZ, 0x1, UP0 ;  /* 0x00000001ff047887 */ /* 0x000fe40008000000 */
[----:B------:R-:W-:-:S04]  /*3ed0*/  USEL UR6, UR6, URZ, UP0 ;  /* 0x000000ff06067287 */ /* 0x000fc80008000000 */
[----:B------:R-:W-:Y:S02]  /*3ee0*/  LOP3.LUT R12, R12, UR4, RZ, 0x3c, !PT ;  /* 0x000000040c0c7c12 */ /* 0x000fe4000f8e3cff */
[----:B-1----:R-:W-:-:S04]  /*3ef0*/  SHF.L.U32 R4, R9, 0x1f, RZ ;  /* 0x0000001f09047819 */ /* 0x002fc800000006ff */
[----:B------:R-:W1:Y:S02]  /*3f00*/  SYNCS.PHASECHK.TRANS64.TRYWAIT P1, [R0+URZ+0x260], R4 ;  /* 0x00026004000075a7 */ /* 0x000e6400080211ff */
[----:B-1----:R-:W-:Y:S05]  /*3f10*/  @!P1 BRA `(.L_x_80) ;  /* 0x0000007800e89947 */ /* 0x002fea0003800000 */
.L_x_244:
[----:B-1----:R-:W-:Y:S01]  /*3f20*/  LEA R4, R11, UR37, 0x4 ;  /* 0x000000250b047c11 */ /* 0x002fe2000f8e20ff */
[----:B------:R-:W-:Y:S01]  /*3f30*/  VIADD R0, R0, 0x270 ;  /* 0x0000027000007836 */ /* 0x000fe20000000000 */
[----:B------:R-:W-:Y:S01]  /*3f40*/  SEL R3, R3, RZ, P0 ;  /* 0x000000ff03037207 */ /* 0x000fe20000000000 */
[----:B------:R-:W-:-:S03]  /*3f50*/  VIADD R11, R11, 0x1 ;  /* 0x000000010b0b7836 */ /* 0x000fc60000000000 */
[----:B------:R-:W1:Y:S01]  /*3f60*/  LDS.128 R4, [R4+0x2f0] ;  /* 0x0002f00004047984 */ /* 0x000e620000000c00 */
[----:B------:R-:W-:Y:S02]  /*3f70*/  PRMT R0, RZ, 0x654, R0 ;  /* 0x00000654ff007816 */ /* 0x000fe40000000000 */
[C---:B------:R-:W-:Y:S01]  /*3f80*/  ISETP.NE.AND P1, PT, R11.reuse, 0x2, PT ;  /* 0x000000020b00780c */ /* 0x040fe20003f25270 */
[----:B------:R-:W-:Y:S01]  /*3f90*/  @!PT LDS RZ, [RZ] ;  /* 0x00000000fffff984 */ /* 0x000fe20000000800 */
[----:B------:R-:W-:Y:S01]  /*3fa0*/  @!PT LDS RZ, [RZ] ;  /* 0x00000000fffff984 */ /* 0x000fe20000000800 */
[----:B------:R-:W-:Y:S01]  /*3fb0*/  @!PT LDS RZ, [RZ] ;  /* 0x00000000fffff984 */ /* 0x000fe20000000800 */
[----:B------:R-:W-:Y:S01]  /*3fc0*/  @!PT LDS RZ, [RZ] ;  /* 0x00000000fffff984 */ /* 0x000fe20000000800 */
[----:B------:R2:W-:Y:S06]  /*3fd0*/  MEMBAR.ALL.CTA ;  /* 0x0000000000007992 */ /* 0x0005ec0000008000 */
[----:B--2---:R-:W2:Y:S01]  /*3fe0*/  FENCE.VIEW.ASYNC.S ;  /* 0x00000000000073c6 */ /* 0x004ea20000000000 */
[----:B------:R-:W-:Y:S01]  /*3ff0*/  SEL R11, R11, RZ, P1 ;  /* 0x000000ff0b0b7207 */ /* 0x000fe20000800000 */
[----:B--2---:R2:W-:Y:S01]  /*4000*/  SYNCS.ARRIVE.TRANS64.RED.A1T0 RZ, [R0+URZ], RZ ;  /* 0x000000ff00ff79a7 */ /* 0x0045e200081004ff */
[----:B-1----:R-:W-:-:S02]  /*4010*/  LOP3.LUT P3, RZ, R6, 0x1, RZ, 0xc0, !PT ;  /* 0x0000000106ff7812 */ /* 0x002fc4000786c0ff */
[----:B------:R-:W-:-:S04]  /*4020*/  SEL R4, RZ, 0x1, P1 ;  /* 0x00000001ff047807 */ /* 0x000fc80000800000 */
[----:B------:R-:W-:Y:S02]  /*4030*/  LOP3.LUT R9, R9, R4, RZ, 0x3c, !PT ;  /* 0x0000000409097212 */ /* 0x000fe400078e3cff */
[----:B--2---:R-:W-:-:S04]  /*4040*/  SEL R0, RZ, 0x1, P0 ;  /* 0x00000001ff007807 */ /* 0x004fc80000000000 */
[----:B------:R-:W-:Y:S01]  /*4050*/  LOP3.LUT R8, R8, R0, RZ, 0x3c, !PT ;  /* 0x0000000008087212 */ /* 0x000fe200078e3cff */
[----:B------:R-:W-:Y:S06]  /*4060*/  @P3 BRA `(.L_x_81) ;  /* 0xfffffffc002c3947 */ /* 0x000fec000383ffff */
[----:B------:R-:W-:Y:S01]  /*4070*/  ULEA UR5, UR6, UR37, 0x3 ;  /* 0x0000002506057291 */ /* 0x000fe2000f8e18ff */
[----:B------:R-:W-:-:S08]  /*4080*/  SHF.L.U32 R2, R12, 0x1f, RZ ;  /* 0x0000001f0c027819 */ /* 0x000fd000000006ff */
[----:B------:R-:W1:Y:S02]  /*4090*/  SYNCS.PHASECHK.TRANS64 P0, [UR5+0x270], R2 ;  /* 0x00027002ff0075a7 */ /* 0x000e640008001005 */
[----:B-1----:R-:W-:Y:S05]  /*40a0*/  @P0 BRA `(.L_x_82) ;  /* 0x0000000000080947 */ /* 0x002fea0003800000 */
[----:B------:R-:W1:Y:S02]  /*40b0*/  SYNCS.PHASECHK.TRANS64.TRYWAIT P0, [UR5+0x270], R2 ;  /* 0x00027002ff0075a7 */ /* 0x000e640008001105 */
[----:B-1----:R-:W-:Y:S05]  /*40c0*/  @!P0 BRA `(.L_x_83) ;  /* 0x0000007800908947 */ /* 0x002fea0003800000 */
.L_x_82:
[----:B------:R-:W-:-:S04]  /*40d0*/  UIADD3 UR4, UPT, UPT, UR6, 0x1, URZ ;  /* 0x0000000106047890 */ /* 0x000fc8000fffe0ff */
[----:B------:R-:W-:-:S04]  /*40e0*/  UISETP.NE.AND UP0, UPT, UR4, 0x2, UPT ;  /* 0x000000020400788c */ /* 0x000fc8000bf05270 */
[----:B------:R-:W-:Y:S02]  /*40f0*/  USEL UR7, URZ, 0x1, UP0 ;  /* 0x00000001ff077887 */ /* 0x000fe40008000000 */
[----:B------:R-:W-:-:S04]  /*4100*/  USEL UR4, UR4, URZ, UP0 ;  /* 0x000000ff04047287 */ /* 0x000fc80008000000 */
[----:B------:R-:W-:Y:S01]  /*4110*/  ULEA UR4, UR4, UR37, 0x3 ;  /* 0x0000002504047291 */ /* 0x000fe2000f8e18ff */
[----:B-1----:R-:W-:-:S04]  /*4120*/  LOP3.LUT R2, R12, UR7, RZ, 0x3c, !PT ;  /* 0x000000070c027c12 */ /* 0x002fc8000f8e3cff */
[----:B------:R-:W-:-:S04]  /*4130*/  SHF.L.U32 R0, R2, 0x1f, RZ ;  /* 0x0000001f02007819 */ /* 0x000fc800000006ff */
[----:B------:R-:W1:Y:S02]  /*4140*/  SYNCS.PHASECHK.TRANS64 P0, [UR4+0x270], R0 ;  /* 0x00027000ff0075a7 */ /* 0x000e640008001004 */
[----:B-1----:R-:W-:Y:S05]  /*4150*/  @P0 EXIT ;  /* 0x000000000000094d */ /* 0x002fea0003800000 */
[----:B------:R-:W-:Y:S02]  /*4160*/  SHF.L.U32 R2, R2, 0x1f, RZ ;  /* 0x0000001f02027819 */ /* 0x000fe400000006ff */
[----:B------:R-:W-:-:S07]  /*4170*/  MOV R0, UR4 ;  /* 0x0000000400007c02 */ /* 0x000fce0008000f00 */
.L_x_84:
[----:B-1----:R1:W2:Y:S02]  /*4180*/  SYNCS.PHASECHK.TRANS64.TRYWAIT P0, [R0+URZ+0x270], R2 ;  /* 0x00027002000075a7 */ /* 0x0022a400080011ff */
[----:B--2---:R-:W-:Y:S05]  /*4190*/  @!P0 NANOSLEEP.SYNCS 0x989680 ;  /* 0x009896800000895d */ /* 0x004fea0003900000 */
[----:B------:R-:W2:Y:S02]  /*41a0*/  @!P0 SYNCS.PHASECHK.TRANS64 P0, [R0+URZ+0x270], R2 ;  /* 0x00027002000085a7 */ /* 0x000ea400080010ff */
[----:B--2---:R-:W-:Y:S05]  /*41b0*/  @P0 EXIT ;  /* 0x000000000000094d */ /* 0x004fea0003800000 */
[----:B------:R-:W-:Y:S05]  /*41c0*/  BRA `(.L_x_84) ;  /* 0xfffffffc00ec7947 */ /* 0x000fea000383ffff */
.L_x_77:
[----:B------:R-:W-:Y:S05]  /*41d0*/  BRA.U UP4, `(.L_x_85) ;  /* 0x0000001104847547 */ /* 0x000fea000b800000 */
[----:B------:R-:W-:Y:S01]  /*41e0*/  UMOV UR6, 0x40 ;  /* 0x0000004000067882 */ /* 0x000fe20000000000 */
[----:B------:R-:W-:Y:S01]  /*41f0*/  NOP ;  /* 0x0000000000007918 */ /* 0x000fe20000000000 */
[----:B------:R-:W-:Y:S01]  /*4200*/  ULEA UR6, UR37, UR6, 0x18 ;  /* 0x0000000625067291 */ /* 0x000fe2000f8ec0ff */
[----:B------:R-:W-:Y:S02]  /*4210*/  UMOV UR7, 0x400 ;  /* 0x0000040000077882 */ /* 0x000fe40000000000 */
[----:B------:R-:W-:-:S06]  /*4220*/  ULEA UR37, UR37, UR7, 0x18 ;  /* 0x0000000725257291 */ /* 0x000fcc000f8ec0ff */
[----:B------:R-:W1:Y:S02]  /*4230*/  LDS.U8 R2, [UR6+0x1c] ;  /* 0x00001c06ff027984 */ /* 0x000e640008000000 */
[----:B-1----:R-:W-:-:S13]  /*4240*/  ISETP.NE.AND P0, PT, R2, RZ, PT ;  /* 0x000000ff0200720c */ /* 0x002fda0003f05270 */
[----:B------:R-:W-:Y:S05]  /*4250*/  @P0 BRA `(.L_x_86) ;  /* 0x0000000400080947 */ /* 0x000fea0003800000 */
[----:B------:R-:W-:Y:S02]  /*4260*/  UISETP.NE.U32.AND UP0, UPT, UR5, 0x1, UPT ;  /* 0x000000010500788c */ /* 0x000fe4000bf05070 */
[----:B------:R-:W-:-:S07]  /*4270*/  UIADD3 UR8, UPT, UPT, UR6, 0x8, URZ ;  /* 0x0000000806087890 */ /* 0x000fce000fffe0ff */
[----:B------:R-:W-:Y:S05]  /*4280*/  BRA.U !UP0, `(.L_x_87) ;  /* 0x00000001089c7547 */ /* 0x000fea000b800000 */
[----:B------:R-:W-:Y:S01]  /*4290*/  ELECT P0, URZ, PT ;  /* 0x0000000000ff782f */ /* 0x000fe20003800000 */
[----:B------:R-:W-:-:S12]  /*42a0*/  BSSY B0, `(.L_x_87) ;  /* 0x0000025000007945 */ /* 0x000fd80003800000 */
[----:B------:R-:W-:Y:S05]  /*42b0*/  @!P0 BRA `(.L_x_88) ;  /* 0x00000000008c8947 */ /* 0x000fea0003800000 */
[----:B------:R-:W-:-:S05]  /*42c0*/  UMOV UR7, 0x10 ;  /* 0x0000001000077882 */ /* 0x000fca0000000000 */
[----:B------:R-:W-:Y:S04]  /*42d0*/  DEPBAR.LE SB1, 0x36 ;  /* 0x00009d800000791a */ /* 0x000fe80000000000 */
[----:B------:R-:W1:Y:S02]  /*42e0*/  UTCATOMSWS.2CTA.FIND_AND_SET.ALIGN UP1, UR7, UR7 ;  /* 0x00000007000775e3 */ /* 0x000e640008220800 */
[----:B-1----:R-:W-:Y:S01]  /*42f0*/  MOV R10, UR7 ;  /* 0x00000007000a7c02 */ /* 0x002fe20008000f00 */
[----:B------:R-:W-:Y:S06]  /*4300*/  BRA.U UP1, `(.L_x_89) ;  /* 0x0000000101187547 */ /* 0x000fec000b800000 */
.L_x_90:
[----:B------:R-:W-:Y:S05]  /*4310*/  NANOSLEEP 0x64 ;  /* 0x000000640000795d */ /* 0x000fea0003800000 */
[----:B------:R-:W-:-:S05]  /*4320*/  UMOV UR7, 0x10 ;  /* 0x0000001000077882 */ /* 0x000fca0000000000 */
[----:B------:R-:W-:Y:S04]  /*4330*/  DEPBAR.LE SB1, 0x36 ;  /* 0x00009d800000791a */ /* 0x000fe80000000000 */
[----:B------:R-:W1:Y:S02]  /*4340*/  UTCATOMSWS.2CTA.FIND_AND_SET.ALIGN UP1, UR7, UR7 ;  /* 0x00000007000775e3 */ /* 0x000e640008220800 */
[----:B-1----:R-:W-:Y:S01]  /*4350*/  MOV R10, UR7 ;  /* 0x00000007000a7c02 */ /* 0x002fe20008000f00 */
[----:B------:R-:W-:Y:S05]  /*4360*/  BRA.U !UP1, `(.L_x_90) ;  /* 0xfffffffd09e87547 */ /* 0x000fea000b83ffff */
.L_x_89:
[----:B------:R-:W1:Y:S01]  /*4370*/  LDS R5, [UR6+0x10] ;  /* 0x00001006ff057984 */ /* 0x000e620008000800 */
[----:B------:R-:W-:Y:S01]  /*4380*/  IMAD.U32 R3, RZ, RZ, UR37 ;  /* 0x00000025ff037e24 */ /* 0x000fe2000f8e00ff */
[----:B------:R-:W-:-:S03]  /*4390*/  MOV R2, UR4 ;  /* 0x0000000400027c02 */ /* 0x000fc60008000f00 */
[----:B------:R-:W-:Y:S01]  /*43a0*/  VIADD R3, R3, 0x310 ;  /* 0x0000031003037836 */ /* 0x000fe20000000000 */
[----:B-1----:R-:W-:-:S04]  /*43b0*/  SHF.L.U32 R5, R5, 0x1f, RZ ;  /* 0x0000001f05057819 */ /* 0x002fc800000006ff */
[----:B------:R-:W1:Y:S02]  /*43c0*/  SYNCS.PHASECHK.TRANS64.TRYWAIT P0, [UR6+0x8], R5 ;  /* 0x00000805ff0075a7 */ /* 0x000e640008001106 */
[----:B-1----:R-:W-:Y:S05]  /*43d0*/  @P0 BRA `(.L_x_91) ;  /* 0x0000000000080947 */ /* 0x002fea0003800000 */
[----:B------:R-:W1:Y:S02]  /*43e0*/  SYNCS.PHASECHK.TRANS64.TRYWAIT P0, [UR6+0x8], R5 ;  /* 0x00000805ff0075a7 */ /* 0x000e640008001106 */
[----:B-1----:R-:W-:Y:S05]  /*43f0*/  @!P0 BRA `(.L_x_92) ;  /* 0x0000007400dc8947 */ /* 0x002fea0003800000 */
.L_x_91:
[----:B-1----:R-:W-:Y:S01]  /*4400*/  HFMA2 R4, -RZ, RZ, 0, 5.9604644775390625e-08 ;  /* 0x00000001ff047431 */ /* 0x002fe200000001ff */
[----:B------:R-:W-:Y:S01]  /*4410*/  UPRMT UR7, UR4, 0x654, UR8 ;  /* 0x0000065404077896 */ /* 0x000fe20008000008 */
[----:B------:R-:W-:Y:S01]  /*4420*/  IMAD.MOV.U32 R7, RZ, RZ, 0xffff ;  /* 0x0000ffffff077424 */ /* 0x000fe200078e00ff */
[----:B------:R-:W-:Y:S01]  /*4430*/  PRMT R2, R2, 0x654, R3 ;  /* 0x0000065402027816 */ /* 0x000fe20000000003 */
[----:B------:R-:W-:Y:S02]  /*4440*/  IMAD.MOV.U32 R5, RZ, RZ, 0x4 ;  /* 0x00000004ff057424 */ /* 0x000fe400078e00ff */
[----:B------:R-:W-:Y:S01]  /*4450*/  IMAD.SHL.U32 R9, R10, 0x20, RZ ;  /* 0x000000200a097824 */ /* 0x000fe200078e00ff */
[----:B------:R-:W-:Y:S02]  /*4460*/  MOV R3, UR7 ;  /* 0x0000000700037c02 */ /* 0x000fe40008000f00 */
[-C--:B------:R-:W-:Y:S01]  /*4470*/  SHF.L.U32 R7, R7, R10.reuse, RZ ;  /* 0x0000000a07077219 */ /* 0x080fe200000006ff */
[----:B------:R1:W-:Y:S01]  /*4480*/  SYNCS.ARRIVE.TRANS64.RED RZ, [UR7], R5 ;  /* 0x00000005ffff79a7 */ /* 0x0003e20008000407 */
[----:B------:R-:W-:Y:S01]  /*4490*/  SHF.L.U32 R6, R4, R10, RZ ;  /* 0x0000000a04067219 */ /* 0x000fe200000006ff */
[----:B------:R1:W-:Y:S04]  /*44a0*/  STS [UR37+0x310], R9 ;  /* 0x00031009ff007988 */ /* 0x0003e80008000825 */
[----:B------:R1:W-:Y:S04]  /*44b0*/  STAS [R2.64], R10 ;  /* 0x0000000a02007dbd */ /* 0x0003e8000c0008ff */
[----:B------:R1:W-:Y:S04]  /*44c0*/  ATOMS.OR RZ, [UR6+0x14], R7 ;  /* 0x00001407ffff798c */ /* 0x0003e8000b000006 */
[----:B------:R1:W-:Y:S04]  /*44d0*/  ATOMS.OR RZ, [UR6+0x18], R6 ;  /* 0x00001806ffff798c */ /* 0x0003e8000b000006 */
[----:B------:R1:W-:Y:S02]  /*44e0*/  ATOMS.XOR RZ, [UR6+0x10], R4 ;  /* 0x00001004ffff798c */ /* 0x0003e4000b800006 */
.L_x_88:
[----:B------:R-:W-:Y:S05]  /*44f0*/  BSYNC B0 ;  /* 0x0000000000007941 */ /* 0x000fea0003800000 */
.L_x_87:
[----:B------:R-:W-:Y:S05]  /*4500*/  BRA.U UP0, `(.L_x_93) ;  /* 0x00000001006c7547 */ /* 0x000fea000b800000 */
[----:B------:R-:W-:-:S03]  /*4510*/  UMOV UR7, 0xffffffff ;  /* 0xffffffff00077882 */ /* 0x000fc60000000000 */
[----:B------:R-:W-:Y:S05]  /*4520*/  BRA.DIV UR7, `(.L_x_94) ;  /* 0x0000007607a87947 */ /* 0x000fea000b800000 */
[----:B------:R-:W-:-:S13]  /*4530*/  ELECT P6, URZ, PT ;  /* 0x0000000000ff782f */ /* 0x000fda00038c0000 */
.L_x_248:
[----:B------:R-:W-:Y:S05]  /*4540*/  @!P6 BRA `(.L_x_93) ;  /* 0x00000000005ce947 */ /* 0x000fea0003800000 */
[----:B-1----:R-:W1:Y:S02]  /*4550*/  LDS R3, [UR6+0x10] ;  /* 0x00001006ff037984 */ /* 0x002e640008000800 */
[----:B-1----:R-:W-:-:S04]  /*4560*/  SHF.L.U32 R3, R3, 0x1f, RZ ;  /* 0x0000001f03037819 */ /* 0x002fc800000006ff */
[----:B------:R-:W1:Y:S02]  /*4570*/  SYNCS.PHASECHK.TRANS64.TRYWAIT P0, [UR6+0x8], R3 ;  /* 0x00000803ff0075a7 */ /* 0x000e640008001106 */
[----:B-1----:R-:W-:Y:S05]  /*4580*/  @P0 BRA `(.L_x_95) ;  /* 0x0000000000080947 */ /* 0x002fea0003800000 */
[----:B------:R-:W1:Y:S02]  /*4590*/  SYNCS.PHASECHK.TRANS64.TRYWAIT P0, [UR6+0x8], R3 ;  /* 0x00000803ff0075a7 */ /* 0x000e640008001106 */
[----:B-1----:R-:W-:Y:S05]  /*45a0*/  @!P0 BRA `(.L_x_96) ;  /* 0x0000007400a88947 */ /* 0x002fea0003800000 */
.L_x_95:
[----:B------:R-:W2:Y:S01]  /*45b0*/  LDS R5, [UR37+0x310] ;  /* 0x00031025ff057984 */ /* 0x000ea20008000800 */
[----:B-1----:R-:W-:Y:S02]  /*45c0*/  HFMA2 R2, -RZ, RZ, 0, 5.9604644775390625e-08 ;  /* 0x00000001ff027431 */ /* 0x002fe400000001ff */
[----:B------:R-:W-:Y:S01]  /*45d0*/  IMAD.MOV.U32 R3, RZ, RZ, 0xffff ;  /* 0x0000ffffff037424 */ /* 0x000fe200078e00ff */
[----:B------:R-:W-:Y:S01]  /*45e0*/  UPRMT UR7, UR4, 0x654, UR8 ;  /* 0x0000065404077896 */ /* 0x000fe20008000008 */
[----:B--2---:R-:W-:-:S03]  /*45f0*/  IMAD.SHL.U32 R4, R5, 0x20, RZ ;  /* 0x0000002005047824 */ /* 0x004fc600078e00ff */
[-C--:B------:R-:W-:Y:S02]  /*4600*/  SHF.L.U32 R3, R3, R5.reuse, RZ ;  /* 0x0000000503037219 */ /* 0x080fe400000006ff */
[----:B------:R-:W-:Y:S01]  /*4610*/  SHF.L.U32 R5, R2, R5, RZ ;  /* 0x0000000502057219 */ /* 0x000fe200000006ff */
[----:B------:R2:W-:Y:S04]  /*4620*/  STS [UR37+0x310], R4 ;  /* 0x00031004ff007988 */ /* 0x0005e80008000825 */
[----:B------:R2:W-:Y:S04]  /*4630*/  ATOMS.OR RZ, [UR6+0x14], R3 ;  /* 0x00001403ffff798c */ /* 0x0005e8000b000006 */
[----:B------:R2:W-:Y:S01]  /*4640*/  ATOMS.OR RZ, [UR6+0x18], R5 ;  /* 0x00001805ffff798c */ /* 0x0005e2000b000006 */
[----:B------:R-:W-:Y:S03]  /*4650*/  SYNCS.ARRIVE.TRANS64.RED.A1T0 RZ, [UR7], RZ ;  /* 0x000000ffffff79a7 */ /* 0x000fe60008100407 */
[----:B------:R2:W-:Y:S01]  /*4660*/  ATOMS.XOR RZ, [UR6+0x10], R2 ;  /* 0x00001002ffff798c */ /* 0x0005e2000b800006 */
[----:B------:R-:W-:Y:S05]  /*4670*/  BRA `(.L_x_93) ;  /* 0x0000000000107947 */ /* 0x000fea0003800000 */
.L_x_86:
[----:B------:R-:W-:-:S05]  /*4680*/  MOV R2, 0xffffffff ;  /* 0xffffffff00027802 */ /* 0x000fca0000000f00 */
[----:B------:R1:W-:Y:S02]  /*4690*/  STS [UR37+0x310], R2 ;  /* 0x00031002ff007988 */ /* 0x0003e40008000825 */
[----:B-1----:R-:W-:Y:S02]  /*46a0*/  MOV R2, 0x46c0 ;  /* 0x000046c000027802 */ /* 0x002fe40000000f00 */
[----:B-----5:R-:W-:Y:S05]  /*46b0*/  CALL.REL.NOINC `($__internal_1_$__cuda_sm10x_tcgen05_guardrail_trap_phase_invalid_during_alloc) ;  /* 0x0000007c00787944 */ /* 0x020fea0003c00000 */
.L_x_93:
[----:B------:R-:W-:Y:S05]  /*46c0*/  WARPSYNC.ALL ;  /* 0x0000000000007948 */ /* 0x000fea0003800000 */
[----:B------:R-:W3:Y:S01]  /*46d0*/  S2UR UR8, SR_CgaCtaId ;  /* 0x00000000000879c3 */ /* 0x000ee20000008800 */
[----:B------:R-:W-:Y:S01]  /*46e0*/  UMOV UR6, 0x400 ;  /* 0x0000040000067882 */ /* 0x000fe20000000000 */
[----:B------:R-:W-:-:S06]  /*46f0*/  NOP ;  /* 0x0000000000007918 */ /* 0x000fcc0000000000 */
[----:B------:R-:W-:Y:S06]  /*4700*/  BAR.ARV 0x6, 0xa0 ;  /* 0x0182800000007b1d */ /* 0x000fec0000002000 */
[----:B------:R-:W-:Y:S01]  /*4710*/  LOP3.LUT R0, R0, 0xffff, RZ, 0xc0, !PT ;  /* 0x0000ffff00007812 */ /* 0x000fe200078ec0ff */
[----:B-1----:R-:W-:Y:S01]  /*4720*/  IMAD.MOV.U32 R9, RZ, RZ, 0x1 ;  /* 0x00000001ff097424 */ /* 0x002fe200078e00ff */
[----:B------:R-:W-:Y:S01]  /*4730*/  LOP3.LUT R8, R8, 0xffff, RZ, 0xc0, !PT ;  /* 0x0000ffff08087812 */ /* 0x000fe200078ec0ff */
[----:B------:R-:W-:Y:S01]  /*4740*/  UMOV UR22, URZ ;  /* 0x000000ff00167c82 */ /* 0x000fe20008000000 */
[----:B------:R-:W-:Y:S01]  /*4750*/  R2UR UR12, R0 ;  /* 0x00000000000c72ca */ /* 0x000fe200000e0000 */
[----:B------:R-:W-:Y:S01]  /*4760*/  UMOV UR21, URZ ;  /* 0x000000ff00157c82 */ /* 0x000fe20008000000 */
[----:B------:R-:W-:Y:S01]  /*4770*/  R2UR UR13, R8 ;  /* 0x00000000080d72ca */ /* 0x000fe200000e0000 */
[----:B------:R-:W-:Y:S01]  /*4780*/  IMAD.MOV.U32 R8, RZ, RZ, RZ ;  /* 0x000000ffff087224 */ /* 0x000fe200078e00ff */
[----:B------:R-:W-:-:S02]  /*4790*/  UISETP.NE.AND UP2, UPT, UR5, URZ, UPT ;  /* 0x000000ff0500728c */ /* 0x000fc4000bf45270 */
[----:B---3--:R-:W-:Y:S01]  /*47a0*/  ULEA UR8, UR8, UR6, 0x18 ;  /* 0x0000000608087291 */ /* 0x008fe2000f8ec0ff */
[----:B------:R-:W1:Y:S03]  /*47b0*/  LDCU UR6, c[0x0][0x38c] ;  /* 0x00007180ff0677ac */ /* 0x000e660008000800 */
[----:B------:R-:W-:Y:S02]  /*47c0*/  UIADD3 UR14, UPT, UPT, UR8, 0x6500, URZ ;  /* 0x00006500080e7890 */ /* 0x000fe4000fffe0ff */
[----:B------:R-:W-:-:S03]  /*47d0*/  UIADD3 UR15, UPT, UPT, UR8, 0x16d00, URZ ;  /* 0x00016d00080f7890 */ /* 0x000fc6000fffe0ff */
[----:B--2---:R-:W2:Y:S01]  /*47e0*/  LDS R2, [UR8+0x310] ;  /* 0x00031008ff027984 */ /* 0x004ea20008000800 */
[----:B------:R-:W-:Y:S02]  /*47f0*/  USHF.R.U32.HI UR14, URZ, 0x4, UR14 ;  /* 0x00000004ff0e7899 */ /* 0x000fe4000801160e */
[----:B------:R-:W-:Y:S02]  /*4800*/  USHF.R.U32.HI UR15, URZ, 0x4, UR15 ;  /* 0x00000004ff0f7899 */ /* 0x000fe4000801160f */
[----:B------:R-:W-:Y:S02]  /*4810*/  ULOP3.LUT UR14, UR14, 0x3fff, URZ, 0xc0, !UPT ;  /* 0x00003fff0e0e7892 */ /* 0x000fe4000f8ec0ff */
[----:B------:R-:W-:Y:S02]  /*4820*/  ULOP3.LUT UR15, UR15, 0x3fff, URZ, 0xc0, !UPT ;  /* 0x00003fff0f0f7892 */ /* 0x000fe4000f8ec0ff */
[----:B------:R-:W-:Y:S02]  /*4830*/  ULOP3.LUT UR14, UR14, 0x10000, URZ, 0xfc, !UPT ;  /* 0x000100000e0e7892 */ /* 0x000fe4000f8efcff */
[----:B-1----:R-:W-:-:S02]  /*4840*/  UIADD3 UR6, UPT, UPT, UR6, 0x1f, URZ ;  /* 0x0000001f06067890 */ /* 0x002fc4000fffe0ff */
[----:B------:R-:W-:Y:S02]  /*4850*/  ULOP3.LUT UR15, UR15, 0x10000, URZ, 0xfc, !UPT ;  /* 0x000100000f0f7892 */ /* 0x000fe4000f8efcff */
[----:B------:R-:W-:Y:S01]  /*4860*/  USHF.R.S32.HI UR7, URZ, 0x1f, UR6 ;  /* 0x0000001fff077899 */ /* 0x000fe20008011406 */
[----:B------:R-:W-:Y:S01]  /*4870*/  UMOV UR20, URZ ;  /* 0x000000ff00147c82 */ /* 0x000fe20008000000 */
[----:B------:R-:W-:Y:S02]  /*4880*/  UMOV UR26, 0x0 ;  /* 0x00000000001a7882 */ /* 0x000fe40000000000 */
[----:B------:R-:W-:Y:S01]  /*4890*/  ULEA.HI UR7, UR7, UR6, URZ, 0x5 ;  /* 0x0000000607077291 */ /* 0x000fe2000f8f28ff */
[----:B------:R-:W-:-:S03]  /*48a0*/  UMOV UR27, 0x8400010 ;  /* 0x08400010001b7882 */ /* 0x000fc60000000000 */
[----:B------:R-:W-:-:S04]  /*48b0*/  USHF.R.S32.HI UR7, URZ, 0x5, UR7 ;  /* 0x00000005ff077899 */ /* 0x000fc80008011407 */
[----:B------:R-:W-:-:S04]  /*48c0*/  UISETP.LT.AND UP0, UPT, UR7, 0x1, UPT ;  /* 0x000000010700788c */ /* 0x000fc8000bf01270 */
[----:B------:R-:W-:Y:S01]  /*48d0*/  USEL UR23, UR7, 0x1, !UP0 ;  /* 0x0000000107177887 */ /* 0x000fe2000c000000 */
[----:B--2---:R-:W-:Y:S02]  /*48e0*/  R2UR UR24, R2 ;  /* 0x00000000021872ca */ /* 0x004fe400000e0000 */
[----:B------:R-:W-:-:S13]  /*48f0*/  CS2R R2, SRZ ;  /* 0x0000000000027805 */ /* 0x000fda000001ff00 */
.L_x_104:
[C---:B------:R-:W-:Y:S02]  /*4900*/  LEA R0, R8.reuse, UR8, 0x3 ;  /* 0x0000000808007c11 */ /* 0x040fe4000f8e18ff */
[----:B------:R-:W-:Y:S02]  /*4910*/  SHF.L.U32 R4, R3, 0x1f, RZ ;  /* 0x0000001f03047819 */ /* 0x000fe400000006ff */
[----:B------:R-:W-:Y:S02]  /*4920*/  LEA R5, R8, UR8, 0x4 ;  /* 0x0000000808057c11 */ /* 0x000fe4000f8e20ff */
[----:B------:R-:W1:Y:S02]  /*4930*/  SYNCS.PHASECHK.TRANS64.TRYWAIT P0, [R0+URZ+0x260], R4 ;  /* 0x00026004000075a7 */ /* 0x000e6400080011ff */
[----:B-1-34-:R-:W-:Y:S05]  /*4940*/  @!P0 BRA `(.L_x_97) ;  /* 0x0000007000d88947 */ /* 0x01afea0003800000 */
.L_x_249:
[----:B-1----:R-:W1:Y:S01]  /*4950*/  LDS.128 R4, [R5+0x2f0] ;  /* 0x0002f00005047984 */ /* 0x002e620000000c00 */
[----:B------:R-:W-:Y:S02]  /*4960*/  VIADD R0, R0, 0x270 ;  /* 0x0000027000007836 */ /* 0x000fe40000000000 */
[----:B------:R-:W-:Y:S01]  /*4970*/  VIADD R8, R8, 0x1 ;  /* 0x0000000108087836 */ /* 0x000fe20000000000 */
[----:B------:R-:W-:Y:S01]  /*4980*/  @!PT LDS RZ, [RZ] ;  /* 0x00000000fffff984 */ /* 0x000fe20000000800 */
[----:B------:R-:W-:Y:S01]  /*4990*/  @!PT LDS RZ, [RZ] ;  /* 0x00000000fffff984 */ /* 0x000fe20000000800 */
[----:B------:R-:W-:Y:S01]  /*49a0*/  @!PT LDS RZ, [RZ] ;  /* 0x00000000fffff984 */ /* 0x000fe20000000800 */
[----:B------:R-:W-:Y:S01]  /*49b0*/  @!PT LDS RZ, [RZ] ;  /* 0x00000000fffff984 */ /* 0x000fe20000000800 */
[----:B------:R2:W-:Y:S06]  /*49c0*/  MEMBAR.ALL.CTA ;  /* 0x0000000000007992 */ /* 0x0005ec0000008000 */
[----:B--2---:R-:W2:Y:S01]  /*49d0*/  FENCE.VIEW.ASYNC.S ;  /* 0x00000000000073c6 */ /* 0x004ea20000000000 */
[----:B------:R-:W-:-:S04]  /*49e0*/  PRMT R0, RZ, 0x654, R0 ;  /* 0x00000654ff007816 */ /* 0x000fc80000000000 */
[----:B--2---:R2:W-:Y:S01]  /*49f0*/  SYNCS.ARRIVE.TRANS64.RED.A1T0 RZ, [R0+URZ], RZ ;  /* 0x000000ff00ff79a7 */ /* 0x0045e200081004ff */
[----:B-1----:R-:W-:Y:S01]  /*4a00*/  LOP3.LUT P1, RZ, R6, 0x1, RZ, 0xc0, !PT ;  /* 0x0000000106ff7812 */ /* 0x002fe2000782c0ff */
[----:B--2---:R-:W-:-:S12]  /*4a10*/  BRA.U UP2, `(.L_x_98) ;  /* 0x0000000102cc7547 */ /* 0x004fd8000b800000 */
[----:B------:R-:W1:Y:S01]  /*4a20*/  LDCU UR6, c[0x0][0x38c] ;  /* 0x00007180ff0677ac */ /* 0x000e620008000800 */
[----:B------:R-:W-:Y:S02]  /*4a30*/  PLOP3.LUT P2, PT, PT, PT, PT, 0x80, 0x8 ;  /* 0x000000000008781c */ /* 0x000fe40003f4f070 */
[----:B------:R-:W-:Y:S01]  /*4a40*/  SHF.L.U32 R4, R9, 0x1f, RZ ;  /* 0x0000001f09047819 */ /* 0x000fe200000006ff */
[----:B------:R-:W-:Y:S02]  /*4a50*/  ULEA UR11, UR22, UR8, 0x3 ;  /* 0x00000008160b7291 */ /* 0x000fe4000f8e18ff */
[----:B-1----:R-:W-:-:S06]  /*4a60*/  UISETP.GE.AND UP0, UPT, UR6, 0x1, UPT ;  /* 0x000000010600788c */ /* 0x002fcc000bf06270 */
[----:B------:R-:W-:-:S05]  /*4a70*/  PLOP3.LUT P0, PT, PT, PT, UP0, 0x80, 0x8 ;  /* 0x000000000008781c */ /* 0x000fca0003f0f008 */
[----:B------:R-:W-:-:S08]  /*4a80*/  @UP0 ULEA UR6, UR21, UR8, 0x3 ;  /* 0x0000000815060291 */ /* 0x000fd0000f8e18ff */
[----:B------:R-:W-:-:S04]  /*4a90*/  @P0 SHF.L.U32 R0, R2, 0x1f, RZ ;  /* 0x0000001f02000819 */ /* 0x000fc800000006ff */
[----:B------:R1:W2:Y:S01]  /*4aa0*/  @P0 SYNCS.PHASECHK.TRANS64.TRYWAIT P2, [UR6], R0 ;  /* 0x00000000ff0005a7 */ /* 0x0002a20008041106 */
[----:B------:R-:W3:Y:S02]  /*4ab0*/  SYNCS.PHASECHK.TRANS64.TRYWAIT P0, [UR11+0x2a0], R4 ;  /* 0x0002a004ff0075a7 */ /* 0x000ee4000800110b */
[----:B-123--:R-:W-:Y:S05]  /*4ac0*/  @!P0 BRA `(.L_x_99) ;  /* 0x00000070008c8947 */ /* 0x00efea0003800000 */
.L_x_251:
[----:B------:R-:W-:Y:S01]  /*4ad0*/  UMOV UR19, UR20 ;  /* 0x0000001400137c82 */ /* 0x000fe20008000000 */
[----:B------:R-:W-:Y:S05]  /*4ae0*/  BRA.U !UP0, `(.L_x_100) ;  /* 0x0000000108887547 */ /* 0x000fea000b800000 */
[----:B------:R-:W-:Y:S02]  /*4af0*/  UIADD3 UR19, UPT, UPT, UR23, UR20, URZ ;  /* 0x0000001417137290 */ /* 0x000fe4000fffe0ff */
[----:B------:R-:W-:Y:S02]  /*4b00*/  ULEA UR10, UR22, UR24, 0x7 ;  /* 0x00000018160a7291 */ /* 0x000fe4000f8e38ff */
[----:B------:R-:W-:Y:S01]  /*4b10*/  UPLOP3.LUT UP3, UPT, UPT, UPT, UPT, 0x40, 0x4 ;  /* 0x000000000004789c */ /* 0x000fe20003f6e870 */
[----:B------:R-:W-:Y:S01]  /*4b20*/  UMOV UR18, UR7 ;  /* 0x0000000700127c82 */ /* 0x000fe20008000000 */
[----:B------:R-:W-:-:S09]  /*4b30*/  UMOV UR17, UR21 ;  /* 0x0000001500117c82 */ /* 0x000fd20008000000 */
.L_x_103:
[----:B--2---:R-:W-:Y:S01]  /*4b40*/  ULEA UR9, UR17, UR8, 0x3 ;  /* 0x0000000811097291 */ /* 0x004fe2000f8e18ff */
[----:B---3--:R-:W-:Y:S11]  /*4b50*/  @P2 BRA `(.L_x_101) ;  /* 0x00000000000c2947 */ /* 0x008ff60003800000 */
[----:B-1----:R-:W-:Y:S04]  /*4b60*/  SHF.L.U32 R4, R2, 0x1f, RZ ;  /* 0x0000001f02047819 */ /* 0x002fe800000006ff */
[----:B------:R-:W1:Y:S02]  /*4b70*/  SYNCS.PHASECHK.TRANS64.TRYWAIT P0, [UR9], R4 ;  /* 0x00000004ff0075a7 */ /* 0x000e640008001109 */
[----:B-1----:R-:W-:Y:S05]  /*4b80*/  @!P0 BRA `(.L_x_102) ;  /* 0x0000007000748947 */ /* 0x002fea0003800000 */
.L_x_101:
[----:B------:R-:W-:Y:S01]  /*4b90*/  UISETP.NE.AND UP0, UPT, UR18, 0x1, UPT ;  /* 0x000000011200788c */ /* 0x000fe2000bf05270 */
[----:B------:R-:W-:Y:S01]  /*4ba0*/  PLOP3.LUT P2, PT, PT, PT, PT, 0x80, 0x8 ;  /* 0x000000000008781c */ /* 0x000fe20003f4f070 */
[----:B------:R-:W-:Y:S02]  /*4bb0*/  UIADD3 UR21, UPT, UPT, UR17, 0x1, URZ ;  /* 0x0000000111157890 */ /* 0x000fe4000fffe0ff */
[----:B------:R-:W-:Y:S02]  /*4bc0*/  ULEA UR28, UR17, UR15, 0x8 ;  /* 0x0000000f111c7291 */ /* 0x000fe4000f8e40ff */
[----:B------:R-:W-:Y:S01]  /*4bd0*/  UISETP.NE.AND UP1, UPT, UR21, 0x21, UPT ;  /* 0x000000211500788c */ /* 0x000fe2000bf25270 */
[----:B------:R-:W-:Y:S01]  /*4be0*/  PLOP3.LUT P0, PT, PT, PT, UP0, 0x80, 0x8 ;  /* 0x000000000008781c */ /* 0x000fe20003f0f008 */
[----:B------:R-:W-:Y:S02]  /*4bf0*/  ULEA UR30, UR17, UR14, 0x7 ;  /* 0x0000000e111e7291 */ /* 0x000fe4000f8e38ff */
[----:B------:R-:W-:Y:S02]  /*4c00*/  USEL UR16, URZ, 0x1, UP1 ;  /* 0x00000001ff107887 */ /* 0x000fe40008800000 */
[----:B------:R-:W-:Y:S02]  /*4c10*/  USEL UR21, UR21, URZ, UP1 ;  /* 0x000000ff15157287 */ /* 0x000fe40008800000 */
[----:B------:R-:W-:Y:S02]  /*4c20*/  UIADD3 UR9, UPT, UPT, UR9, 0x108, URZ ;  /* 0x0000010809097890 */ /* 0x000fe4000fffe0ff */
[----:B------:R-:W-:Y:S01]  /*4c30*/  @UP0 ULEA UR6, UR21, UR8, 0x3 ;  /* 0x0000000815060291 */ /* 0x000fe2000f8e18ff */
[----:B------:R-:W-:Y:S01]  /*4c40*/  LOP3.LUT R2, R2, UR16, RZ, 0x3c, !PT ;  /* 0x0000001002027c12 */ /* 0x000fe2000f8e3cff */
[----:B------:R-:W-:Y:S01]  /*4c50*/  UMOV UR29, 0xc0004010 ;  /* 0xc0004010001d7882 */ /* 0x000fe20000000000 */
[----:B------:R-:W-:Y:S01]  /*4c60*/  UMOV UR31, 0xc0004010 ;  /* 0xc0004010001f7882 */ /* 0x000fe20000000000 */
[----:B------:R-:W-:Y:S01]  /*4c70*/  UIADD3 UR20, UPT, UPT, UR20, 0x1, URZ ;  /* 0x0000000114147890 */ /* 0x000fe2000fffe0ff */
[----:B-1----:R-:W-:Y:S01]  /*4c80*/  @P0 SHF.L.U32 R0, R2, 0x1f, RZ ;  /* 0x0000001f02000819 */ /* 0x002fe200000006ff */
[----:B------:R-:W-:Y:S02]  /*4c90*/  UIADD3 UR18, UPT, UPT, UR18, -0x1, URZ ;  /* 0xffffffff12127890 */ /* 0x000fe4000fffe0ff */
[----:B------:R-:W-:Y:S01]  /*4ca0*/  UISETP.NE.AND UP0, UPT, UR20, UR19, UPT ;  /* 0x000000131400728c */ /* 0x000fe2000bf05270 */
[----:B------:R2:W3:Y:S01]  /*4cb0*/  @P0 SYNCS.PHASECHK.TRANS64.TRYWAIT P2, [UR6], R0 ;  /* 0x00000000ff0005a7 */ /* 0x0004e20008041106 */
[----:B------:R2:W-:Y:S01]  /*4cc0*/  UTCQMMA.2CTA gdesc[UR30], gdesc[UR28], tmem[UR10], tmem[UR26], idesc[UR27], UP3 ;  /* 0x00ff1a1c1e0075ea */ /* 0x0005e20009a0030a */
[----:B------:R-:W-:Y:S01]  /*4cd0*/  UPLOP3.LUT UP3, UPT, UPT, UPT, UPT, 0x80, 0x8 ;  /* 0x000000000008789c */ /* 0x000fe20003f6f070 */
[----:B------:R2:W-:Y:S01]  /*4ce0*/  UTCBAR.2CTA.MULTICAST [UR9], URZ, UR13 ;  /* 0x000000ff090073e9 */ /* 0x0005e2000820080d */
[----:B------:R-:W-:Y:S04]  /*4cf0*/  UMOV UR17, UR21 ;  /* 0x0000001500117c82 */ /* 0x000fe80008000000 */
[----:B------:R-:W-:Y:S05]  /*4d00*/  BRA.U UP0, `(.L_x_103) ;  /* 0xfffffffd008c7547 */ /* 0x000fea000b83ffff */
.L_x_100:
[----:B------:R-:W-:Y:S01]  /*4d10*/  UIADD3 UR11, UPT, UPT, UR11, 0x280, URZ ;  /* 0x000002800b0b7890 */ /* 0x000fe2000fffe0ff */
[----:B------:R-:W-:-:S08]  /*4d20*/  UMOV UR20, UR19 ;  /* 0x0000001300147c82 */ /* 0x000fd00008000000 */
[----:B------:R4:W-:Y:S01]  /*4d30*/  UTCBAR.2CTA.MULTICAST [UR11], URZ, UR12 ;  /* 0x000000ff0b0073e9 */ /* 0x0009e2000820080c */
[----:B------:R-:W-:Y:S02]  /*4d40*/  NOP ;  /* 0x0000000000007918 */ /* 0x000fe40000000000 */
.L_x_98:
[----:B------:R-:W-:Y:S01]  /*4d50*/  UIADD3 UR22, UPT, UPT, UR22, 0x1, URZ ;  /* 0x0000000116167890 */ /* 0x000fe2000fffe0ff */
[----:B------:R-:W-:-:S03]  /*4d60*/  ISETP.NE.AND P0, PT, R8, 0x2, PT ;  /* 0x000000020800780c */ /* 0x000fc60003f05270 */
[----:B------:R-:W-:Y:S01]  /*4d70*/  UISETP.NE.AND UP0, UPT, UR22, 0x4, UPT ;  /* 0x000000041600788c */ /* 0x000fe2000bf05270 */
[----:B-12---:R-:W-:Y:S02]  /*4d80*/  SEL R0, RZ, 0x1, P0 ;  /* 0x00000001ff007807 */ /* 0x006fe40000000000 */
[----:B------:R-:W-:Y:S01]  /*4d90*/  SEL R8, R8, RZ, P0 ;  /* 0x000000ff08087207 */ /* 0x000fe20000000000 */
[----:B------:R-:W-:Y:S01]  /*4da0*/  USEL UR6, URZ, 0x1, UP0 ;  /* 0x00000001ff067887 */ /* 0x000fe20008000000 */
[----:B------:R-:W-:Y:S01]  /*4db0*/  LOP3.LUT R3, R3, R0, RZ, 0x3c, !PT ;  /* 0x0000000003037212 */ /* 0x000fe200078e3cff */
[----:B------:R-:W-:-:S04]  /*4dc0*/  USEL UR22, UR22, URZ, UP0 ;  /* 0x000000ff16167287 */ /* 0x000fc80008000000 */
[----:B------:R-:W-:Y:S01]  /*4dd0*/  LOP3.LUT R9, R9, UR6, RZ, 0x3c, !PT ;  /* 0x0000000609097c12 */ /* 0x000fe2000f8e3cff */
[----:B------:R-:W-:Y:S07]  /*4de0*/  @P1 BRA `(.L_x_104) ;  /* 0xfffffff800c41947 */ /* 0x000fee000383ffff */
[----:B------:R-:W1:Y:S01]  /*4df0*/  S2UR UR6, SR_CgaCtaId ;  /* 0x00000000000679c3 */ /* 0x000e620000008800 */
[----:B------:R-:W-:Y:S01]  /*4e00*/  ELECT P0, URZ, PT ;  /* 0x0000000000ff782f */ /* 0x000fe20003800000 */
[----:B------:R-:W-:Y:S01]  /*4e10*/  HFMA2 R0, -RZ, RZ, 0, 5.9604644775390625e-08 ;  /* 0x00000001ff007431 */ /* 0x000fe200000001ff */
[----:B------:R-:W-:-:S05]  /*4e20*/  UMOV UR7, 0x40 ;  /* 0x0000004000077882 */ /* 0x000fca0000000000 */
[----:B------:R-:W-:Y:S01]  /*4e30*/  UVIRTCOUNT.DEALLOC.SMPOOL 0x80 ;  /* 0x000000800000784c */ /* 0x000fe20000000000 */
[----:B------:R-:W-:Y:S02]  /*4e40*/  UISETP.NE.AND UP0, UPT, UR5, URZ, UPT ;  /* 0x000000ff0500728c */ /* 0x000fe4000bf05270 */
[----:B-1----:R-:W-:-:S09]  /*4e50*/  ULEA UR6, UR6, UR7, 0x18 ;  /* 0x0000000706067291 */ /* 0x002fd2000f8ec0ff */
[----:B------:R1:W-:Y:S01]  /*4e60*/  @P0 STS.U8 [UR6+0x1c], R0 ;  /* 0x00001c00ff000988 */ /* 0x0003e20008000006 */
[----:B------:R-:W-:Y:S05]  /*4e70*/  BRA.U UP0, `(.L_x_105) ;  /* 0x0000000100a07547 */ /* 0x000fea000b800000 */
[----:B------:R-:W-:Y:S01]  /*4e80*/  UIADD3 UR5, UPT, UPT, UR8, 0x2a0, URZ ;  /* 0x000002a008057890 */ /* 0x000fe2000fffe0ff */
[----:B------:R-:W-:-:S03]  /*4e90*/  SHF.L.U32 R2, R9, 0x1f, RZ ;  /* 0x0000001f09027819 */ /* 0x000fc600000006ff */
[----:B------:R-:W-:-:S09]  /*4ea0*/  ULEA UR7, UR22, UR5, 0x3 ;  /* 0x0000000516077291 */ /* 0x000fd2000f8e18ff */
[----:B------:R-:W2:Y:S02]  /*4eb0*/  SYNCS.PHASECHK.TRANS64.TRYWAIT P0, [UR7], R2 ;  /* 0x00000002ff0075a7 */ /* 0x000ea40008001107 */
[----:B--2---:R-:W-:Y:S05]  /*4ec0*/  @!P0 BRA `(.L_x_106) ;  /* 0x0000006c00bc8947 */ /* 0x004fea0003800000 */
.L_x_254:
        /* <DEDUP_REMOVED lines=9> */
.L_x_256:
        /* <DEDUP_REMOVED lines=9> */
.L_x_258:
[----:B------:R-:W-:-:S04]  /*4ff0*/  UIADD3 UR9, UPT, UPT, UR9, 0x1, URZ ;  /* 0x0000000109097890 */ /* 0x000fc8000fffe0ff */
[----:B------:R-:W-:-:S04]  /*5000*/  UISETP.NE.AND UP1, UPT, UR9, 0x4, UPT ;  /* 0x000000040900788c */ /* 0x000fc8000bf25270 */
[----:B------:R-:W-:Y:S02]  /*5010*/  USEL UR7, URZ, 0x1, UP1 ;  /* 0x00000001ff077887 */ /* 0x000fe40008800000 */
[----:B------:R-:W-:-:S04]  /*5020*/  USEL UR9, UR9, URZ, UP1 ;  /* 0x000000ff09097287 */ /* 0x000fc80008800000 */
[----:B------:R-:W-:Y:S01]  /*5030*/  ULEA UR9, UR9, UR5, 0x3 ;  /* 0x0000000509097291 */ /* 0x000fe2000f8e18ff */
[----:B------:R-:W-:-:S04]  /*5040*/  LOP3.LUT R2, R2, UR7, RZ, 0x3c, !PT ;  /* 0x0000000702027c12 */ /* 0x000fc8000f8e3cff */
[----:B------:R-:W-:Y:S01]  /*5050*/  SHF.L.U32 R2, R2, 0x1f, RZ ;  /* 0x0000001f02027819 */ /* 0x000fe200000006ff */
[----:B-1----:R-:W-:-:S04]  /*5060*/  IMAD.U32 R0, RZ, RZ, UR9 ;  /* 0x00000009ff007e24 */ /* 0x002fc8000f8e00ff */
[----:B------:R1:W2:Y:S03]  /*5070*/  SYNCS.PHASECHK.TRANS64.TRYWAIT P0, [R0+URZ], R2 ;  /* 0x00000002000075a7 */ /* 0x0002a600080011ff */
[----:B--2---:R-:W-:Y:S05]  /*5080*/  @!P0 NANOSLEEP.SYNCS 0x989680 ;  /* 0x009896800000895d */ /* 0x004fea0003900000 */
[----:B------:R-:W2:Y:S02]  /*5090*/  @!P0 SYNCS.PHASECHK.TRANS64 P0, [R0+URZ], R2 ;  /* 0x00000002000085a7 */ /* 0x000ea400080010ff */
[----:B--2---:R-:W-:Y:S05]  /*50a0*/  @P0 BRA `(.L_x_109) ;  /* 0x0000000000200947 */ /* 0x004fea0003800000 */
.L_x_110:
[----:B--2---:R2:W1:Y:S02]  /*50b0*/  SYNCS.PHASECHK.TRANS64.TRYWAIT P0, [R0+URZ], R2 ;  /* 0x00000002000075a7 */ /* 0x00446400080011ff */
[----:B-1----:R-:W-:Y:S05]  /*50c0*/  @!P0 NANOSLEEP.SYNCS 0x989680 ;  /* 0x009896800000895d */ /* 0x002fea0003900000 */
[----:B------:R-:W1:Y:S02]  /*50d0*/  @!P0 SYNCS.PHASECHK.TRANS64 P0, [R0+URZ], R2 ;  /* 0x00000002000085a7 */ /* 0x000e6400080010ff */
[----:B-1----:R-:W-:Y:S05]  /*50e0*/  @!P0 BRA `(.L_x_110) ;  /* 0xfffffffc00f08947 */ /* 0x002fea000383ffff */
[----:B------:R-:W-:Y:S05]  /*50f0*/  BRA `(.L_x_109) ;  /* 0x00000000000c7947 */ /* 0x000fea0003800000 */
.L_x_105:
[----:B------:R-:W-:-:S04]  /*5100*/  UIADD3 UR5, UPT, UPT, UR8, 0x2e0, URZ ;  /* 0x000002e008057890 */ /* 0x000fc8000fffe0ff */
[----:B------:R-:W-:-:S09]  /*5110*/  UPRMT UR5, UR4, 0x654, UR5 ;  /* 0x0000065404057896 */ /* 0x000fd20008000005 */
[----:B------:R-:W-:Y:S03]  /*5120*/  SYNCS.ARRIVE.TRANS64.RED.A1T0 RZ, [UR5], RZ ;  /* 0x000000ffffff79a7 */ /* 0x000fe60008100405 */
.L_x_109:
[----:B-12---:R-:W-:Y:S01]  /*5130*/  SHF.L.U32 R2, RZ, 0x1f, RZ ;  /* 0x0000001fff027819 */ /* 0x006fe200000006ff */
[----:B------:R-:W-:Y:S01]  /*5140*/  UIADD3 UR5, UPT, UPT, UR8, 0x2e0, URZ ;  /* 0x000002e008057890 */ /* 0x000fe2000fffe0ff */
[----:B------:R-:W-:Y:S02]  /*5150*/  PLOP3.LUT P0, PT, PT, PT, UP0, 0x80, 0x8 ;  /* 0x000000000008781c */ /* 0x000fe40003f0f008 */
[----:B------:R-:W1:Y:S02]  /*5160*/  SYNCS.PHASECHK.TRANS64.TRYWAIT P1, [UR8+0x2e0], R2 ;  /* 0x0002e002ff0075a7 */ /* 0x000e640008021108 */
[----:B-1----:R-:W-:Y:S09]  /*5170*/  @!P1 BRA `(.L_x_111) ;  /* 0x0000006c00589947 */ /* 0x002ff20003800000 */
.L_x_260:
[----:B------:R-:W-:Y:S01]  /*5180*/  @!UP0 UPRMT UR5, UR4, 0x654, UR5 ;  /* 0x0000065404058896 */ /* 0x000fe20008000005 */
[----:B------:R-:W-:Y:S02]  /*5190*/  UMOV UR8, 0xffff ;  /* 0x0000ffff00087882 */ /* 0x000fe40000000000 */
[----:B------:R-:W-:-:S06]  /*51a0*/  UMOV UR4, 0x1 ;  /* 0x0000000100047882 */ /* 0x000fcc0000000000 */
[----:B------:R-:W-:Y:S01]  /*51b0*/  @!P0 SYNCS.ARRIVE.TRANS64.RED.A1T0 RZ, [UR5], RZ ;  /* 0x000000ffffff89a7 */ /* 0x000fe20008100405 */
[----:B------:R-:W-:Y:S01]  /*51c0*/  NOP ;  /* 0x0000000000007918 */ /* 0x000fe20000000000 */
[----:B-1----:R-:W1:Y:S01]  /*51d0*/  LDS R0, [UR6+0x14] ;  /* 0x00001406ff007984 */ /* 0x002e620008000800 */
[----:B------:R-:W-:-:S04]  /*51e0*/  ULOP3.LUT UR5, UR24, 0xffff, URZ, 0xc0, !UPT ;  /* 0x0000ffff18057892 */ /* 0x000fc8000f8ec0ff */
[----:B------:R-:W-:-:S04]  /*51f0*/  USHF.R.U32.HI UR5, URZ, 0x5, UR5 ;  /* 0x00000005ff057899 */ /* 0x000fc80008011605 */
[----:B------:R-:W-:Y:S02]  /*5200*/  USHF.L.U32 UR8, UR8, UR5, URZ ;  /* 0x0000000508087299 */ /* 0x000fe400080006ff */
[----:B------:R-:W-:-:S04]  /*5210*/  USHF.L.U32 UR4, UR4, UR5, URZ ;  /* 0x0000000504047299 */ /* 0x000fc800080006ff */
[----:B-1----:R-:W-:-:S04]  /*5220*/  LOP3.LUT R0, R0, UR8, RZ, 0xc0, !PT ;  /* 0x0000000800007c12 */ /* 0x002fc8000f8ec0ff */
[----:B------:R-:W-:-:S13]  /*5230*/  ISETP.NE.AND P0, PT, R0, UR8, PT ;  /* 0x0000000800007c0c */ /* 0x000fda000bf05270 */
[----:B------:R-:W-:Y:S05]  /*5240*/  @P0 BRA `(.L_x_112) ;  /* 0x0000000000580947 */ /* 0x000fea0003800000 */
[----:B------:R-:W1:Y:S02]  /*5250*/  LDS R0, [UR6+0x18] ;  /* 0x00001806ff007984 */ /* 0x000e640008000800 */
[----:B-1----:R-:W-:-:S04]  /*5260*/  LOP3.LUT R0, R0, UR4, RZ, 0xc0, !PT ;  /* 0x0000000400007c12 */ /* 0x002fc8000f8ec0ff */
[----:B------:R-:W-:-:S13]  /*5270*/  ISETP.NE.AND P0, PT, R0, UR4, PT ;  /* 0x0000000400007c0c */ /* 0x000fda000bf05270 */
[----:B------:R-:W-:Y:S05]  /*5280*/  @P0 BRA `(.L_x_113) ;  /* 0x00000000003c0947 */ /* 0x000fea0003800000 */
[----:B------:R-:W1:Y:S01]  /*5290*/  S2R R2, SR_LANEID ;  /* 0x0000000000027919 */ /* 0x000e620000000000 */
[----:B------:R-:W-:Y:S01]  /*52a0*/  ULOP3.LUT UR8, URZ, UR8, URZ, 0x33, !UPT ;  /* 0x00000008ff087292 */ /* 0x000fe2000f8e33ff */
[----:B------:R-:W-:Y:S02]  /*52b0*/  VOTEU.ANY UR7, UPT, PT ;  /* 0x0000000000077886 */ /* 0x000fe400038e0100 */
[----:B------:R-:W-:-:S03]  /*52c0*/  UFLO.U32 UR7, UR7 ;  /* 0x00000007000772bd */ /* 0x000fc600080e0000 */
[----:B------:R-:W-:-:S04]  /*52d0*/  IMAD.U32 R0, RZ, RZ, UR8 ;  /* 0x00000008ff007e24 */ /* 0x000fc8000f8e00ff */
[----:B------:R2:W3:Y:S02]  /*52e0*/  REDUX UR5, R0 ;  /* 0x00000000000573c4 */ /* 0x0004e40000000000 */
[----:B------:R1:W-:Y:S02]  /*52f0*/  UTCATOMSWS.AND URZ, UR8 ;  /* 0x0000000800ff79e3 */ /* 0x0003e40008000000 */
[----:B-1----:R-:W-:Y:S02]  /*5300*/  ISETP.EQ.U32.AND P0, PT, R2, UR7, PT ;  /* 0x0000000702007c0c */ /* 0x002fe4000bf02070 */
[----:B--2---:R-:W-:Y:S02]  /*5310*/  LOP3.LUT R0, RZ, UR4, RZ, 0x33, !PT ;  /* 0x00000004ff007c12 */ /* 0x004fe4000f8e33ff */
[----:B---3--:R-:W-:Y:S02]  /*5320*/  MOV R2, UR5 ;  /* 0x0000000500027c02 */ /* 0x008fe40008000f00 */
[----:B------:R-:W1:Y:S07]  /*5330*/  REDUX UR4, R0 ;  /* 0x00000000000473c4 */ /* 0x000e6e0000000000 */
[----:B------:R2:W-:Y:S01]  /*5340*/  @P0 ATOMS.AND RZ, [UR6+0x14], R2 ;  /* 0x00001402ffff098c */ /* 0x0005e2000a800006 */
[----:B-1----:R-:W-:-:S05]  /*5350*/  IMAD.U32 R0, RZ, RZ, UR4 ;  /* 0x00000004ff007e24 */ /* 0x002fca000f8e00ff */
[----:B------:R2:W-:Y:S01]  /*5360*/  @P0 ATOMS.AND RZ, [UR6+0x18], R0 ;  /* 0x00001800ffff098c */ /* 0x0005e2000a800006 */
[----:B------:R-:W-:Y:S05]  /*5370*/  BRA `(.L_x_114) ;  /* 0x0000000000147947 */ /* 0x000fea0003800000 */
.L_x_113:
[----:B------:R-:W-:Y:S02]  /*5380*/  MOV R2, 0x53a0 ;  /* 0x000053a000027802 */ /* 0x000fe40000000f00 */
[----:B---345:R-:W-:Y:S05]  /*5390*/  CALL.REL.NOINC `($__internal_0_$__cuda_sm10x_tcgen05_guardrail_trap_col_being_dealloced_not_returned_by_alloc) ;  /* 0x0000007000347944 */ /* 0x038fea0003c00000 */
[----:B------:R-:W-:Y:S05]  /*53a0*/  BRA `(.L_x_114) ;  /* 0x0000000000087947 */ /* 0x000fea0003800000 */
.L_x_112:
[----:B------:R-:W-:Y:S02]  /*53b0*/  MOV R2, 0x53d0 ;  /* 0x000053d000027802 */ /* 0x000fe40000000f00 */
[----:B---345:R-:W-:Y:S05]  /*53c0*/  CALL.REL.NOINC `($__internal_2_$__cuda_sm10x_tcgen05_guardrail_trap_unallocated_columns_being_dealloced) ;  /* 0x0000007000407944 */ /* 0x038fea0003c00000 */
.L_x_114:
[----:B------:R-:W-:Y:S01]  /*53d0*/  NOP ;  /* 0x0000000000007918 */ /* 0x000fe20000000000 */
[----:B----4-:R-:W-:Y:S05]  /*53e0*/  EXIT ;  /* 0x000000000000794d */ /* 0x010fea0003800000 */
.L_x_85:
[----:B------:R-:W-:-:S09]  /*53f0*/  UISETP.NE.OR UP5, UPT, UR10, 0x3, !UP5 ;  /* 0x000000030a00788c */ /* 0x000fd2000efa5670 */
[----:B------:R-:W-:Y:S05]  /*5400*/  BRA.U UP5, `(.L_x_115) ;  /* 0x0000001105747547 */ /* 0x000fea000b800000 */
[----:B------:R-:W1:Y:S01]  /*5410*/  LDC R0, c[0x0][0xb30] ;  /* 0x0002cc00ff007b82 */ /* 0x000e620000000800 */
[----:B------:R-:W2:Y:S01]  /*5420*/  LDCU.64 UR8, c[0x0][0x888] ;  /* 0x00011100ff0877ac */ /* 0x000ea20008000a00 */
[----:B------:R-:W-:Y:S02]  /*5430*/  HFMA2 R27, -RZ, RZ, 0, 0 ;  /* 0x00000000ff1b7431 */ /* 0x000fe400000001ff */
[----:B------:R-:W-:Y:S01]  /*5440*/  IMAD.MOV.U32 R29, RZ, RZ, 0x1 ;  /* 0x00000001ff1d7424 */ /* 0x000fe200078e00ff */
[----:B------:R-:W-:Y:S01]  /*5450*/  MOV R25, 0x1000 ;  /* 0x0000100000197802 */ /* 0x000fe20000000f00 */
[----:B------:R-:W3:Y:S01]  /*5460*/  LDCU.64 UR4, c[0x0][0x890] ;  /* 0x00011200ff0477ac */ /* 0x000ee20008000a00 */
[----:B------:R-:W-:Y:S01]  /*5470*/  IMAD.MOV.U32 R28, RZ, RZ, RZ ;  /* 0x000000ffff1c7224 */ /* 0x000fe200078e00ff */
[----:B------:R-:W4:Y:S01]  /*5480*/  LDC R24, c[0x0][0x370] ;  /* 0x0000dc00ff187b82 */ /* 0x000f220000000800 */
[----:B------:R-:W-:Y:S01]  /*5490*/  UMOV UR7, 0x400 ;  /* 0x0000040000077882 */ /* 0x000fe20000000000 */
[----:B------:R-:W-:-:S02]  /*54a0*/  UPLOP3.LUT UP1, UPT, UPT, UPT, UPT, 0x40, 0x4 ;  /* 0x000000000004789c */ /* 0x000fc40003f2e870 */
[----:B------:R-:W-:-:S04]  /*54b0*/  ULEA UR7, UR37, UR7, 0x18 ;  /* 0x0000000725077291 */ /* 0x000fc8000f8ec0ff */
[----:B------:R-:W4:Y:S01]  /*54c0*/  LDC R3, c[0x0][0xb0c] ;  /* 0x0002c300ff037b82 */ /* 0x000f220000000800 */
[----:B------:R-:W-:Y:S02]  /*54d0*/  UIADD3 UR13, UPT, UPT, UR7, 0x228, URZ ;  /* 0x00000228070d7890 */ /* 0x000fe4000fffe0ff */
[----:B--2---:R-:W-:Y:S02]  /*54e0*/  UISETP.NE.U32.AND UP3, UPT, UR8, URZ, UPT ;  /* 0x000000ff0800728c */ /* 0x004fe4000bf65070 */
[----:B------:R-:W-:Y:S02]  /*54f0*/  UIADD3 UR41, UPT, UPT, UR7, 0x210, URZ ;  /* 0x0000021007297890 */ /* 0x000fe4000fffe0ff */
[----:B---3--:R-:W-:Y:S01]  /*5500*/  UISETP.NE.U32.AND UP4, UPT, UR4, URZ, UPT ;  /* 0x000000ff0400728c */ /* 0x008fe2000bf85070 */
[----:B------:R-:W2:Y:S01]  /*5510*/  LDC R18, c[0x0][0xb20] ;  /* 0x0002c800ff127b82 */ /* 0x000ea20000000800 */
[----:B-1----:R-:W-:Y:S01]  /*5520*/  ISETP.NE.AND P1, PT, R0, 0x1, PT ;  /* 0x000000010000780c */ /* 0x002fe20003f25270 */
[----:B------:R-:W-:-:S02]  /*5530*/  UISETP.NE.AND.EX UP3, UPT, UR9, URZ, UPT, UP3 ;  /* 0x000000ff0900728c */ /* 0x000fc4000bf65330 */
[----:B------:R-:W-:Y:S02]  /*5540*/  UIADD3 UR33, UPT, UPT, UR7, 0x218, URZ ;  /* 0x0000021807217890 */ /* 0x000fe4000fffe0ff */
[----:B------:R-:W-:Y:S02]  /*5550*/  UIADD3 UR25, UPT, UPT, UR7, 0x220, URZ ;  /* 0x0000022007197890 */ /* 0x000fe4000fffe0ff */
[----:B------:R-:W1:Y:S01]  /*5560*/  LDC.64 R30, c[0x0][0x348] ;  /* 0x0000d200ff1e7b82 */ /* 0x000e620000000a00 */
[----:B------:R-:W-:Y:S02]  /*5570*/  UPRMT UR13, UR37, 0x654, UR13 ;  /* 0x00000654250d7896 */ /* 0x000fe4000800000d */
[----:B------:R-:W-:-:S05]  /*5580*/  UISETP.NE.AND.EX UP4, UPT, UR5, URZ, UPT, UP4 ;  /* 0x000000ff0500728c */ /* 0x000fca000bf85340 */
[----:B------:R-:W3:Y:S08]  /*5590*/  LDC.64 R16, c[0x0][0xb10] ;  /* 0x0002c400ff107b82 */ /* 0x000ef00000000a00 */
[----:B------:R-:W1:Y:S08]  /*55a0*/  LDC.64 R6, c[0x0][0xb18] ;  /* 0x0002c600ff067b82 */ /* 0x000e700000000a00 */
[----:B------:R-:W1:Y:S08]  /*55b0*/  LDC.64 R4, c[0x0][0xb28] ;  /* 0x0002ca00ff047b82 */ /* 0x000e700000000a00 */
[----:B--2-4-:R-:W1:Y:S02]  /*55c0*/  LDC R19, c[0x0][0x374] ;  /* 0x0000dd00ff137b82 */ /* 0x014e640000000800 */
.L_x_126:
[C---:B------:R-:W-:Y:S02]  /*55d0*/  LEA R0, R28.reuse, UR7, 0x3 ;  /* 0x000000071c007c11 */ /* 0x040fe4000f8e18ff */
[----:B------:R-:W-:Y:S02]  /*55e0*/  SHF.L.U32 R2, R27, 0x1f, RZ ;  /* 0x0000001f1b027819 */ /* 0x000fe400000006ff */
[----:B------:R-:W-:Y:S02]  /*55f0*/  LEA R20, R28, UR7, 0x4 ;  /* 0x000000071c147c11 */ /* 0x000fe4000f8e20ff */
[----:B--2---:R-:W2:Y:S02]  /*5600*/  SYNCS.PHASECHK.TRANS64.TRYWAIT P0, [R0+URZ+0x260], R2 ;  /* 0x00026002000075a7 */ /* 0x004ea400080011ff */
[----:B--2---:R-:W-:Y:S05]  /*5610*/  @!P0 BRA `(.L_x_116) ;  /* 0x0000006800488947 */ /* 0x004fea0003800000 */
.L_x_261:
[----:B------:R-:W-:Y:S01]  /*5620*/  ISETP.GE.AND P0, PT, R40, 0x1, PT ;  /* 0x000000012800780c */ /* 0x000fe20003f06270 */
[----:B------:R-:W4:Y:S01]  /*5630*/  LDS.128 R20, [R20+0x2f0] ;  /* 0x0002f00014147984 */ /* 0x000f220000000c00 */
[----:B--2---:R-:W-:Y:S01]  /*5640*/  VIADD R0, R0, 0x270 ;  /* 0x0000027000007836 */ /* 0x004fe20000000000 */
[----:B------:R-:W-:Y:S01]  /*5650*/  @!PT LDS RZ, [RZ] ;  /* 0x00000000fffff984 */ /* 0x000fe20000000800 */
[----:B------:R-:W-:Y:S01]  /*5660*/  @!PT LDS RZ, [RZ] ;  /* 0x00000000fffff984 */ /* 0x000fe20000000800 */
[----:B------:R-:W-:Y:S01]  /*5670*/  @!PT LDS RZ, [RZ] ;  /* 0x00000000fffff984 */ /* 0x000fe20000000800 */
[----:B------:R-:W-:Y:S01]  /*5680*/  @!PT LDS RZ, [RZ] ;  /* 0x00000000fffff984 */ /* 0x000fe20000000800 */
[----:B------:R2:W-:Y:S06]  /*5690*/  MEMBAR.ALL.CTA ;  /* 0x0000000000007992 */ /* 0x0005ec0000008000 */
[----:B--2---:R-:W2:Y:S01]  /*56a0*/  FENCE.VIEW.ASYNC.S ;  /* 0x00000000000073c6 */ /* 0x004ea20000000000 */
[----:B------:R-:W-:Y:S04]  /*56b0*/  PRMT R0, RZ, 0x654, R0 ;  /* 0x00000654ff007816 */ /* 0x000fe80000000000 */
[----:B--2---:R2:W-:Y:S01]  /*56c0*/  SYNCS.ARRIVE.TRANS64.RED.A1T0 RZ, [R0+URZ], RZ ;  /* 0x000000ff00ff79a7 */ /* 0x0045e200081004ff */
[----:B----4-:R-:W-:Y:S11]  /*56d0*/  LOP3.LUT P3, RZ, R22, 0x1, RZ, 0xc0, !PT ;  /* 0x0000000116ff7812 */ /* 0x010ff6000786c0ff */
[----:B------:R-:W-:Y:S02]  /*56e0*/  @!UPT UIADD3 URZ, UPT, UPT, URZ, URZ, URZ ;  /* 0x000000fffffff290 */ /* 0x000fe4000fffe0ff */
[----:B------:R-:W-:Y:S02]  /*56f0*/  @P3 MOV R11, R20 ;  /* 0x00000014000b3202 */ /* 0x000fe40000000f00 */
[----:B------:R-:W-:Y:S01]  /*5700*/  @P3 LOP3.LUT R10, R21, 0xffff, RZ, 0xc0, !PT ;  /* 0x0000ffff150a3812 */ /* 0x000fe200078ec0ff */
[----:B--2---:R-:W-:Y:S06]  /*5710*/  @!P0 BRA `(.L_x_117) ;  /* 0x0000000000a48947 */ /* 0x004fec0003800000 */
[-C--:B-1----:R-:W-:Y:S01]  /*5720*/  IMAD.HI.U32 R0, R19, R7.reuse, RZ ;  /* 0x0000000713007227 */ /* 0x082fe200078e00ff */
[----:B------:R-:W-:Y:S02]  /*5730*/  ISETP.NE.AND P0, PT, R6, 0x1, PT ;  /* 0x000000010600780c */ /* 0x000fe40003f05270 */
[----:B------:R-:W-:Y:S01]  /*5740*/  ISETP.NE.AND P2, PT, R40, 0x1, PT ;  /* 0x000000012800780c */ /* 0x000fe20003f45270 */
[----:B---3--:R-:W-:Y:S01]  /*5750*/  IMAD.HI.U32 R9, R24, R16, RZ ;  /* 0x0000001018097227 */ /* 0x008fe200078e00ff */
[----:B------:R-:W-:Y:S02]  /*5760*/  SHF.R.U32.HI R0, RZ, R18, R0 ;  /* 0x00000012ff007219 */ /* 0x000fe40000011600 */
[----:B------:R-:W-:Y:S01]  /*5770*/  ISETP.NE.AND P4, PT, R3, 0x1, PT ;  /* 0x000000010300780c */ /* 0x000fe20003f85270 */
[----:B------:R-:W-:Y:S01]  /*5780*/  IMAD.HI.U32 R13, R10, R7, RZ ;  /* 0x000000070a0d7227 */ /* 0x000fe200078e00ff */
[----:B------:R-:W-:Y:S02]  /*5790*/  SHF.R.U32.HI R9, RZ, R17, R9 ;  /* 0x00000011ff097219 */ /* 0x000fe40000011609 */
[----:B------:R-:W-:Y:S01]  /*57a0*/  SEL R0, R19, R0, !P0 ;  /* 0x0000000013007207 */ /* 0x000fe20004000000 */
[----:B------:R-:W-:Y:S01]  /*57b0*/  IMAD.HI.U32 R12, R11, R16, RZ ;  /* 0x000000100b0c7227 */ /* 0x000fe200078e00ff */
[----:B------:R-:W-:Y:S03]  /*57c0*/  SEL R9, R24, R9, !P4 ;  /* 0x0000000918097207 */ /* 0x000fe60006000000 */
[-C--:B------:R-:W-:Y:S01]  /*57d0*/  IMAD.HI.U32 R8, R0, R4.reuse, RZ ;  /* 0x0000000400087227 */ /* 0x080fe200078e00ff */
[----:B------:R-:W-:Y:S03]  /*57e0*/  SHF.R.U32.HI R12, RZ, R17, R12 ;  /* 0x00000011ff0c7219 */ /* 0x000fe6000001160c */
[----:B------:R-:W-:Y:S01]  /*57f0*/  IMAD.HI.U32 R2, R9, R4, RZ ;  /* 0x0000000409027227 */ /* 0x000fe200078e00ff */
[-C--:B------:R-:W-:Y:S02]  /*5800*/  @P2 SHF.R.U32.HI R0, RZ, R5.reuse, R8 ;  /* 0x00000005ff002219 */ /* 0x080fe40000011608 */
[----:B------:R-:W-:Y:S02]  /*5810*/  SHF.R.U32.HI R8, RZ, R18, R13 ;  /* 0x00000012ff087219 */ /* 0x000fe4000001160d */
[----:B------:R-:W-:Y:S01]  /*5820*/  @P2 SHF.R.U32.HI R9, RZ, R5, R2 ;  /* 0x00000005ff092219 */ /* 0x000fe20000011602 */
[----:B------:R-:W-:Y:S01]  /*5830*/  IMAD R0, R40, R0, RZ ;  /* 0x0000000028007224 */ /* 0x000fe200078e02ff */
[----:B------:R-:W-:Y:S02]  /*5840*/  SEL R8, R10, R8, !P0 ;  /* 0x000000080a087207 */ /* 0x000fe40004000000 */
[----:B------:R-:W-:Y:S01]  /*5850*/  SEL R2, R11, R12, !P4 ;  /* 0x0000000c0b027207 */ /* 0x000fe20006000000 */
[----:B------:R-:W-:Y:S01]  /*5860*/  IMAD R12, R40, R9, RZ ;  /* 0x00000009280c7224 */ /* 0x000fe200078e02ff */
[C---:B------:R-:W-:Y:S01]  /*5870*/  ISETP.GE.AND P0, PT, R8.reuse, R0, PT ;  /* 0x000000000800720c */ /* 0x040fe20003f06270 */
[----:B------:R-:W-:Y:S03]  /*5880*/  IMAD.HI.U32 R0, R8, R4, RZ ;  /* 0x0000000408007227 */ /* 0x000fe600078e00ff */
[----:B------:R-:W-:Y:S02]  /*5890*/  ISETP.GE.OR P0, PT, R2, R12, P0 ;  /* 0x0000000c0200720c */ /* 0x000fe40000706670 */
[-C--:B------:R-:W-:Y:S04]  /*58a0*/  SHF.R.U32.HI R0, RZ, R5.reuse, R0 ;  /* 0x00000005ff007219 */ /* 0x080fe80000011600 */
[----:B------:R-:W-:Y:S05]  /*58b0*/  SEL R13, R8, R0, !P2 ;  /* 0x00000000080d7207 */ /* 0x000fea0005000000 */
[----:B------:R-:W-:Y:S02]  /*58c0*/  IMAD.MOV R12, RZ, RZ, -R13 ;  /* 0x000000ffff0c7224 */ /* 0x000fe400078e0a0d */
[----:B------:R-:W-:Y:S04]  /*58d0*/  @!P0 IMAD.HI.U32 R0, R2, R4, RZ ;  /* 0x0000000402008227 */ /* 0x000fe800078e00ff */
[----:B------:R-:W-:Y:S01]  /*58e0*/  IMAD R12, R40, R12, R8 ;  /* 0x0000000c280c7224 */ /* 0x000fe200078e0208 */
[----:B------:R-:W-:Y:S04]  /*58f0*/  @!P0 SHF.R.U32.HI R0, RZ, R5, R0 ;  /* 0x00000005ff008219 */ /* 0x000fe80000011600 */
[----:B------:R-:W-:Y:S04]  /*5900*/  @!P0 SEL R0, R2, R0, !P2 ;  /* 0x0000000002008207 */ /* 0x000fe80005000000 */
[----:B------:R-:W-:Y:S01]  /*5910*/  @!P0 IADD3 R13, PT, PT, R13, -R0, RZ ;  /* 0x800000000d0d8210 */ /* 0x000fe20007ffe0ff */
[----:B------:R-:W-:Y:S01]  /*5920*/  @!P0 IMAD R0, R9, R12, R0 ;  /* 0x0000000c09008224 */ /* 0x000fe200078e0200 */
[----:B------:R-:W-:Y:S01]  /*5930*/  IADD3 R9, PT, PT, -R8, RZ, RZ ;  /* 0x000000ff08097210 */ /* 0x000fe20007ffe1ff */
[--C-:B------:R-:W-:Y:S02]  /*5940*/  IMAD.MOV R12, RZ, RZ, -R2.reuse ;  /* 0x000000ffff0c7224 */ /* 0x100fe400078e0a02 */
[----:B------:R-:W-:Y:S02]  /*5950*/  @!P0 IMAD R8, R13, R40, R2 ;  /* 0x000000280d088224 */ /* 0x000fe400078e0202 */
[----:B------:R-:W-:Y:S02]  /*5960*/  @!P0 IMAD.MOV.U32 R2, RZ, RZ, R0 ;  /* 0x000000ffff028224 */ /* 0x000fe400078e0000 */
[----:B------:R-:W-:Y:S02]  /*5970*/  IMAD R11, R3, R12, R11 ;  /* 0x0000000c030b7224 */ /* 0x000fe400078e020b */
[----:B------:R-:W-:Y:S02]  /*5980*/  IMAD R10, R6, R9, R10 ;  /* 0x00000009060a7224 */ /* 0x000fe400078e020a */
[----:B------:R-:W-:Y:S02]  /*5990*/  IMAD R11, R2, R3, R11 ;  /* 0x00000003020b7224 */ /* 0x000fe400078e020b */
[----:B------:R-:W-:Y:S02]  /*59a0*/  IMAD R10, R8, R6, R10 ;  /* 0x00000006080a7224 */ /* 0x000fe400078e020a */
.L_x_117:
[----:B------:R-:W-:Y:S05]  /*59b0*/  BRA.U UP1, `(.L_x_118) ;  /* 0x0000000101107547 */ /* 0x000fea000b800000 */
[----:B------:R-:W-:Y:S04]  /*59c0*/  MOV R2, UR6 ;  /* 0x0000000600027c02 */ /* 0x000fe80008000f00 */
[----:B------:R-:W-:Y:S04]  /*59d0*/  SHF.L.U32 R2, R2, 0x1f, RZ ;  /* 0x0000001f02027819 */ /* 0x000fe800000006ff */
[----:B------:R-:W2:Y:S02]  /*59e0*/  SYNCS.PHASECHK.TRANS64.TRYWAIT P0, [UR7+0x258], R2 ;  /* 0x00025802ff0075a7 */ /* 0x000ea40008001107 */
[----:B--2---:R-:W-:Y:S05]  /*59f0*/  @!P0 BRA `(.L_x_119) ;  /* 0x0000006400648947 */ /* 0x004fea0003800000 */
.L_x_118:
[----:B------:R-:W-:Y:S02]  /*5a00*/  R2UR UR42, R15 ;  /* 0x000000000f2a72ca */ /* 0x000fe400000e0000 */
[----:B------:R-:W-:Y:S02]  /*5a10*/  R2UR UR43, R14 ;  /* 0x000000000e2b72ca */ /* 0x000fe400000e0000 */
[----:B------:R-:W-:Y:S02]  /*5a20*/  ISETP.NE.U32.AND P2, PT, RZ, UR4, PT ;  /* 0x00000004ff007c0c */ /* 0x000fe4000bf45070 */
[----:B------:R-:W-:Y:S02]  /*5a30*/  SHF.L.U32 R14, R29, 0x1f, RZ ;  /* 0x0000001f1d0e7819 */ /* 0x000fe400000006ff */
[----:B------:R-:W-:Y:S05]  /*5a40*/  ISETP.NE.AND.EX P2, PT, RZ, UR5, PT, P2 ;  /* 0x00000005ff007c0c */ /* 0x000fea000bf45320 */
[----:B------:R-:W-:Y:S02]  /*5a50*/  USHF.L.U32 UR42, UR42, 0x8, URZ ;  /* 0x000000082a2a7899 */ /* 0x000fe400080006ff */
[----:B------:R-:W-:Y:S01]  /*5a60*/  USHF.L.U32 UR43, UR43, 0x6, URZ ;  /* 0x000000062b2b7899 */ /* 0x000fe200080006ff */
[----:B------:R-:W-:Y:S11]  /*5a70*/  BRA.U !UP4, `(.L_x_120) ;  /* 0x000000010c347547 */ /* 0x000ff6000b800000 */
[----:B------:R-:W-:Y:S01]  /*5a80*/  UPLOP3.LUT UP0, UPT, UPT, UPT, UP3, 0x80, 0x8 ;  /* 0x000000000008789c */ /* 0x000fe20003f0f030 */
[----:B--2---:R-:W-:Y:S02]  /*5a90*/  HFMA2 R0, -RZ, RZ, 0, 5.9604644775390625e-08 ;  /* 0x00000001ff007431 */ /* 0x004fe400000001ff */
[----:B------:R-:W-:Y:S03]  /*5aa0*/  IMAD.MOV.U32 R96, RZ, RZ, 0x1 ;  /* 0x00000001ff607424 */ /* 0x000fe600078e00ff */
[----:B------:R-:W-:Y:S05]  /*5ab0*/  PLOP3.LUT P0, PT, PT, PT, UP0, 0x80, 0x8 ;  /* 0x000000000008781c */ /* 0x000fea0003f0f008 */
[----:B------:R-:W2:Y:S01]  /*5ac0*/  @UP0 LDCU.64 UR10, c[0x0][0x888] ;  /* 0x00011100ff0a07ac */ /* 0x000ea20008000a00 */
[----:B------:R-:W-:Y:S07]  /*5ad0*/  @UP0 UIMAD UR8, UR36, UR4, URZ ;  /* 0x00000004240802a4 */ /* 0x000fee000f8e02ff */
[----:B------:R-:W-:Y:S01]  /*5ae0*/  @!P0 PRMT R96, R0, 0x7610, R96 ;  /* 0x0000761000608816 */ /* 0x000fe20000000060 */
[----:B--2---:R-:W-:Y:S03]  /*5af0*/  @UP0 UIMAD.WIDE UR10, UR8, 0x4, UR10 ;  /* 0x00000004080a08a5 */ /* 0x004fe6000f8e020a */
[----:B------:R-:W2:Y:S03]  /*5b00*/  @!UP0 LDCU UR8, c[0x0][0x880] ;  /* 0x00011000ff0887ac */ /* 0x000ea60008000800 */
[----:B------:R-:W-:Y:S01]  /*5b10*/  IMAD.U32 R8, RZ, RZ, UR10 ;  /* 0x0000000aff087e24 */ /* 0x000fe2000f8e00ff */
[----:B------:R-:W-:Y:S05]  /*5b20*/  MOV R9, UR11 ;  /* 0x0000000b00097c02 */ /* 0x000fea0008000f00 */
[----:B-----5:R4:W5:Y:S02]  /*5b30*/  @P0 LDG.E R49, desc[UR46][R8.64] ;  /* 0x0000002e08310981 */ /* 0x020964000c1e1900 */
[----:B--2-4-:R-:W-:Y:S07]  /*5b40*/  @!P0 IMAD.U32 R49, RZ, RZ, UR8 ;  /* 0x00000008ff318e24 */ /* 0x014fee000f8e00ff */
.L_x_120:
[----:B-----5:R-:W-:Y:S01]  /*5b50*/  @!P2 FSETP.EQ.AND P0, PT, R49, RZ, PT ;  /* 0x000000ff3100a20b */ /* 0x020fe20003f02000 */
[----:B------:R-:W-:Y:S01]  /*5b60*/  @!UPT UIADD3 URZ, UPT, UPT, URZ, URZ, URZ ;  /* 0x000000fffffff290 */ /* 0x000fe2000fffe0ff */
[----:B------:R-:W-:Y:S11]  /*5b70*/  @!P2 BRA `(.L_x_121) ;  /* 0x000000000014a947 */ /* 0x000ff60003800000 */
[----:B------:R-:W-:Y:S02]  /*5b80*/  LOP3.LUT P2, RZ, R96, 0xff, RZ, 0xc0, !PT ;  /* 0x000000ff60ff7812 */ /* 0x000fe4000784c0ff */
[----:B------:R-:W-:Y:S04]  /*5b90*/  PLOP3.LUT P0, PT, PT, PT, UP0, 0x80, 0x8 ;  /* 0x000000000008781c */ /* 0x000fe80003f0f008 */
[----:B------:R-:W-:Y:S07]  /*5ba0*/  PLOP3.LUT P0, PT, P0, PT, PT, 0x8, 0x80 ;  /* 0x000000000080781c */ /* 0x000fee000070e170 */
[----:B------:R-:W-:Y:S11]  /*5bb0*/  @P2 FSETP.EQ.AND P0, PT, R49, RZ, PT ;  /* 0x000000ff3100220b */ /* 0x000ff60003f02000 */
[----:B------:R-:W-:Y:S02]  /*5bc0*/  @!UPT UIADD3 URZ, UPT, UPT, URZ, URZ, URZ ;  /* 0x000000fffffff290 */ /* 0x000fe4000fffe0ff */
.L_x_121:
[----:B------:R-:W4:Y:S01]  /*5bd0*/  SYNCS.PHASECHK.TRANS64.TRYWAIT P2, [UR7+0x230], R14 ;  /* 0x0002300eff0075a7 */ /* 0x000f220008041107 */
[----:B------:R-:W-:Y:S04]  /*5be0*/  ELECT P4, URZ, PT ;  /* 0x0000000000ff782f */ /* 0x000fe80003880000 */
[----:B------:R-:W-:Y:S11]  /*5bf0*/  PLOP3.LUT P4, PT, P0, P4, PT, 0xf2, 0x2f ;  /* 0x00000000002f781c */ /* 0x000ff60000789e72 */
[----:B------:R-:W-:Y:S02]  /*5c00*/  @!UPT UIADD3 URZ, UPT, UPT, URZ, URZ, URZ ;  /* 0x000000fffffff290 */ /* 0x000fe4000fffe0ff */
[----:B-1----:R-:W-:Y:S05]  /*5c10*/  @!P4 IADD3 R8, P0, PT, R30, 0x580, RZ ;  /* 0x000005801e08c810 */ /* 0x002fea0007f1e0ff */
[----:B--2---:R-:W-:Y:S01]  /*5c20*/  @!P4 IMAD.X R2, RZ, RZ, R31, P0 ;  /* 0x000000ffff02c224 */ /* 0x004fe200000e061f */
[----:B----4-:R-:W-:Y:S07]  /*5c30*/  @!P2 BRA `(.L_x_122) ;  /* 0x0000006000eca947 */ /* 0x010fee0003800000 */
.L_x_264:
[----:B------:R-:W-:Y:S01]  /*5c40*/  @!P4 R2UR UR9, R8 ;  /* 0x000000000809c2ca */ /* 0x000fe200000e0000 */
[----:B------:R-:W-:Y:S01]  /*5c50*/  VOTEU.ALL UP1, P4 ;  /* 0x0000000000ff7886 */ /* 0x000fe20002020000 */
[----:B------:R-:W-:Y:S01]  /*5c60*/  @!P4 R2UR UR8, R2 ;  /* 0x000000000208c2ca */ /* 0x000fe200000e0000 */
[----:B------:R-:W-:Y:S01]  /*5c70*/  VOTEU.ALL UP2, P4 ;  /* 0x0000000000ff7886 */ /* 0x000fe20002040000 */
[----:B------:R-:W-:Y:S01]  /*5c80*/  UMOV UR16, 0x0 ;  /* 0x0000000000107882 */ /* 0x000fe20000000000 */
[----:B------:R-:W-:Y:S01]  /*5c90*/  UMOV UR17, 0x10000000 ;  /* 0x1000000000117882 */ /* 0x000fe20000000000 */
[----:B------:R-:W-:Y:S01]  /*5ca0*/  @!UP1 UIADD3 UR40, UPT, UPT, UR7, 0x400, URZ ;  /* 0x0000040007289890 */ /* 0x000fe2000fffe0ff */
[----:B-1----:R-:W-:Y:S01]  /*5cb0*/  @!P4 IMAD.MOV.U32 R0, RZ, RZ, 0x1000 ;  /* 0x00001000ff00c424 */ /* 0x002fe200078e00ff */
[----:B------:R-:W-:Y:S01]  /*5cc0*/  UMOV UR44, UR36 ;  /* 0x00000024002c7c82 */ /* 0x000fe20008000000 */
[----:B------:R-:W-:Y:S01]  /*5cd0*/  @!UP1 UIADD3 UR10, UPT, UPT, UR42, 0x80, URZ ;  /* 0x000000802a0a9890 */ /* 0x000fe2000fffe0ff */
[----:B------:R-:W-:Y:S01]  /*5ce0*/  UMOV UR11, UR43 ;  /* 0x0000002b000b7c82 */ /* 0x000fe20008000000 */
[----:B------:R-:W-:Y:S02]  /*5cf0*/  UMOV UR12, UR36 ;  /* 0x00000024000c7c82 */ /* 0x000fe40008000000 */
[----:B------:R-:W-:Y:S01]  /*5d00*/  IMAD.U32 R8, RZ, RZ, UR9 ;  /* 0x00000009ff087e24 */ /* 0x000fe2000f8e00ff */
[----:B------:R-:W-:Y:S01]  /*5d10*/  UMOV UR9, UR41 ;  /* 0x0000002900097c82 */ /* 0x000fe20008000000 */
[----:B------:R-:W-:Y:S01]  /*5d20*/  IMAD.U32 R9, RZ, RZ, UR8 ;  /* 0x00000008ff097e24 */ /* 0x000fe2000f8e00ff */
[----:B------:R-:W-:Y:S02]  /*5d30*/  @!UP1 UIADD3 UR8, UPT, UPT, UR7, 0xc00, URZ ;  /* 0x00000c0007089890 */ /* 0x000fe4000fffe0ff */
[----:B------:R-:W-:Y:S01]  /*5d40*/  @!P4 R2UR UR18, R8 ;  /* 0x000000000812c2ca */ /* 0x000fe200000e0000 */
[----:B------:R-:W-:Y:S01]  /*5d50*/  VOTEU.ALL UP1, P4 ;  /* 0x0000000000ff7886 */ /* 0x000fe20002020000 */
[----:B------:R-:W-:Y:S01]  /*5d60*/  @!P4 R2UR UR19, R9 ;  /* 0x000000000913c2ca */ /* 0x000fe200000e0000 */
[----:B------:R-:W-:Y:S01]  /*5d70*/  UPRMT UR14, UR37, 0x654, UR41 ;  /* 0x00000654250e7896 */ /* 0x000fe20008000029 */
[----:B------:R-:W-:Y:S05]  /*5d80*/  @!P4 IADD3 R8, P0, PT, R30, 0x580, RZ ;  /* 0x000005801e08c810 */ /* 0x000fea0007f1e0ff */
[----:B------:R-:W-:Y:S06]  /*5d90*/  @!P4 IMAD.X R2, RZ, RZ, R31, P0 ;  /* 0x000000ffff02c224 */ /* 0x000fec00000e061f */
[----:B------:R1:W-:Y:S01]  /*5da0*/  @!UP2 UTMALDG.3D [UR40], [UR18], desc[UR16] ;  /* 0x000010281200a5b4 */ /* 0x0003e20008011000 */
[----:B------:R1:W-:Y:S01]  /*5db0*/  @!UP1 UTMALDG.3D [UR8], [UR18], desc[UR16] ;  /* 0x00001008120095b4 */ /* 0x0003e20008011000 */
[----:B------:R1:W-:Y:S01]  /*5dc0*/  @!P4 SYNCS.ARRIVE.TRANS64.RED.A0TR RZ, [UR7+0x210], R0 ;  /* 0x00021000ffffc9a7 */ /* 0x0003e20008300407 */
[----:B------:R-:W-:Y:S01]  /*5dd0*/  SYNCS.ARRIVE.TRANS64.RED.A1T0 RZ, [UR14], RZ ;  /* 0x000000ffffff79a7 */ /* 0x000fe2000810040e */
[----:B------:R-:W2:Y:S02]  /*5de0*/  SYNCS.PHASECHK.TRANS64.TRYWAIT P2, [UR7+0x238], R14 ;  /* 0x0002380eff0075a7 */ /* 0x000ea40008041107 */
[----:B-12---:R-:W-:Y:S05]  /*5df0*/  @!P2 BRA `(.L_x_123) ;  /* 0x000000600094a947 */ /* 0x006fea0003800000 */
.L_x_266:
        /* <DEDUP_REMOVED lines=8> */
[----:B------:R-:W-:Y:S01]  /*5e80*/  @!UP1 UIADD3 UR32, UPT, UPT, UR7, 0x1400, URZ ;  /* 0x0000140007209890 */ /* 0x000fe2000fffe0ff */
[----:B------:R-:W-:Y:S01]  /*5e90*/  UMOV UR35, UR43 ;  /* 0x0000002b00237c82 */ /* 0x000fe20008000000 */
[----:B------:R-:W-:Y:S03]  /*5ea0*/  @!UP1 UIADD3 UR10, UPT, UPT, UR42, 0xa0, URZ ;  /* 0x000000a02a0a9890 */ /* 0x000fe6000fffe0ff */
[----:B------:R-:W-:Y:S01]  /*5eb0*/  IMAD.U32 R8, RZ, RZ, UR9 ;  /* 0x00000009ff087e24 */ /* 0x000fe2000f8e00ff */
[----:B------:R-:W-:Y:S01]  /*5ec0*/  UMOV UR9, UR33 ;  /* 0x0000002100097c82 */ /* 0x000fe20008000000 */
[----:B------:R-:W-:Y:S01]  /*5ed0*/  IMAD.U32 R9, RZ, RZ, UR8 ;  /* 0x00000008ff097e24 */ /* 0x000fe2000f8e00ff */
[----:B------:R-:W-:Y:S02]  /*5ee0*/  @!UP1 UIADD3 UR8, UPT, UPT, UR7, 0x1c00, URZ ;  /* 0x00001c0007089890 */ /* 0x000fe4000fffe0ff */
[----:B------:R-:W-:Y:S01]  /*5ef0*/  @!P4 R2UR UR18, R8 ;  /* 0x000000000812c2ca */ /* 0x000fe200000e0000 */
[----:B------:R-:W-:Y:S01]  /*5f00*/  VOTEU.ALL UP1, P4 ;  /* 0x0000000000ff7886 */ /* 0x000fe20002020000 */
[----:B------:R-:W-:Y:S01]  /*5f10*/  @!P4 R2UR UR19, R9 ;  /* 0x000000000913c2ca */ /* 0x000fe200000e0000 */
[----:B------:R-:W-:Y:S01]  /*5f20*/  UMOV UR11, UR43 ;  /* 0x0000002b000b7c82 */ /* 0x000fe20008000000 */
[----:B------:R-:W-:Y:S01]  /*5f30*/  UMOV UR12, UR36 ;  /* 0x00000024000c7c82 */ /* 0x000fe20008000000 */
[----:B------:R-:W-:Y:S01]  /*5f40*/  UPRMT UR14, UR37, 0x654, UR33 ;  /* 0x00000654250e7896 */ /* 0x000fe20008000021 */
[----:B------:R-:W-:Y:S05]  /*5f50*/  @!P4 IADD3 R8, P0, PT, R30, 0x580, RZ ;  /* 0x000005801e08c810 */ /* 0x000fea0007f1e0ff */
[----:B------:R-:W-:Y:S04]  /*5f60*/  @!P4 IMAD.X R2, RZ, RZ, R31, P0 ;  /* 0x000000ffff02c224 */ /* 0x000fe800000e061f */
[----:B------:R1:W-:Y:S01]  /*5f70*/  @!UP2 UTMALDG.3D [UR32], [UR18], desc[UR16] ;  /* 0x000010201200a5b4 */ /* 0x0003e20008011000 */
[----:B------:R1:W-:Y:S01]  /*5f80*/  @!UP1 UTMALDG.3D [UR8], [UR18], desc[UR16] ;  /* 0x00001008120095b4 */ /* 0x0003e20008011000 */
[----:B------:R1:W-:Y:S01]  /*5f90*/  @!P4 SYNCS.ARRIVE.TRANS64.RED.A0TR RZ, [UR7+0x218], R0 ;  /* 0x00021800ffffc9a7 */ /* 0x0003e20008300407 */
[----:B------:R-:W-:Y:S01]  /*5fa0*/  SYNCS.ARRIVE.TRANS64.RED.A1T0 RZ, [UR14], RZ ;  /* 0x000000ffffff79a7 */ /* 0x000fe2000810040e */
[----:B------:R-:W2:Y:S02]  /*5fb0*/  SYNCS.PHASECHK.TRANS64.TRYWAIT P2, [UR7+0x240], R14 ;  /* 0x0002400eff0075a7 */ /* 0x000ea40008041107 */
[----:B-12---:R-:W-:Y:S05]  /*5fc0*/  @!P2 BRA `(.L_x_124) ;  /* 0x000000600038a947 */ /* 0x006fea0003800000 */
.L_x_268:
[----:B------:R-:W2:Y:S01]  /*5fd0*/  LDC.64 R12, c[0x0][0xb18] ;  /* 0x0002c600ff0c7b82 */ /* 0x000ea20000000a00 */
[----:B------:R-:W-:Y:S01]  /*5fe0*/  @!P4 R2UR UR8, R2 ;  /* 0x000000000208c2ca */ /* 0x000fe200000e0000 */
[----:B------:R-:W-:Y:S01]  /*5ff0*/  VOTEU.ALL UP1, P4 ;  /* 0x0000000000ff7886 */ /* 0x000fe20002020000 */
[----:B------:R-:W-:Y:S01]  /*6000*/  @!P4 R2UR UR9, R8 ;  /* 0x000000000809c2ca */ /* 0x000fe200000e0000 */
[----:B------:R-:W-:Y:S01]  /*6010*/  VOTEU.ALL UP2, P4 ;  /* 0x0000000000ff7886 */ /* 0x000fe20002040000 */
[----:B------:R-:W-:Y:S03]  /*6020*/  UMOV UR16, 0x0 ;  /* 0x0000000000107882 */ /* 0x000fe60000000000 */
[----:B------:R-:W4:Y:S01]  /*6030*/  @!P1 LDC R2, c[0x0][0xb0c] ;  /* 0x0002c300ff029b82 */ /* 0x000f220000000800 */
[----:B------:R-:W-:Y:S01]  /*6040*/  @!UP1 UIADD3 UR26, UPT, UPT, UR42, 0x40, URZ ;  /* 0x000000402a1a9890 */ /* 0x000fe2000fffe0ff */
[----:B-1----:R-:W-:Y:S01]  /*6050*/  @!P4 IMAD.MOV.U32 R0, RZ, RZ, 0x1000 ;  /* 0x00001000ff00c424 */ /* 0x002fe200078e00ff */
[----:B------:R-:W-:Y:S01]  /*6060*/  @!UP1 UIADD3 UR24, UPT, UPT, UR7, 0x2400, URZ ;  /* 0x0000240007189890 */ /* 0x000fe2000fffe0ff */
[----:B------:R-:W-:Y:S01]  /*6070*/  @P3 SHF.R.U32.HI R26, RZ, 0x10, R21 ;  /* 0x00000010ff1a3819 */ /* 0x000fe20000011615 */
[----:B------:R-:W-:Y:S01]  /*6080*/  UMOV UR17, 0x10000000 ;  /* 0x1000000000117882 */ /* 0x000fe20000000000 */
[----:B------:R-:W-:Y:S01]  /*6090*/  UMOV UR27, UR43 ;  /* 0x0000002b001b7c82 */ /* 0x000fe20008000000 */
[----:B------:R-:W-:Y:S01]  /*60a0*/  UMOV UR28, UR36 ;  /* 0x00000024001c7c82 */ /* 0x000fe20008000000 */
[----:B------:R-:W-:Y:S01]  /*60b0*/  IMAD.U32 R9, RZ, RZ, UR8 ;  /* 0x00000008ff097e24 */ /* 0x000fe2000f8e00ff */
[----:B------:R-:W-:Y:S01]  /*60c0*/  @!UP1 UIADD3 UR10, UPT, UPT, UR42, 0xc0, URZ ;  /* 0x000000c02a0a9890 */ /* 0x000fe2000fffe0ff */
[----:B------:R-:W-:Y:S01]  /*60d0*/  IMAD.U32 R8, RZ, RZ, UR9 ;  /* 0x00000009ff087e24 */ /* 0x000fe2000f8e00ff */
[----:B------:R-:W-:Y:S01]  /*60e0*/  @!UP1 UIADD3 UR8, UPT, UPT, UR7, 0x2c00, URZ ;  /* 0x00002c0007089890 */ /* 0x000fe2000fffe0ff */
[----:B------:R-:W-:Y:S01]  /*60f0*/  VIADD R28, R28, 0x1 ;  /* 0x000000011c1c7836 */ /* 0x000fe20000000000 */
[----:B------:R-:W-:Y:S01]  /*6100*/  @!P4 R2UR UR19, R9 ;  /* 0x000000000913c2ca */ /* 0x000fe200000e0000 */
[----:B------:R-:W-:Y:S01]  /*6110*/  VOTEU.ALL UP1, P4 ;  /* 0x0000000000ff7886 */ /* 0x000fe20002020000 */
[----:B------:R-:W-:Y:S01]  /*6120*/  @!P4 R2UR UR18, R8 ;  /* 0x000000000812c2ca */ /* 0x000fe200000e0000 */
[----:B------:R-:W-:Y:S01]  /*6130*/  UMOV UR9, UR25 ;  /* 0x0000001900097c82 */ /* 0x000fe20008000000 */
[----:B------:R-:W1:Y:S01]  /*6140*/  LDC.64 R8, c[0x0][0xb10] ;  /* 0x0002c400ff087b82 */ /* 0x000e620000000a00 */
[----:B------:R-:W-:Y:S01]  /*6150*/  UMOV UR11, UR43 ;  /* 0x0000002b000b7c82 */ /* 0x000fe20008000000 */
[----:B------:R-:W-:Y:S01]  /*6160*/  UMOV UR12, UR36 ;  /* 0x00000024000c7c82 */ /* 0x000fe20008000000 */
[----:B------:R-:W-:Y:S08]  /*6170*/  UPRMT UR14, UR37, 0x654, UR25 ;  /* 0x00000654250e7896 */ /* 0x000ff00008000019 */
[----:B------:R1:W-:Y:S01]  /*6180*/  @!UP2 UTMALDG.3D [UR24], [UR18], desc[UR16] ;  /* 0x000010181200a5b4 */ /* 0x0003e20008011000 */
[----:B------:R1:W-:Y:S01]  /*6190*/  @!UP1 UTMALDG.3D [UR8], [UR18], desc[UR16] ;  /* 0x00001008120095b4 */ /* 0x0003e20008011000 */
[----:B------:R5:W-:Y:S01]  /*61a0*/  @!P4 SYNCS.ARRIVE.TRANS64.RED.A0TR RZ, [UR7+0x220], R0 ;  /* 0x00022000ffffc9a7 */ /* 0x000be20008300407 */
[C---:B-1----:R-:W-:Y:S01]  /*61b0*/  @!P1 IMAD.HI.U32 R8, R11.reuse, R8, RZ ;  /* 0x000000080b089227 */ /* 0x042fe200078e00ff */
[----:B--2---:R-:W-:Y:S02]  /*61c0*/  @!P1 ISETP.NE.AND P0, PT, R12, 0x1, PT ;  /* 0x000000010c00980c */ /* 0x004fe40003f05270 */
[----:B----4-:R-:W-:Y:S01]  /*61d0*/  @!P1 ISETP.NE.AND P2, PT, R2, 0x1, PT ;  /* 0x000000010200980c */ /* 0x010fe20003f45270 */
[C---:B------:R-:W-:Y:S01]  /*61e0*/  @!P1 IMAD.HI.U32 R13, R10.reuse, R13, RZ ;  /* 0x0000000d0a0d9227 */ /* 0x040fe200078e00ff */
[----:B------:R-:W-:Y:S04]  /*61f0*/  @!P1 SHF.R.U32.HI R8, RZ, R9, R8 ;  /* 0x00000009ff089219 */ /* 0x000fe80000011608 */
[----:B------:R-:W-:Y:S01]  /*6200*/  @!P1 SEL R8, R11, R8, !P2 ;  /* 0x000000080b089207 */ /* 0x000fe20005000000 */
[----:B------:R-:W-:Y:S01]  /*6210*/  SYNCS.ARRIVE.TRANS64.RED.A1T0 RZ, [UR14], RZ ;  /* 0x000000ffffff79a7 */ /* 0x000fe2000810040e */
[----:B------:R-:W1:Y:S01]  /*6220*/  SYNCS.PHASECHK.TRANS64.TRYWAIT P5, [UR7+0x248], R14 ;  /* 0x0002480eff0075a7 */ /* 0x000e6200080a1107 */
[----:B-----5:R-:W2:Y:S02]  /*6230*/  @!P1 LDC R0, c[0x0][0xb20] ;  /* 0x0002c800ff009b82 */ /* 0x020ea40000000800 */
[----:B--2---:R-:W-:Y:S04]  /*6240*/  @!P1 SHF.R.U32.HI R0, RZ, R0, R13 ;  /* 0x00000000ff009219 */ /* 0x004fe8000001160d */
[----:B------:R-:W-:Y:S05]  /*6250*/  @!P1 SEL R9, R10, R0, !P0 ;  /* 0x000000000a099207 */ /* 0x000fea0004000000 */
[----:B------:R-:W-:Y:S02]  /*6260*/  @!P1 IMAD.IADD R0, R9, 0x1, -R8 ;  /* 0x0000000109009824 */ /* 0x000fe400078e0a08 */
[----:B------:R-:W-:Y:S02]  /*6270*/  @!P1 IMAD.IADD R8, R8, 0x1, -R9 ;  /* 0x0000000108089824 */ /* 0x000fe400078e0a09 */
[----:B------:R-:W-:Y:S02]  /*6280*/  @!P1 IMAD R11, R0, R2, R11 ;  /* 0x00000002000b9224 */ /* 0x000fe400078e020b */
[----:B------:R-:W-:Y:S01]  /*6290*/  @!P1 IMAD R10, R8, R12, R10 ;  /* 0x0000000c080a9224 */ /* 0x000fe200078e020a */
[----:B-1----:R-:W-:Y:S06]  /*62a0*/  @!P5 BRA `(.L_x_125) ;  /* 0x0000005c0098d947 */ /* 0x002fec0003800000 */
.L_x_270:
[----:B------:R-:W-:Y:S01]  /*62b0*/  @!P4 IADD3 R2, P0, PT, R30, 0x580, RZ ;  /* 0x000005801e02c810 */ /* 0x000fe20007f1e0ff */
[----:B------:R-:W-:Y:S01]  /*62c0*/  VOTEU.ALL UP1, P4 ;  /* 0x0000000000ff7886 */ /* 0x000fe20002020000 */
[----:B------:R-:W-:Y:S01]  /*62d0*/  VOTEU.ALL UP2, P4 ;  /* 0x0000000000ff7886 */ /* 0x000fe20002040000 */
[----:B------:R-:W-:Y:S01]  /*62e0*/  UMOV UR14, 0x0 ;  /* 0x00000000000e7882 */ /* 0x000fe20000000000 */
[----:B------:R-:W-:Y:S01]  /*62f0*/  @!P4 R2UR UR9, R2 ;  /* 0x000000000209c2ca */ /* 0x000fe200000e0000 */
[----:B-1----:R-:W-:Y:S01]  /*6300*/  @!P4 IMAD.X R0, RZ, RZ, R31, P0 ;  /* 0x000000ffff00c224 */ /* 0x002fe200000e061f */
[----:B------:R-:W-:Y:S01]  /*6310*/  @!UP1 UIADD3 UR17, UPT, UPT, UR7, 0x228, URZ ;  /* 0x0000022807119890 */ /* 0x000fe2000fffe0ff */
[----:B------:R-:W-:Y:S01]  /*6320*/  ISETP.NE.AND P0, PT, R28, 0x2, PT ;  /* 0x000000021c00780c */ /* 0x000fe20003f05270 */
[----:B------:R-:W-:Y:S01]  /*6330*/  @!UP1 UIADD3 UR18, UPT, UPT, UR42, 0x60, URZ ;  /* 0x000000602a129890 */ /* 0x000fe2000fffe0ff */
[----:B------:R-:W-:Y:S01]  /*6340*/  LOP3.LUT R29, R29, 0x1, RZ, 0x3c, !PT ;  /* 0x000000011d1d7812 */ /* 0x000fe200078e3cff */
[----:B------:R-:W-:Y:S01]  /*6350*/  @!UP1 UIADD3 UR16, UPT, UPT, UR7, 0x3400, URZ ;  /* 0x0000340007109890 */ /* 0x000fe2000fffe0ff */
[----:B------:R-:W-:Y:S01]  /*6360*/  @!P4 R2UR UR8, R0 ;  /* 0x000000000008c2ca */ /* 0x000fe200000e0000 */
[----:B------:R-:W-:Y:S01]  /*6370*/  UMOV UR15, 0x10000000 ;  /* 0x10000000000f7882 */ /* 0x000fe20000000000 */
[----:B------:R-:W-:Y:S01]  /*6380*/  UMOV UR19, UR43 ;  /* 0x0000002b00137c82 */ /* 0x000fe20008000000 */
[----:B------:R-:W-:Y:S01]  /*6390*/  UMOV UR20, UR36 ;  /* 0x0000002400147c82 */ /* 0x000fe20008000000 */
[----:B------:R-:W-:Y:S01]  /*63a0*/  @!UP1 UIADD3 UR10, UPT, UPT, UR42, 0xe0, URZ ;  /* 0x000000e02a0a9890 */ /* 0x000fe2000fffe0ff */
[----:B------:R-:W-:Y:S01]  /*63b0*/  SEL R0, RZ, 0x1, P0 ;  /* 0x00000001ff007807 */ /* 0x000fe20000000000 */
[----:B------:R-:W-:Y:S01]  /*63c0*/  IMAD.U32 R8, RZ, RZ, UR9 ;  /* 0x00000009ff087e24 */ /* 0x000fe2000f8e00ff */
[----:B------:R-:W-:Y:S01]  /*63d0*/  UMOV UR11, UR43 ;  /* 0x0000002b000b7c82 */ /* 0x000fe20008000000 */
[----:B------:R-:W-:Y:S01]  /*63e0*/  UMOV UR12, UR36 ;  /* 0x00000024000c7c82 */ /* 0x000fe20008000000 */
[----:B------:R-:W-:Y:S01]  /*63f0*/  UMOV UR9, UR17 ;  /* 0x0000001100097c82 */ /* 0x000fe20008000000 */
[----:B------:R-:W-:Y:S01]  /*6400*/  @P3 R2UR UR36, R26 ;  /* 0x000000001a2432ca */ /* 0x000fe200000e0000 */
[----:B------:R-:W-:Y:S01]  /*6410*/  IMAD.IADD R15, R10, 0x1, R94 ;  /* 0x000000010a0f7824 */ /* 0x000fe200078e025e */
[----:B------:R-:W-:Y:S01]  /*6420*/  @!P4 R2UR UR22, R8 ;  /* 0x000000000816c2ca */ /* 0x000fe200000e0000 */
[----:B------:R-:W-:Y:S01]  /*6430*/  IMAD.U32 R9, RZ, RZ, UR8 ;  /* 0x00000008ff097e24 */ /* 0x000fe2000f8e00ff */
[----:B------:R-:W-:Y:S01]  /*6440*/  @!UP1 UIADD3 UR8, UPT, UPT, UR7, 0x3c00, URZ ;  /* 0x00003c0007089890 */ /* 0x000fe2000fffe0ff */
[----:B------:R-:W-:Y:S01]  /*6450*/  LOP3.LUT R27, R27, R0, RZ, 0x3c, !PT ;  /* 0x000000001b1b7212 */ /* 0x000fe200078e3cff */
[----:B------:R-:W-:Y:S01]  /*6460*/  VOTEU.ALL UP1, P4 ;  /* 0x0000000000ff7886 */ /* 0x000fe20002020000 */
[----:B------:R-:W-:Y:S01]  /*6470*/  IMAD.IADD R14, R11, 0x1, R95 ;  /* 0x000000010b0e7824 */ /* 0x000fe200078e025f */
[----:B------:R-:W-:Y:S02]  /*6480*/  @!P4 R2UR UR23, R9 ;  /* 0x000000000917c2ca */ /* 0x000fe400000e0000 */
[----:B------:R-:W-:Y:S11]  /*6490*/  SEL R28, R28, RZ, P0 ;  /* 0x000000ff1c1c7207 */ /* 0x000ff60000000000 */
[----:B------:R2:W-:Y:S01]  /*64a0*/  @!UP2 UTMALDG.3D [UR16], [UR22], desc[UR14] ;  /* 0x00000e101600a5b4 */ /* 0x0005e20008011000 */
[----:B------:R2:W-:Y:S01]  /*64b0*/  @!UP1 UTMALDG.3D [UR8], [UR22], desc[UR14] ;  /* 0x00000e08160095b4 */ /* 0x0005e20008011000 */
[----:B------:R2:W-:Y:S01]  /*64c0*/  @!P4 SYNCS.ARRIVE.TRANS64.RED.A0TR RZ, [UR7+0x228], R25 ;  /* 0x00022819ffffc9a7 */ /* 0x0005e20008300407 */
[----:B------:R-:W-:Y:S01]  /*64d0*/  UPLOP3.LUT UP1, UPT, UPT, UPT, UPT, 0x80, 0x8 ;  /* 0x000000000008789c */ /* 0x000fe20003f2f070 */
[----:B------:R-:W-:Y:S01]  /*64e0*/  SYNCS.ARRIVE.TRANS64.RED.A1T0 RZ, [UR13], RZ ;  /* 0x000000ffffff79a7 */ /* 0x000fe2000810040d */
[----:B------:R-:W-:Y:S09]  /*64f0*/  @P3 BRA `(.L_x_126) ;  /* 0xfffffff000343947 */ /* 0x000ff2000383ffff */
[----:B------:R-:W-:-:S04]  /*6500*/  SHF.L.U32 R2, R29, 0x1f, RZ ;  /* 0x0000001f1d027819 */ /* 0x000fc800000006ff */
[----:B------:R-:W1:Y:S02]  /*6510*/  SYNCS.PHASECHK.TRANS64.TRYWAIT P0, [UR7+0x230], R2 ;  /* 0x00023002ff0075a7 */ /* 0x000e640008001107 */
[----:B-1----:R-:W-:Y:S05]  /*6520*/  @!P0 BRA `(.L_x_127) ;  /* 0x0000005c00108947 */ /* 0x002fea0003800000 */
.L_x_272:
[----:B------:R-:W4:Y:S02]  /*6530*/  SYNCS.PHASECHK.TRANS64.TRYWAIT P0, [UR7+0x238], R2 ;  /* 0x00023802ff0075a7 */ /* 0x000f240008001107 */
[----:B----4-:R-:W-:Y:S05]  /*6540*/  @!P0 BRA `(.L_x_128) ;  /* 0x0000005c00208947 */ /* 0x010fea0003800000 */
.L_x_274:
[----:B------:R-:W4:Y:S02]  /*6550*/  SYNCS.PHASECHK.TRANS64.TRYWAIT P0, [UR7+0x240], R2 ;  /* 0x00024002ff0075a7 */ /* 0x000f240008001107 */
[----:B----4-:R-:W-:Y:S05]  /*6560*/  @!P0 BRA `(.L_x_129) ;  /* 0x0000005c00308947 */ /* 0x010fea0003800000 */
.L_x_276:
[----:B-1----:R-:W-:-:S07]  /*6570*/  MOV R0, UR7 ;  /* 0x0000000700007c02 */ /* 0x002fce0008000f00 */
.L_x_130:
[----:B-1----:R-:W-:-:S04]  /*6580*/  SHF.L.U32 R2, R29, 0x1f, RZ ;  /* 0x0000001f1d027819 */ /* 0x002fc800000006ff */
[----:B------:R1:W4:Y:S03]  /*6590*/  SYNCS.PHASECHK.TRANS64.TRYWAIT P0, [R0+URZ+0x248], R2 ;  /* 0x00024802000075a7 */ /* 0x00032600080011ff */
[----:B----4-:R-:W-:Y:S05]  /*65a0*/  @!P0 NANOSLEEP.SYNCS 0x989680 ;  /* 0x009896800000895d */ /* 0x010fea0003900000 */
[----:B------:R-:W4:Y:S02]  /*65b0*/  @!P0 SYNCS.PHASECHK.TRANS64 P0, [R0+URZ+0x248], R2 ;  /* 0x00024802000085a7 */ /* 0x000f2400080010ff */
[----:B--2-4-:R-:W-:Y:S05]  /*65c0*/  @P0 EXIT ;  /* 0x000000000000094d */ /* 0x014fea0003800000 */
[----:B------:R-:W-:Y:S05]  /*65d0*/  BRA `(.L_x_130) ;  /* 0xfffffffc00e87947 */ /* 0x000fea000383ffff */
.L_x_115:
[----:B------:R-:W-:-:S06]  /*65e0*/  UISETP.GE.AND UP1, UPT, UR10, 0x4, UPT ;  /* 0x000000040a00788c */ /* 0x000fcc000bf26270 */
[----:B------:R-:W-:-:S13]  /*65f0*/  PLOP3.LUT P0, PT, PT, PT, UP1, 0x80, 0x8 ;  /* 0x000000000008781c */ /* 0x000fda0003f0f018 */
[----:B------:R-:W-:Y:S05]  /*6600*/  @!P0 EXIT ;  /* 0x000000000000894d */ /* 0x000fea0003800000 */
[----:B------:R-:W-:Y:S01]  /*6610*/  BAR.SYNC.DEFER_BLOCKING 0x6, 0xa0 ;  /* 0x0182800000007b1d */ /* 0x000fe20000010000 */
[C---:B------:R-:W-:Y:S01]  /*6620*/  IMAD.SHL.U32 R101, R109.reuse, 0x20, RZ ;  /* 0x000000206d657824 */ /* 0x040fe200078e00ff */
[----:B------:R-:W-:Y:S01]  /*6630*/  CS2R R106, SRZ ;  /* 0x00000000006a7805 */ /* 0x000fe2000001ff00 */
[C---:B------:R-:W-:Y:S01]  /*6640*/  IMAD.SHL.U32 R2, R109.reuse, 0x4, RZ ;  /* 0x000000046d027824 */ /* 0x040fe200078e00ff */
[----:B------:R-:W-:Y:S01]  /*6650*/  CS2R R104, SRZ ;  /* 0x0000000000687805 */ /* 0x000fe2000001ff00 */
[----:B------:R-:W-:Y:S01]  /*6660*/  IMAD.U32 R46, R109, 0x10000, RZ ;  /* 0x000100006d2e7824 */ /* 0x000fe200078e00ff */
[----:B------:R-:W-:Y:S02]  /*6670*/  UMOV UR49, 0x400 ;  /* 0x0000040000317882 */ /* 0x000fe40000000000 */
[----:B------:R-:W1:Y:S01]  /*6680*/  LDC R99, c[0x0][0x370] ;  /* 0x0000dc00ff637b82 */ /* 0x000e620000000800 */
[----:B------:R-:W-:Y:S01]  /*6690*/  ULEA UR49, UR37, UR49, 0x18 ;  /* 0x0000003125317291 */ /* 0x000fe2000f8ec0ff */
[C---:B------:R-:W-:Y:S01]  /*66a0*/  LOP3.LUT R3, R101.reuse, 0x80, RZ, 0xc0, !PT ;  /* 0x0000008065037812 */ /* 0x040fe200078ec0ff */
[C---:B------:R-:W-:Y:S01]  /*66b0*/  IMAD.SHL.U32 R4, R102.reuse, 0x400, RZ ;  /* 0x0000040066047824 */ /* 0x040fe200078e00ff */
[----:B------:R-:W-:Y:S01]  /*66c0*/  LOP3.LUT R100, R101, 0xb60, RZ, 0xc0, !PT ;  /* 0x00000b6065647812 */ /* 0x000fe200078ec0ff */
[----:B------:R-:W-:Y:S01]  /*66d0*/  UIADD3 UR4, UPT, UPT, UR49, 0x4400, URZ ;  /* 0x0000440031047890 */ /* 0x000fe2000fffe0ff */
[----:B------:R-:W-:Y:S01]  /*66e0*/  LOP3.LUT R2, R3, 0x10, R2, 0xf8, !PT ;  /* 0x0000001003027812 */ /* 0x000fe200078ef802 */
[----:B------:R-:W-:Y:S01]  /*66f0*/  IMAD.SHL.U32 R3, R102, 0x200000, RZ ;  /* 0x0020000066037824 */ /* 0x000fe200078e00ff */
[----:B------:R-:W2:Y:S01]  /*6700*/  LDC R42, c[0x0][0xb0c] ;  /* 0x0002c300ff2a7b82 */ /* 0x000ea20000000800 */
[----:B------:R-:W-:Y:S01]  /*6710*/  LOP3.LUT R100, R100, 0x400, R4, 0xf8, !PT ;  /* 0x0000040064647812 */ /* 0x000fe200078ef804 */
[----:B------:R-:W-:Y:S01]  /*6720*/  IMAD.MOV.U32 R45, RZ, RZ, RZ ;  /* 0x000000ffff2d7224 */ /* 0x000fe200078e00ff */
[----:B------:R-:W-:Y:S01]  /*6730*/  LOP3.LUT P0, RZ, R101, 0x80, RZ, 0xc0, !PT ;  /* 0x0000008065ff7812 */ /* 0x000fe2000780c0ff */
[----:B------:R-:W-:Y:S01]  /*6740*/  IMAD.MOV.U32 R112, RZ, RZ, RZ ;  /* 0x000000ffff707224 */ /* 0x000fe200078e00ff */
[----:B------:R-:W-:Y:S01]  /*6750*/  LOP3.LUT R3, R3, 0x200000, RZ, 0xc0, !PT ;  /* 0x0020000003037812 */ /* 0x000fe200078ec0ff */
[----:B------:R-:W-:Y:S01]  /*6760*/  IMAD.U32 R108, RZ, RZ, UR4 ;  /* 0x00000004ff6c7e24 */ /* 0x000fe2000f8e00ff */
[----:B------:R-:W-:Y:S01]  /*6770*/  LOP3.LUT R100, R100, R2, RZ, 0xfc, !PT ;  /* 0x0000000264647212 */ /* 0x000fe200078efcff */
[----:B------:R-:W3:Y:S01]  /*6780*/  LDC R97, c[0x0][0xb20] ;  /* 0x0002c800ff617b82 */ /* 0x000ee20000000800 */
[----:B------:R-:W4:Y:S01]  /*6790*/  LDS R0, [UR49+0x310] ;  /* 0x00031031ff007984 */ /* 0x000f220008000800 */
[----:B------:R-:W-:Y:S01]  /*67a0*/  LOP3.LUT R46, R3, 0x400000, R46, 0xf8, !PT ;  /* 0x00400000032e7812 */ /* 0x000fe200078ef82e */
[----:B------:R-:W1:Y:S01]  /*67b0*/  LDCU.64 UR52, c[0x0][0x348] ;  /* 0x00006900ff3477ac */ /* 0x000e620008000a00 */
[----:B------:R-:W-:-:S02]  /*67c0*/  P2R R2, PR, RZ, 0x1 ;  /* 0x00000001ff027803 */ /* 0x000fc40000000000 */
[----:B------:R-:W-:Y:S01]  /*67d0*/  LOP3.LUT R109, R109, 0x60, RZ, 0xc0, !PT ;  /* 0x000000606d6d7812 */ /* 0x000fe200078ec0ff */
[----:B------:R-:W1:Y:S01]  /*67e0*/  LDCU.64 UR38, c[0x0][0x888] ;  /* 0x00011100ff2677ac */ /* 0x000e620008000a00 */
[----:B------:R-:W1:Y:S01]  /*67f0*/  LDC R41, c[0x0][0xb30] ;  /* 0x0002cc00ff297b82 */ /* 0x000e620000000800 */
[----:B------:R-:W1:Y:S01]  /*6800*/  LDCU.64 UR44, c[0x0][0x890] ;  /* 0x00011200ff2c77ac */ /* 0x000e620008000a00 */
[----:B------:R-:W-:-:S06]  /*6810*/  UIADD3 UR48, UPT, UPT, UR49, 0x400, URZ ;  /* 0x0000040031307890 */ /* 0x000fcc000fffe0ff */
[----:B------:R-:W1:Y:S08]  /*6820*/  LDC.64 R92, c[0x0][0xb10] ;  /* 0x0002c400ff5c7b82 */ /* 0x000e700000000a00 */
[----:B------:R-:W1:Y:S08]  /*6830*/  LDC.64 R38, c[0x0][0xb18] ;  /* 0x0002c600ff267b82 */ /* 0x000e700000000a00 */
[----:B------:R-:W1:Y:S08]  /*6840*/  LDC.64 R36, c[0x0][0xb28] ;  /* 0x0002ca00ff247b82 */ /* 0x000e700000000a00 */
[----:B------:R-:W1:Y:S01]  /*6850*/  LDC.64 R90, c[0x0][0x8b0] ;  /* 0x00022c00ff5a7b82 */ /* 0x000e620000000a00 */
[----:B----4-:R-:W-:-:S07]  /*6860*/  IMAD.IADD R46, R0, 0x1, R46 ;  /* 0x00000001002e7824 */ /* 0x010fce00078e022e */
[----:B------:R-:W4:Y:S08]  /*6870*/  LDC.64 R88, c[0x0][0x8a8] ;  /* 0x00022a00ff587b82 */ /* 0x000f300000000a00 */
[----:B--23--:R-:W1:Y:S02]  /*6880*/  LDC R98, c[0x0][0x374] ;  /* 0x0000dd00ff627b82 */ /* 0x00ce640000000800 */
.L_x_172:
[----:B------:R-:W-:Y:S02]  /*6890*/  LEA R0, R112, UR49, 0x3 ;  /* 0x0000003170007c11 */ /* 0x000fe4000f8e18ff */
[----:B------:R-:W-:Y:S02]  /*68a0*/  SHF.L.U32 R2, R106, 0x1f, RZ ;  /* 0x0000001f6a027819 */ /* 0x000fe400000006ff */
[----:B------:R-:W-:Y:S02]  /*68b0*/  LEA R16, R112, UR49, 0x4 ;  /* 0x0000003170107c11 */ /* 0x000fe4000f8e20ff */
[----:B------:R-:W2:Y:S02]  /*68c0*/  SYNCS.PHASECHK.TRANS64.TRYWAIT P0, [R0+URZ+0x260], R2 ;  /* 0x00026002000075a7 */ /* 0x000ea400080011ff */
[----:B-12---:R-:W-:Y:S05]  /*68d0*/  @!P0 BRA `(.L_x_131) ;  /* 0x00000058006c8947 */ /* 0x006fea0003800000 */
.L_x_277:
[----:B------:R-:W3:Y:S01]  /*68e0*/  LDC.64 R10, c[0x0][0xb10] ;  /* 0x0002c400ff0a7b82 */ /* 0x000ee20000000a00 */
[----:B------:R-:W4:Y:S01]  /*68f0*/  LDS.128 R16, [R16+0x2f0] ;  /* 0x0002f00010107984 */ /* 0x000f220000000c00 */
[----:B-1----:R-:W-:Y:S01]  /*6900*/  ISETP.NE.AND P1, PT, R41, 0x1, PT ;  /* 0x000000012900780c */ /* 0x002fe20003f25270 */
[----:B--2---:R-:W-:Y:S01]  /*6910*/  VIADD R0, R0, 0x270 ;  /* 0x0000027000007836 */ /* 0x004fe20000000000 */
[----:B------:R-:W-:Y:S04]  /*6920*/  ISETP.GE.AND P0, PT, R40, 0x1, PT ;  /* 0x000000012800780c */ /* 0x000fe80003f06270 */
[----:B------:R-:W1:Y:S01]  /*6930*/  LDC.64 R8, c[0x0][0xb18] ;  /* 0x0002c600ff087b82 */ /* 0x000e620000000a00 */
[----:B------:R-:W-:Y:S01]  /*6940*/  PRMT R0, RZ, 0x654, R0 ;  /* 0x00000654ff007816 */ /* 0x000fe20000000000 */
[----:B------:R-:W-:Y:S01]  /*6950*/  @!PT LDS RZ, [RZ] ;  /* 0x00000000fffff984 */ /* 0x000fe20000000800 */
[----:B------:R-:W-:Y:S01]  /*6960*/  @!PT LDS RZ, [RZ] ;  /* 0x00000000fffff984 */ /* 0x000fe20000000800 */
[----:B------:R-:W-:Y:S01]  /*6970*/  @!PT LDS RZ, [RZ] ;  /* 0x00000000fffff984 */ /* 0x000fe20000000800 */
[----:B------:R-:W-:Y:S01]  /*6980*/  @!PT LDS RZ, [RZ] ;  /* 0x00000000fffff984 */ /* 0x000fe20000000800 */
[----:B------:R2:W-:Y:S06]  /*6990*/  MEMBAR.ALL.CTA ;  /* 0x0000000000007992 */ /* 0x0005ec0000008000 */
[----:B--2---:R-:W2:Y:S01]  /*69a0*/  FENCE.VIEW.ASYNC.S ;  /* 0x00000000000073c6 */ /* 0x004ea20000000000 */
[----:B------:R-:W1:Y:S08]  /*69b0*/  @!P1 LDC R12, c[0x0][0xb20] ;  /* 0x0002c800ff0c9b82 */ /* 0x000e700000000800 */
[----:B------:R-:W1:Y:S01]  /*69c0*/  @!P1 LDC R7, c[0x0][0xb0c] ;  /* 0x0002c300ff079b82 */ /* 0x000e620000000800 */
[----:B--2---:R2:W-:Y:S01]  /*69d0*/  SYNCS.ARRIVE.TRANS64.RED.A1T0 RZ, [R0+URZ], RZ ;  /* 0x000000ff00ff79a7 */ /* 0x0045e200081004ff */
[----:B----4-:R-:W-:Y:S04]  /*69e0*/  LOP3.LUT P4, RZ, R18, 0x1, RZ, 0xc0, !PT ;  /* 0x0000000112ff7812 */ /* 0x010fe8000788c0ff */
[----:B------:R-:W-:Y:S09]  /*69f0*/  P2R R110, PR, RZ, 0x10 ;  /* 0x00000010ff6e7803 */ /* 0x000ff20000000000 */
[----:B------:R-:W-:Y:S02]  /*6a00*/  @P4 MOV R44, R16 ;  /* 0x00000010002c4202 */ /* 0x000fe40000000f00 */
[----:B------:R-:W-:Y:S01]  /*6a10*/  @P4 LOP3.LUT R43, R17, 0xffff, RZ, 0xc0, !PT ;  /* 0x0000ffff112b4812 */ /* 0x000fe200078ec0ff */
[----:B--23--:R-:W-:Y:S06]  /*6a20*/  @!P0 BRA `(.L_x_132) ;  /* 0x0000000000a48947 */ /* 0x00cfec0003800000 */
[----:B------:R-:W-:Y:S01]  /*6a30*/  IMAD.HI.U32 R0, R98, R39, RZ ;  /* 0x0000002762007227 */ /* 0x000fe200078e00ff */
[----:B------:R-:W-:Y:S02]  /*6a40*/  ISETP.NE.AND P0, PT, R38, 0x1, PT ;  /* 0x000000012600780c */ /* 0x000fe40003f05270 */
[----:B------:R-:W-:Y:S01]  /*6a50*/  ISETP.NE.AND P2, PT, R40, 0x1, PT ;  /* 0x000000012800780c */ /* 0x000fe20003f45270 */
[----:B------:R-:W-:Y:S01]  /*6a60*/  IMAD.HI.U32 R4, R99, R92, RZ ;  /* 0x0000005c63047227 */ /* 0x000fe200078e00ff */
[----:B------:R-:W-:Y:S02]  /*6a70*/  SHF.R.U32.HI R0, RZ, R97, R0 ;  /* 0x00000061ff007219 */ /* 0x000fe40000011600 */
[----:B------:R-:W-:Y:S01]  /*6a80*/  ISETP.NE.AND P3, PT, R42, 0x1, PT ;  /* 0x000000012a00780c */ /* 0x000fe20003f65270 */
[----:B------:R-:W-:Y:S01]  /*6a90*/  IMAD.HI.U32 R6, R43, R39, RZ ;  /* 0x000000272b067227 */ /* 0x000fe200078e00ff */
[-C--:B------:R-:W-:Y:S02]  /*6aa0*/  SHF.R.U32.HI R4, RZ, R93.reuse, R4 ;  /* 0x0000005dff047219 */ /* 0x080fe40000011604 */
[----:B------:R-:W-:Y:S01]  /*6ab0*/  SEL R0, R98, R0, !P0 ;  /* 0x0000000062007207 */ /* 0x000fe20004000000 */
[----:B------:R-:W-:Y:S01]  /*6ac0*/  IMAD.HI.U32 R5, R44, R92, RZ ;  /* 0x0000005c2c057227 */ /* 0x000fe200078e00ff */
[----:B------:R-:W-:Y:S03]  /*6ad0*/  SEL R4, R99, R4, !P3 ;  /* 0x0000000463047207 */ /* 0x000fe60005800000 */
[-C--:B------:R-:W-:Y:S01]  /*6ae0*/  IMAD.HI.U32 R3, R0, R36.reuse, RZ ;  /* 0x0000002400037227 */ /* 0x080fe200078e00ff */
[----:B------:R-:W-:Y:S03]  /*6af0*/  SHF.R.U32.HI R5, RZ, R93, R5 ;  /* 0x0000005dff057219 */ /* 0x000fe60000011605 */
[----:B------:R-:W-:Y:S01]  /*6b00*/  IMAD.HI.U32 R2, R4, R36, RZ ;  /* 0x0000002404027227 */ /* 0x000fe200078e00ff */
[----:B------:R-:W-:Y:S02]  /*6b10*/  @P2 SHF.R.U32.HI R0, RZ, R37, R3 ;  /* 0x00000025ff002219 */ /* 0x000fe40000011603 */
[----:B------:R-:W-:Y:S02]  /*6b20*/  SHF.R.U32.HI R3, RZ, R97, R6 ;  /* 0x00000061ff037219 */ /* 0x000fe40000011606 */
[----:B------:R-:W-:Y:S01]  /*6b30*/  @P2 SHF.R.U32.HI R4, RZ, R37, R2 ;  /* 0x00000025ff042219 */ /* 0x000fe20000011602 */
[----:B------:R-:W-:Y:S01]  /*6b40*/  IMAD R0, R40, R0, RZ ;  /* 0x0000000028007224 */ /* 0x000fe200078e02ff */
[----:B------:R-:W-:Y:S02]  /*6b50*/  SEL R3, R43, R3, !P0 ;  /* 0x000000032b037207 */ /* 0x000fe40004000000 */
[----:B------:R-:W-:Y:S01]  /*6b60*/  SEL R2, R44, R5, !P3 ;  /* 0x000000052c027207 */ /* 0x000fe20005800000 */
[----:B------:R-:W-:Y:S01]  /*6b70*/  IMAD R5, R40, R4, RZ ;  /* 0x0000000428057224 */ /* 0x000fe200078e02ff */
[C---:B------:R-:W-:Y:S01]  /*6b80*/  ISETP.GE.AND P0, PT, R3.reuse, R0, PT ;  /* 0x000000000300720c */ /* 0x040fe20003f06270 */
[C---:B------:R-:W-:Y:S03]  /*6b90*/  IMAD.HI.U32 R0, R3.reuse, R36, RZ ;  /* 0x0000002403007227 */ /* 0x040fe600078e00ff */
[C---:B------:R-:W-:Y:S02]  /*6ba0*/  ISETP.GE.OR P0, PT, R2.reuse, R5, P0 ;  /* 0x000000050200720c */ /* 0x040fe40000706670 */
[----:B------:R-:W-:Y:S04]  /*6bb0*/  SHF.R.U32.HI R0, RZ, R37, R0 ;  /* 0x00000025ff007219 */ /* 0x000fe80000011600 */
[C---:B------:R-:W-:Y:S05]  /*6bc0*/  SEL R6, R3.reuse, R0, !P2 ;  /* 0x0000000003067207 */ /* 0x040fea0005000000 */
        /* <DEDUP_REMOVED lines=14> */
[----:B------:R-:W-:Y:S07]  /*6cb0*/  IMAD R43, R3, R38, R43 ;  /* 0x00000026032b7224 */ /* 0x000fee00078e022b */
.L_x_132:
[----:B-1----:R-:W-:Y:S01]  /*6cc0*/  @!P1 ISETP.NE.AND P0, PT, R8, 0x1, PT ;  /* 0x000000010800980c */ /* 0x002fe20003f05270 */
[----:B------:R-:W-:Y:S01]  /*6cd0*/  @!P1 IMAD.HI.U32 R0, R44, R10, RZ ;  /* 0x0000000a2c009227 */ /* 0x000fe200078e00ff */
[----:B------:R-:W-:Y:S01]  /*6ce0*/  @!P1 ISETP.NE.AND P2, PT, R7, 0x1, PT ;  /* 0x000000010700980c */ /* 0x000fe20003f45270 */
[----:B------:R-:W-:Y:S01]  /*6cf0*/  ULOP3.LUT UP0, URZ, UR48, 0x90, URZ, 0xc0, !UPT ;  /* 0x0000009030ff7892 */ /* 0x000fe2000f80c0ff */
[----:B------:R-:W-:Y:S01]  /*6d00*/  R2UR UR42, R14 ;  /* 0x000000000e2a72ca */ /* 0x000fe200000e0000 */
[----:B------:R-:W-:Y:S01]  /*6d10*/  @!P1 IMAD.HI.U32 R2, R43, R9, RZ ;  /* 0x000000092b029227 */ /* 0x000fe200078e00ff */
[----:B------:R-:W-:Y:S02]  /*6d20*/  @!P1 SHF.R.U32.HI R0, RZ, R11, R0 ;  /* 0x0000000bff009219 */ /* 0x000fe40000011600 */
[----:B------:R-:W-:Y:S01]  /*6d30*/  R2UR UR41, R15 ;  /* 0x000000000f2972ca */ /* 0x000fe200000e0000 */
[----:B------:R-:W-:Y:S01]  /*6d40*/  VIADD R112, R112, 0x1 ;  /* 0x0000000170707836 */ /* 0x000fe20000000000 */
[----:B------:R-:W-:Y:S02]  /*6d50*/  @!P1 SHF.R.U32.HI R2, RZ, R12, R2 ;  /* 0x0000000cff029219 */ /* 0x000fe40000011602 */
[----:B------:R-:W-:Y:S02]  /*6d60*/  @!P1 SEL R3, R44, R0, !P2 ;  /* 0x000000002c039207 */ /* 0x000fe40005000000 */
[----:B------:R-:W-:Y:S02]  /*6d70*/  @!P1 SEL R2, R43, R2, !P0 ;  /* 0x000000022b029207 */ /* 0x000fe40004000000 */
[----:B------:R-:W-:Y:S01]  /*6d80*/  @P4 SHF.R.U32.HI R103, RZ, 0x10, R17 ;  /* 0x00000010ff674819 */ /* 0x000fe20000011611 */
[----:B------:R-:W-:Y:S02]  /*6d90*/  USHF.L.U32 UR42, UR42, 0x6, URZ ;  /* 0x000000062a2a7899 */ /* 0x000fe400080006ff */
[----:B------:R-:W-:Y:S02]  /*6da0*/  @!P1 IMAD.IADD R0, R2, 0x1, -R3 ;  /* 0x0000000102009824 */ /* 0x000fe400078e0a03 */
[----:B------:R-:W-:Y:S01]  /*6db0*/  @!P1 IMAD.IADD R2, R3, 0x1, -R2 ;  /* 0x0000000103029824 */ /* 0x000fe200078e0a02 */
[----:B------:R-:W-:Y:S01]  /*6dc0*/  USHF.L.U32 UR41, UR41, 0x8, URZ ;  /* 0x0000000829297899 */ /* 0x000fe200080006ff */
[----:B------:R-:W-:Y:S02]  /*6dd0*/  @!P1 IMAD R44, R0, R7, R44 ;  /* 0x00000007002c9224 */ /* 0x000fe400078e022c */
[----:B------:R-:W-:Y:S01]  /*6de0*/  @!P1 IMAD R43, R2, R8, R43 ;  /* 0x00000008022b9224 */ /* 0x000fe200078e022b */
[----:B------:R-:W-:Y:S08]  /*6df0*/  BRA.U !UP0, `(.L_x_133) ;  /* 0x0000000108407547 */ /* 0x000ff0000b800000 */
[----:B------:R-:W1:Y:S01]  /*6e00*/  LDCU.64 UR8, c[0x4][0x88] ;  /* 0x01001100ff0877ac */ /* 0x000e620008000a00 */
[----:B------:R-:W-:Y:S01]  /*6e10*/  MOV R3, 0x0 ;  /* 0x0000000000037802 */ /* 0x000fe20000000f00 */
[----:B------:R-:W-:Y:S02]  /*6e20*/  HFMA2 R12, -RZ, RZ, 0, 5.9604644775390625e-08 ;  /* 0x00000001ff0c7431 */ /* 0x000fe400000001ff */
[----:B------:R-:W-:Y:S02]  /*6e30*/  IMAD.MOV.U32 R8, RZ, RZ, 0x70 ;  /* 0x00000070ff087424 */ /* 0x000fe400078e00ff */
[----:B------:R-:W-:Y:S01]  /*6e40*/  IMAD.MOV.U32 R13, RZ, RZ, RZ ;  /* 0x000000ffff0d7224 */ /* 0x000fe200078e00ff */
[----:B------:R-:W2:Y:S01]  /*6e50*/  LDCU.64 UR6, c[0x4][0x90] ;  /* 0x01001200ff0677ac */ /* 0x000ea20008000a00 */
[----:B------:R-:W3:Y:S01]  /*6e60*/  LDC.64 R2, c[0x4][R3] ;  /* 0x0100000003027b82 */ /* 0x000ee20000000a00 */
[----:B------:R-:W4:Y:S01]  /*6e70*/  LDCU.64 UR4, c[0x4][0x8] ;  /* 0x01000100ff0477ac */ /* 0x000f220008000a00 */
[----:B-1----:R-:W-:Y:S01]  /*6e80*/  MOV R5, UR9 ;  /* 0x0000000900057c02 */ /* 0x002fe20008000f00 */
[----:B------:R-:W-:Y:S01]  /*6e90*/  IMAD.U32 R4, RZ, RZ, UR8 ;  /* 0x00000008ff047e24 */ /* 0x000fe2000f8e00ff */
[----:B--2---:R-:W-:Y:S01]  /*6ea0*/  MOV R7, UR7 ;  /* 0x0000000700077c02 */ /* 0x004fe20008000f00 */
[----:B------:R-:W-:Y:S01]  /*6eb0*/  IMAD.U32 R6, RZ, RZ, UR6 ;  /* 0x00000006ff067e24 */ /* 0x000fe2000f8e00ff */
[----:B----4-:R-:W-:Y:S01]  /*6ec0*/  MOV R11, UR5 ;  /* 0x00000005000b7c02 */ /* 0x010fe20008000f00 */
[----:B------:R-:W-:Y:S02]  /*6ed0*/  IMAD.U32 R10, RZ, RZ, UR4 ;  /* 0x00000004ff0a7e24 */ /* 0x000fe4000f8e00ff */
[----:B------:R-:W-:Y:S07]  /*6ee0*/  LEPC R20, `(.L_x_133) ;  /* 0x000000001014794e */ /* 0x000fee0000000000 */
[----:B---3-5:R-:W-:Y:S05]  /*6ef0*/  CALL.ABS.NOINC R2 ;  /* 0x0000000002007343 */ /* 0x028fea0003c00000 */
.L_x_133:
[----:B------:R-:W-:Y:S01]  /*6f00*/  LOP3.LUT P0, RZ, R108, 0x90, RZ, 0xc0, !PT ;  /* 0x000000906cff7812 */ /* 0x000fe2000780c0ff */
[----:B------:R-:W-:Y:S11]  /*6f10*/  BSSY.RECONVERGENT B6, `(.L_x_134) ;  /* 0x0000013000067945 */ /* 0x000ff60003800200 */
[----:B------:R-:W-:Y:S01]  /*6f20*/  @!UPT UIADD3 URZ, UPT, UPT, URZ, URZ, URZ ;  /* 0x000000fffffff290 */ /* 0x000fe2000fffe0ff */
[----:B------:R-:W-:Y:S05]  /*6f30*/  @!P0 BRA `(.L_x_135) ;  /* 0x0000000000408947 */ /* 0x000fea0003800000 */
        /* <DEDUP_REMOVED lines=16> */
.L_x_135:
[----:B------:R-:W-:Y:S05]  /*7040*/  BSYNC.RECONVERGENT B6 ;  /* 0x0000000000067941 */ /* 0x000fea0003800200 */
.L_x_134:
[----:B------:R-:W-:Y:S01]  /*7050*/  ISETP.NE.U32.AND P4, PT, R90, RZ, PT ;  /* 0x000000ff5a00720c */ /* 0x000fe20003f85070 */
[----:B------:R-:W-:Y:S01]  /*7060*/  UISETP.NE.AND UP2, UPT, UR50, URZ, UPT ;  /* 0x000000ff3200728c */ /* 0x000fe2000bf45270 */
[----:B------:R-:W-:Y:S01]  /*7070*/  ISETP.NE.U32.AND P3, PT, RZ, UR38, PT ;  /* 0x00000026ff007c0c */ /* 0x000fe2000bf65070 */
[----:B------:R-:W-:Y:S01]  /*7080*/  UISETP.NE.U32.AND UP1, UPT, UR44, URZ, UPT ;  /* 0x000000ff2c00728c */ /* 0x000fe2000bf25070 */
[----:B------:R-:W-:Y:S01]  /*7090*/  ISETP.NE.AND.EX P4, PT, R91, RZ, PT, P4 ;  /* 0x000000ff5b00720c */ /* 0x000fe20003f85340 */
[----:B------:R-:W-:Y:S01]  /*70a0*/  UPLOP3.LUT UP0, UPT, UPT, UPT, UPT, 0x40, 0x4 ;  /* 0x000000000004789c */ /* 0x000fe20003f0e870 */
[----:B------:R-:W-:Y:S01]  /*70b0*/  ISETP.NE.AND.EX P3, PT, RZ, UR39, PT, P3 ;  /* 0x00000027ff007c0c */ /* 0x000fe2000bf65330 */
[----:B------:R-:W-:Y:S01]  /*70c0*/  UISETP.NE.AND.EX UP1, UPT, UR45, URZ, UPT, UP1 ;  /* 0x000000ff2d00728c */ /* 0x000fe2000bf25310 */
[----:B------:R-:W-:Y:S04]  /*70d0*/  PLOP3.LUT P1, PT, PT, PT, UP2, 0x80, 0x8 ;  /* 0x000000000008781c */ /* 0x000fe80003f2f028 */
[----:B------:R-:W-:Y:S06]  /*70e0*/  @UP2 UPLOP3.LUT UP0, UPT, UPT, UPT, UP1, 0x80, 0x8 ;  /* 0x000000000008289c */ /* 0x000fec0003f0f010 */
[----:B------:R-:W-:Y:S01]  /*70f0*/  PLOP3.LUT P0, PT, PT, PT, UP0, 0x80, 0x8 ;  /* 0x000000000008781c */ /* 0x000fe20003f0f008 */
[----:B------:R-:W-:Y:S01]  /*7100*/  @!UPT UIADD3 URZ, UPT, UPT, URZ, URZ, URZ ;  /* 0x000000fffffff290 */ /* 0x000fe2000fffe0ff */
[----:B------:R-:W-:Y:S11]  /*7110*/  BRA.U !UP1, `(.L_x_136) ;  /* 0x0000000109387547 */ /* 0x000ff6000b800000 */
[----:B------:R-:W-:Y:S01]  /*7120*/  UISETP.NE.U32.AND UP0, UPT, UR38, URZ, UPT ;  /* 0x000000ff2600728c */ /* 0x000fe2000bf05070 */
[----:B------:R-:W-:Y:S02]  /*7130*/  HFMA2 R0, -RZ, RZ, 0, 5.9604644775390625e-08 ;  /* 0x00000001ff007431 */ /* 0x000fe400000001ff */
[----:B------:R-:W-:Y:S01]  /*7140*/  IMAD.MOV.U32 R96, RZ, RZ, 0x1 ;  /* 0x00000001ff607424 */ /* 0x000fe200078e00ff */
[----:B------:R-:W-:Y:S06]  /*7150*/  UISETP.NE.AND.EX UP0, UPT, UR39, URZ, UPT, UP0 ;  /* 0x000000ff2700728c */ /* 0x000fec000bf05300 */
[----:B------:R-:W-:Y:S05]  /*7160*/  PLOP3.LUT P2, PT, PT, PT, UP0, 0x80, 0x8 ;  /* 0x000000000008781c */ /* 0x000fea0003f4f008 */
[----:B------:R-:W1:Y:S01]  /*7170*/  @UP0 LDCU.64 UR6, c[0x0][0x888] ;  /* 0x00011100ff0607ac */ /* 0x000e620008000a00 */
[----:B------:R-:W-:Y:S07]  /*7180*/  @UP0 UIMAD UR4, UR36, UR44, URZ ;  /* 0x0000002c240402a4 */ /* 0x000fee000f8e02ff */
[----:B------:R-:W-:Y:S01]  /*7190*/  @!P2 PRMT R96, R0, 0x7610, R96 ;  /* 0x000076100060a816 */ /* 0x000fe20000000060 */
[----:B-1----:R-:W-:Y:S03]  /*71a0*/  @UP0 UIMAD.WIDE UR6, UR4, 0x4, UR6 ;  /* 0x00000004040608a5 */ /* 0x002fe6000f8e0206 */
[----:B------:R-:W1:Y:S03]  /*71b0*/  @!UP0 LDCU UR4, c[0x0][0x880] ;  /* 0x00011000ff0487ac */ /* 0x000e660008000800 */
[----:B------:R-:W-:Y:S01]  /*71c0*/  IMAD.U32 R2, RZ, RZ, UR6 ;  /* 0x00000006ff027e24 */ /* 0x000fe2000f8e00ff */
[----:B------:R-:W-:Y:S05]  /*71d0*/  MOV R3, UR7 ;  /* 0x0000000700037c02 */ /* 0x000fea0008000f00 */
[----:B-----5:R2:W5:Y:S02]  /*71e0*/  @P2 LDG.E R49, desc[UR46][R2.64] ;  /* 0x0000002e02312981 */ /* 0x020564000c1e1900 */
[----:B-12---:R-:W-:Y:S02]  /*71f0*/  @!P2 IMAD.U32 R49, RZ, RZ, UR4 ;  /* 0x00000004ff31ae24 */ /* 0x006fe4000f8e00ff */
.L_x_136:
[----:B------:R-:W-:Y:S05]  /*7200*/  @!P4 BRA `(.L_x_137) ;  /* 0x000000000020c947 */ /* 0x000fea0003800000 */
[----:B------:R-:W-:Y:S04]  /*7210*/  ISETP.NE.U32.AND P2, PT, R88, RZ, PT ;  /* 0x000000ff5800720c */ /* 0x000fe80003f45070 */
[----:B------:R-:W-:Y:S11]  /*7220*/  ISETP.NE.AND.EX P2, PT, R89, RZ, PT, P2 ;  /* 0x000000ff5900720c */ /* 0x000ff60003f45320 */
[----:B------:R-:W-:Y:S02]  /*7230*/  @!UPT UIADD3 URZ, UPT, UPT, URZ, URZ, URZ ;  /* 0x000000fffffff290 */ /* 0x000fe4000fffe0ff */
[----:B------:R-:W1:Y:S01]  /*7240*/  @P2 LDC.64 R2, c[0x0][0x8a8] ;  /* 0x00022a00ff022b82 */ /* 0x000e620000000a00 */
[----:B------:R-:W-:Y:S04]  /*7250*/  @P2 IMAD R0, R90, UR36, RZ ;  /* 0x000000245a002c24 */ /* 0x000fe8000f8e02ff */
[----:B-1----:R-:W-:Y:S05]  /*7260*/  @P2 IMAD.WIDE R2, R0, 0x4, R2 ;  /* 0x0000000400022825 */ /* 0x002fea00078e0202 */
[----:B-----5:R1:W5:Y:S02]  /*7270*/  @P2 LDG.E R47, desc[UR46][R2.64] ;  /* 0x0000002e022f2981 */ /* 0x020364000c1e1900 */
[----:B-1----:R-:W2:Y:S02]  /*7280*/  @!P2 LDC R47, c[0x0][0x8a0] ;  /* 0x00022800ff2fab82 */ /* 0x002ea40000000800 */
.L_x_137:
[----:B-----5:R-:W-:Y:S01]  /*7290*/  FSETP.NEU.AND P2, PT, R49, RZ, PT ;  /* 0x000000ff3100720b */ /* 0x020fe20003f4d000 */
[----:B------:R-:W-:Y:S01]  /*72a0*/  BSSY B1, `(.L_x_138) ;  /* 0x0000042000017945 */ /* 0x000fe20003800000 */
[----:B------:R-:W-:Y:S01]  /*72b0*/  SEL R2, RZ, 0xffffffff, P3 ;  /* 0xffffffffff027807 */ /* 0x000fe20001800000 */
[----:B------:R-:W-:Y:S01]  /*72c0*/  IMAD.MOV.U32 R114, RZ, RZ, 0x1 ;  /* 0x00000001ff727424 */ /* 0x000fe200078e00ff */
[----:B------:R-:W-:Y:S01]  /*72d0*/  LOP3.LUT P3, RZ, R96, 0xff, RZ, 0xc0, !PT ;  /* 0x000000ff60ff7812 */ /* 0x000fe2000786c0ff */
[----:B------:R-:W-:Y:S01]  /*72e0*/  IMAD R48, R45, 0x80, R46 ;  /* 0x000000802d307824 */ /* 0x000fe200078e022e */
[----:B------:R-:W-:Y:S02]  /*72f0*/  @P1 SEL R0, RZ, 0xffffffff, P2 ;  /* 0xffffffffff001807 */ /* 0x000fe40001000000 */
[----:B------:R-:W-:Y:S02]  /*7300*/  CS2R R86, SRZ ;  /* 0x0000000000567805 */ /* 0x000fe4000001ff00 */
[----:B------:R-:W-:Y:S02]  /*7310*/  LEA R3, R105, UR49, 0x3 ;  /* 0x0000003169037c11 */ /* 0x000fe4000f8e18ff */
[----:B------:R-:W-:Y:S02]  /*7320*/  CS2R R84, SRZ ;  /* 0x0000000000547805 */ /* 0x000fe4000001ff00 */
[----:B------:R-:W-:Y:S02]  /*7330*/  @P0 SEL R0, R2, R0, !P3 ;  /* 0x0000000002000207 */ /* 0x000fe40005800000 */
[----:B------:R-:W-:Y:S02]  /*7340*/  CS2R R82, SRZ ;  /* 0x0000000000527805 */ /* 0x000fe4000001ff00 */
[----:B------:R-:W-:Y:S02]  /*7350*/  LEA R111, R45, UR49, 0x3 ;  /* 0x000000312d6f7c11 */ /* 0x000fe4000f8e18ff */
[----:B------:R-:W-:Y:S02]  /*7360*/  CS2R R80, SRZ ;  /* 0x0000000000507805 */ /* 0x000fe4000001ff00 */
[----:B------:R-:W-:Y:S02]  /*7370*/  @P1 LOP3.LUT R0, R0, 0x1, RZ, 0xc0, !PT ;  /* 0x0000000100001812 */ /* 0x000fe400078ec0ff */
[----:B------:R-:W-:Y:S02]  /*7380*/  SHF.L.U32 R4, R107, 0x1f, RZ ;  /* 0x0000001f6b047819 */ /* 0x000fe400000006ff */
[----:B------:R-:W-:Y:S04]  /*7390*/  ISETP.NE.U32.OR P5, PT, R0, 0x1, !P1 ;  /* 0x000000010000780c */ /* 0x000fe80004fa5470 */
[----:B------:R-:W-:Y:S09]  /*73a0*/  P2R R117, PR, RZ, 0x20 ;  /* 0x00000020ff757803 */ /* 0x000ff20000000000 */
[----:B------:R-:W-:Y:S04]  /*73b0*/  @P5 SHF.L.U32 R0, R104, 0x1f, RZ ;  /* 0x0000001f68005819 */ /* 0x000fe800000006ff */
[----:B------:R1:W3:Y:S01]  /*73c0*/  @P5 SYNCS.PHASECHK.TRANS64.TRYWAIT P1, [R3+URZ+0x210], R0 ;  /* 0x00021000030055a7 */ /* 0x0002e200080211ff */
[----:B------:R4:W2:Y:S01]  /*73d0*/  SYNCS.PHASECHK.TRANS64.TRYWAIT P0, [R111+URZ+0x280], R4 ;  /* 0x000280046f0075a7 */ /* 0x0008a200080011ff */
[----:B-1----:R-:W-:Y:S02]  /*73e0*/  SEL R0, RZ, 0xffffffff, P2 ;  /* 0xffffffffff007807 */ /* 0x002fe40001000000 */
[----:B------:R-:W-:Y:S11]  /*73f0*/  PLOP3.LUT P2, PT, PT, PT, UP1, 0x80, 0x8 ;  /* 0x000000000008781c */ /* 0x000ff60003f4f018 */
[----:B------:R-:W-:Y:S02]  /*7400*/  @!UPT UIADD3 URZ, UPT, UPT, URZ, URZ, URZ ;  /* 0x000000fffffff290 */ /* 0x000fe4000fffe0ff */
[----:B------:R-:W-:Y:S04]  /*7410*/  @P2 SEL R0, R2, R0, !P3 ;  /* 0x0000000002002207 */ /* 0x000fe80005800000 */
[----:B------:R-:W-:Y:S04]  /*7420*/  LOP3.LUT R0, R0, 0x1, RZ, 0xc0, !PT ;  /* 0x0000000100007812 */ /* 0x000fe800078ec0ff */
[----:B------:R-:W-:Y:S04]  /*7430*/  ISETP.NE.U32.AND P4, PT, R0, 0x1, PT ;  /* 0x000000010000780c */ /* 0x000fe80003f85070 */
[----:B------:R-:W-:Y:S02]  /*7440*/  P2R R115, PR, RZ, 0x10 ;  /* 0x00000010ff737803 */ /* 0x000fe40000000000 */
[----:B---3--:R-:W-:Y:S01]  /*7450*/  @P5 SEL R114, RZ, 0x1, !P1 ;  /* 0x00000001ff725807 */ /* 0x008fe20004800000 */
[----:B--2-4-:R-:W-:Y:S06]  /*7460*/  @!P5 BRA `(.L_x_139) ;  /* 0x000000000094d947 */ /* 0x014fec0003800000 */
[----:B------:R-:W-:Y:S01]  /*7470*/  @P4 IMAD R5, R105, 0x1000, R100 ;  /* 0x0000100069054824 */ /* 0x000fe200078e0264 */
[----:B------:R-:W-:Y:S01]  /*7480*/  LOP3.LUT P5, RZ, R101, 0x80, RZ, 0xc0, !PT ;  /* 0x0000008065ff7812 */ /* 0x000fe200078ac0ff */
[----:B------:R-:W-:Y:S01]  /*7490*/  BSSY B0, `(.L_x_140) ;  /* 0x0000010000007945 */ /* 0x000fe20003800000 */
[----:B------:R-:W-:Y:S01]  /*74a0*/  ISETP.NE.AND P2, PT, R114, RZ, PT ;  /* 0x000000ff7200720c */ /* 0x000fe20003f45270 */
[----:B------:R-:W-:Y:S01]  /*74b0*/  @P4 VIADD R2, R5, UR49 ;  /* 0x0000003105024c36 */ /* 0x000fe20008000000 */
[----:B------:R-:W-:Y:S02]  /*74c0*/  PLOP3.LUT P1, PT, PT, PT, PT, 0x8, 0x80 ;  /* 0x000000000080781c */ /* 0x000fe40003f2e170 */
[----:B------:R-:W-:Y:S02]  /*74d0*/  CS2R R82, SRZ ;  /* 0x0000000000527805 */ /* 0x000fe4000001ff00 */
[----:B------:R-:W-:Y:S01]  /*74e0*/  @P4 PLOP3.LUT P1, PT, P5, PT, PT, 0x80, 0x8 ;  /* 0x000000000008481c */ /* 0x000fe20002f2f070 */
[C---:B------:R-:W-:Y:S01]  /*74f0*/  @P4 VIADD R0, R2.reuse, 0x400 ;  /* 0x0000040002004836 */ /* 0x040fe20000000000 */
[----:B------:R-:W-:Y:S01]  /*7500*/  CS2R R80, SRZ ;  /* 0x0000000000507805 */ /* 0x000fe2000001ff00 */
[----:B------:R-:W-:Y:S01]  /*7510*/  @P4 VIADD R2, R2, 0x410 ;  /* 0x0000041002024836 */ /* 0x000fe20000000000 */
[----:B------:R-:W-:Y:S02]  /*7520*/  CS2R R86, SRZ ;  /* 0x0000000000567805 */ /* 0x000fe4000001ff00 */
[----:B------:R-:W-:Y:S07]  /*7530*/  CS2R R84, SRZ ;  /* 0x0000000000547805 */ /* 0x000fee000001ff00 */
[----:B------:R-:W-:Y:S01]  /*7540*/  @P1 VIADD R2, R0, 0xfffffff0 ;  /* 0xfffffff000021836 */ /* 0x000fe20000000000 */
[----:B------:R-:W-:Y:S06]  /*7550*/  @P2 BRA `(.L_x_141) ;  /* 0x00000000000c2947 */ /* 0x000fec0003800000 */
[----:B------:R-:W-:Y:S04]  /*7560*/  SHF.L.U32 R0, R104, 0x1f, RZ ;  /* 0x0000001f68007819 */ /* 0x000fe800000006ff */
[----:B------:R-:W1:Y:S02]  /*7570*/  SYNCS.PHASECHK.TRANS64.TRYWAIT P1, [R3+URZ+0x210], R0 ;  /* 0x00021000030075a7 */ /* 0x000e6400080211ff */
[----:B-1----:R-:W-:Y:S05]  /*7580*/  @!P1 BRA `(.L_x_142) ;  /* 0x0000004c00549947 */ /* 0x002fea0003800000 */
.L_x_141:
[----:B------:R-:W-:Y:S05]  /*7590*/  BSYNC B0 ;  /* 0x0000000000007941 */ /* 0x000fea0003800000 */
.L_x_140:
[----:B------:R-:W-:Y:S01]  /*75a0*/  ISETP.NE.AND P1, PT, R115, RZ, PT ;  /* 0x000000ff7300720c */ /* 0x000fe20003f25270 */
[----:B-1----:R-:W-:Y:S02]  /*75b0*/  VIADD R3, R3, 0x230 ;  /* 0x0000023003037836 */ /* 0x002fe40000000000 */
[----:B------:R-:W-:Y:S02]  /*75c0*/  IMAD.U32 R0, RZ, RZ, UR37 ;  /* 0x00000025ff007e24 */ /* 0x000fe4000f8e00ff */
[----:B------:R-:W-:Y:S03]  /*75d0*/  VIADD R105, R105, 0x1 ;  /* 0x0000000169697836 */ /* 0x000fe60000000000 */
[----:B------:R-:W-:Y:S05]  /*75e0*/  PRMT R0, R0, 0x654, R3 ;  /* 0x0000065400007816 */ /* 0x000fea0000000003 */
[----:B------:R1:W2:Y:S04]  /*75f0*/  @P1 LDS.128 R80, [R5+UR49+0x400] ;  /* 0x0004003105501984 */ /* 0x0002a80008000c00 */
[----:B------:R1:W3:Y:S01]  /*7600*/  @P1 LDS.128 R84, [R2] ;  /* 0x0000000002541984 */ /* 0x0002e20000000c00 */
[C---:B------:R-:W-:Y:S01]  /*7610*/  ISETP.NE.AND P1, PT, R105.reuse, 0x4, PT ;  /* 0x000000046900780c */ /* 0x040fe20003f25270 */
[----:B------:R-:W-:Y:S01]  /*7620*/  @!PT LDS RZ, [RZ] ;  /* 0x00000000fffff984 */ /* 0x000fe20000000800 */
[----:B------:R-:W-:Y:S01]  /*7630*/  @!PT LDS RZ, [RZ] ;  /* 0x00000000fffff984 */ /* 0x000fe20000000800 */
[----:B------:R-:W-:Y:S01]  /*7640*/  @!PT LDS RZ, [RZ] ;  /* 0x00000000fffff984 */ /* 0x000fe20000000800 */
[----:B------:R-:W-:Y:S01]  /*7650*/  @!PT LDS RZ, [RZ] ;  /* 0x00000000fffff984 */ /* 0x000fe20000000800 */
[----:B------:R4:W-:Y:S06]  /*7660*/  MEMBAR.ALL.CTA ;  /* 0x0000000000007992 */ /* 0x0009ec0000008000 */
[----:B----4-:R-:W4:Y:S01]  /*7670*/  FENCE.VIEW.ASYNC.S ;  /* 0x00000000000073c6 */ /* 0x010f220000000000 */
[----:B------:R-:W-:Y:S01]  /*7680*/  SEL R105, R105, RZ, P1 ;  /* 0x000000ff69697207 */ /* 0x000fe20000800000 */
[----:B----4-:R4:W-:Y:S02]  /*7690*/  SYNCS.ARRIVE.TRANS64.RED.A1T0 RZ, [R0+URZ], RZ ;  /* 0x000000ff00ff79a7 */ /* 0x0109e400081004ff */
[----:B----4-:R-:W-:Y:S04]  /*76a0*/  SEL R0, RZ, 0x1, P1 ;  /* 0x00000001ff007807 */ /* 0x010fe80000800000 */
[----:B-12---:R-:W-:Y:S02]  /*76b0*/  LOP3.LUT R104, R104, R0, RZ, 0x3c, !PT ;  /* 0x0000000068687212 */ /* 0x006fe400078e3cff */
.L_x_139:
[----:B------:R-:W-:Y:S05]  /*76c0*/  BSYNC B1 ;  /* 0x0000000000017941 */ /* 0x000fea0003800000 */
.L_x_138:
[----:B------:R-:W-:Y:S04]  /*76d0*/  SHF.R.U32.HI R0, RZ, 0x15, R48 ;  /* 0x00000015ff007819 */ /* 0x000fe80000011630 */
[----:B------:R-:W-:Y:S01]  /*76e0*/  LOP3.LUT P1, RZ, R0, 0x3, R102, 0x48, !PT ;  /* 0x0000000300ff7812 */ /* 0x000fe20007824866 */
[----:B------:R-:W-:Y:S01]  /*76f0*/  @!UPT UIADD3 URZ, UPT, UPT, URZ, URZ, URZ ;  /* 0x000000fffffff290 */ /* 0x000fe2000fffe0ff */
[----:B------:R-:W-:Y:S11]  /*7700*/  @P0 BRA `(.L_x_143) ;  /* 0x0000000000080947 */ /* 0x000ff60003800000 */
[----:B------:R-:W1:Y:S02]  /*7710*/  SYNCS.PHASECHK.TRANS64.TRYWAIT P0, [R111+URZ+0x280], R4 ;  /* 0x000280046f0075a7 */ /* 0x000e6400080011ff */
[----:B-1----:R-:W-:Y:S05]  /*7720*/  @!P0 BRA `(.L_x_144) ;  /* 0x0000004c00008947 */ /* 0x002fea0003800000 */
.L_x_143:
[----:B------:R-:W-:Y:S05]  /*7730*/  @!P1 BRA `(.L_x_145) ;  /* 0x0000000000409947 */ /* 0x000fea0003800000 */
[----:B------:R-:W2:Y:S01]  /*7740*/  LDCU.64 UR8, c[0x4][0x78] ;  /* 0x01000f00ff0877ac */ /* 0x000ea20008000a00 */
[----:B------:R-:W-:Y:S01]  /*7750*/  MOV R3, 0x0 ;  /* 0x0000000000037802 */ /* 0x000fe20000000f00 */
[----:B------:R-:W-:Y:S02]  /*7760*/  HFMA2 R12, -RZ, RZ, 0, 5.9604644775390625e-08 ;  /* 0x00000001ff0c7431 */ /* 0x000fe400000001ff */
[----:B------:R-:W-:Y:S02]  /*7770*/  IMAD.MOV.U32 R8, RZ, RZ, 0x192 ;  /* 0x00000192ff087424 */ /* 0x000fe400078e00ff */
[----:B------:R-:W-:Y:S01]  /*7780*/  IMAD.MOV.U32 R13, RZ, RZ, RZ ;  /* 0x000000ffff0d7224 */ /* 0x000fe200078e00ff */
[----:B------:R-:W4:Y:S01]  /*7790*/  LDCU.64 UR6, c[0x4][0x80] ;  /* 0x01001000ff0677ac */ /* 0x000f220008000a00 */
[----:B------:R-:W3:Y:S01]  /*77a0*/  LDC.64 R2, c[0x4][R3] ;  /* 0x0100000003027b82 */ /* 0x000ee20000000a00 */
[----:B------:R-:W5:Y:S01]  /*77b0*/  LDCU.64 UR4, c[0x4][0x18] ;  /* 0x01000300ff0477ac */ /* 0x000f620008000a00 */
[----:B--2---:R-:W-:Y:S01]  /*77c0*/  MOV R5, UR9 ;  /* 0x0000000900057c02 */ /* 0x004fe20008000f00 */
[----:B-1----:R-:W-:Y:S01]  /*77d0*/  IMAD.U32 R4, RZ, RZ, UR8 ;  /* 0x00000008ff047e24 */ /* 0x002fe2000f8e00ff */
[----:B----4-:R-:W-:Y:S01]  /*77e0*/  MOV R7, UR7 ;  /* 0x0000000700077c02 */ /* 0x010fe20008000f00 */
[----:B------:R-:W-:Y:S01]  /*77f0*/  IMAD.U32 R6, RZ, RZ, UR6 ;  /* 0x00000006ff067e24 */ /* 0x000fe2000f8e00ff */
[----:B-----5:R-:W-:Y:S01]  /*7800*/  MOV R11, UR5 ;  /* 0x00000005000b7c02 */ /* 0x020fe20008000f00 */
[----:B------:R-:W-:Y:S02]  /*7810*/  IMAD.U32 R10, RZ, RZ, UR4 ;  /* 0x00000004ff0a7e24 */ /* 0x000fe4000f8e00ff */
[----:B------:R-:W-:Y:S07]  /*7820*/  LEPC R20, `(.L_x_145) ;  /* 0x000000001014794e */ /* 0x000fee0000000000 */
[----:B---3--:R-:W-:Y:S05]  /*7830*/  CALL.ABS.NOINC R2 ;  /* 0x0000000002007343 */ /* 0x008fea0003c00000 */
.L_x_145:
[----:B-1----:R-:W-:Y:S01]  /*7840*/  F2FP.F16.E4M3.UNPACK_B R4, R81 ;  /* 0x00000051ff04723e */ /* 0x002fe200020006ff */
[----:B------:R-:W-:Y:S05]  /*7850*/  WARPSYNC.ALL ;  /* 0x0000000000007948 */ /* 0x000fea0003800000 */
[----:B------:R-:W-:Y:S01]  /*7860*/  R2UR UR4, R48 ;  /* 0x00000000300472ca */ /* 0x000fe200000e0000 */
[--C-:B------:R-:W-:Y:S01]  /*7870*/  HADD2.F32 R53, -RZ, R4.reuse.H0_H0 ;  /* 0x20000004ff357230 */ /* 0x100fe20000004100 */
[-C--:B------:R-:W-:Y:S01]  /*7880*/  F2FP.F16.E4M3.UNPACK_B R3, R80.reuse ;  /* 0x00000050ff03723e */ /* 0x080fe200020006ff */
[----:B------:R-:W-:Y:S01]  /*7890*/  HADD2.F32 R54, -RZ, R4.H1_H1 ;  /* 0x30000004ff367230 */ /* 0x000fe20000004100 */
[----:B------:R-:W-:Y:S01]  /*78a0*/  F2FP.F16.E4M3.UNPACK_B R0, R80.H1 ;  /* 0x00000050ff00723e */ /* 0x000fe200030006ff */
[----:B------:R-:W-:Y:S01]  /*78b0*/  BSSY.RECONVERGENT B0, `(.L_x_146) ;  /* 0x000009e000007945 */ /* 0x000fe20003800200 */
[----:B------:R-:W-:Y:S01]  /*78c0*/  F2FP.F16.E4M3.UNPACK_B R64, R83.H1 ;  /* 0x00000053ff40723e */ /* 0x000fe200030006ff */
[--C-:B------:R-:W-:Y:S01]  /*78d0*/  HADD2.F32 R2, -RZ, R3.reuse.H0_H0 ;  /* 0x20000003ff027230 */ /* 0x100fe20000004100 */
[----:B---3--:R-:W-:Y:S01]  /*78e0*/  F2FP.F16.E4M3.UNPACK_B R74, R86 ;  /* 0x00000056ff4a723e */ /* 0x008fe200020006ff */
[----:B------:R-:W-:Y:S01]  /*78f0*/  HADD2.F32 R50, -RZ, R3.H1_H1 ;  /* 0x30000003ff327230 */ /* 0x000fe20000004100 */
[----:B------:R-:W-:Y:S01]  /*7900*/  F2FP.F16.E4M3.UNPACK_B R3, R81.H1 ;  /* 0x00000051ff03723e */ /* 0x000fe200030006ff */
[--C-:B------:R-:W-:Y:S01]  /*7910*/  HADD2.F32 R51, -RZ, R0.reuse.H0_H0 ;  /* 0x20000000ff337230 */ /* 0x100fe20000004100 */
[----:B------:R-:W-:Y:S01]  /*7920*/  MOV R116, 0x10 ;  /* 0x0000001000747802 */ /* 0x000fe20000000f00 */
[----:B------:R-:W-:Y:S01]  /*7930*/  HADD2.F32 R52, -RZ, R0.H1_H1 ;  /* 0x30000000ff347230 */ /* 0x000fe20000004100 */
[-C--:B------:R-:W-:Y:S01]  /*7940*/  F2FP.F16.E4M3.UNPACK_B R0, R82.reuse ;  /* 0x00000052ff00723e */ /* 0x080fe200020006ff */
[----:B------:R-:W1:Y:S01]  /*7950*/  LDTM.x32 R4, tmem[UR4] ;  /* 0x00000004000479ee */ /* 0x000e6200082c0000 */
[----:B------:R-:W-:Y:S01]  /*7960*/  LOP3.LUT P5, RZ, R101, 0x80, RZ, 0xc0, !PT ;  /* 0x0000008065ff7812 */ /* 0x000fe200078ac0ff */
[--C-:B------:R-:W-:Y:S01]  /*7970*/  HADD2.F32 R55, -RZ, R3.reuse.H0_H0 ;  /* 0x20000003ff377230 */ /* 0x100fe20000004100 */
[----:B------:R-:W-:Y:S01]  /*7980*/  IADD3 R113, PT, PT, R100, UR49, RZ ;  /* 0x0000003164717c10 */ /* 0x000fe2000fffe0ff */
[--C-:B------:R-:W-:Y:S01]  /*7990*/  HADD2.F32 R57, -RZ, R0.reuse.H0_H0 ;  /* 0x20000000ff397230 */ /* 0x100fe20000004100 */
[----:B------:R-:W-:Y:S01]  /*79a0*/  SEL R116, R116, 0xfffffff0, !P5 ;  /* 0xfffffff074747807 */ /* 0x000fe20006800000 */
[----:B------:R-:W-:Y:S01]  /*79b0*/  HADD2.F32 R58, -RZ, R0.H1_H1 ;  /* 0x30000000ff3a7230 */ /* 0x000fe20000004100 */
[----:B------:R-:W-:Y:S01]  /*79c0*/  F2FP.F16.E4M3.UNPACK_B R0, R83 ;  /* 0x00000053ff00723e */ /* 0x000fe200020006ff */
[----:B------:R-:W-:Y:S01]  /*79d0*/  HADD2.F32 R56, -RZ, R3.H1_H1 ;  /* 0x30000003ff387230 */ /* 0x000fe20000004100 */
[----:B------:R-:W-:Y:S01]  /*79e0*/  F2FP.F16.E4M3.UNPACK_B R3, R82.H1 ;  /* 0x00000052ff03723e */ /* 0x000fe200030006ff */
[----:B------:R-:W-:Y:S01]  /*79f0*/  HADD2.F32 R73, -RZ, R74.H0_H0 ;  /* 0x2000004aff497230 */ /* 0x000fe20000004100 */
[----:B------:R-:W-:Y:S01]  /*7a00*/  IADD3 R113, PT, PT, R113, R116, RZ ;  /* 0x0000007471717210 */ /* 0x000fe20007ffe0ff */
[--C-:B------:R-:W-:Y:S01]  /*7a10*/  HADD2.F32 R61, -RZ, R0.reuse.H0_H0 ;  /* 0x20000000ff3d7230 */ /* 0x100fe20000004100 */
[----:B------:R-:W-:Y:S01]  /*7a20*/  ISETP.NE.AND P0, PT, R109, RZ, PT ;  /* 0x000000ff6d00720c */ /* 0x000fe20003f05270 */
[----:B------:R-:W-:Y:S01]  /*7a30*/  HADD2.F32 R62, -RZ, R0.H1_H1 ;  /* 0x30000000ff3e7230 */ /* 0x000fe20000004100 */
[-C--:B------:R-:W-:Y:S01]  /*7a40*/  F2FP.F16.E4M3.UNPACK_B R0, R84.reuse.H1 ;  /* 0x00000054ff00723e */ /* 0x080fe200030006ff */
[--C-:B------:R-:W-:Y:S01]  /*7a50*/  HADD2.F32 R59, -RZ, R3.reuse.H0_H0 ;  /* 0x20000003ff3b7230 */ /* 0x100fe20000004100 */
[----:B------:R-:W-:Y:S01]  /*7a60*/  ISETP.NE.AND P6, PT, R117, RZ, PT ;  /* 0x000000ff7500720c */ /* 0x000fe20003fc5270 */
[----:B------:R-:W-:Y:S01]  /*7a70*/  HADD2.F32 R60, -RZ, R3.H1_H1 ;  /* 0x30000003ff3c7230 */ /* 0x000fe20000004100 */
[----:B------:R-:W-:Y:S01]  /*7a80*/  F2FP.F16.E4M3.UNPACK_B R3, R84 ;  /* 0x00000054ff03723e */ /* 0x000fe200020006ff */
[--C-:B------:R-:W-:Y:S02]  /*7a90*/  HADD2.F32 R67, -RZ, R0.reuse.H0_H0 ;  /* 0x20000000ff437230 */ /* 0x100fe40000004100 */
[----:B------:R-:W-:Y:S01]  /*7aa0*/  HADD2.F32 R68, -RZ, R0.H1_H1 ;  /* 0x30000000ff447230 */ /* 0x000fe20000004100 */
[----:B------:R-:W-:Y:S01]  /*7ab0*/  F2FP.F16.E4M3.UNPACK_B R0, R85.H1 ;  /* 0x00000055ff00723e */ /* 0x000fe200030006ff */
[--C-:B------:R-:W-:Y:S02]  /*7ac0*/  HADD2.F32 R65, -RZ, R3.reuse.H0_H0 ;  /* 0x20000003ff417230 */ /* 0x100fe40000004100 */
[C---:B-1----:R-:W-:Y:S01]  /*7ad0*/  FMUL R7, R47.reuse, R7 ;  /* 0x000000072f077220 */ /* 0x042fe20000400000 */
[----:B------:R-:W-:Y:S01]  /*7ae0*/  HADD2.F32 R66, -RZ, R3.H1_H1 ;  /* 0x30000003ff427230 */ /* 0x000fe20000004100 */
[----:B------:R-:W-:Y:S01]  /*7af0*/  F2FP.F16.E4M3.UNPACK_B R3, R85 ;  /* 0x00000055ff03723e */ /* 0x000fe200020006ff */
[--C-:B------:R-:W-:Y:S02]  /*7b00*/  HADD2.F32 R71, -RZ, R0.reuse.H0_H0 ;  /* 0x20000000ff477230 */ /* 0x100fe40000004100 */
[----:B------:R-:W-:Y:S02]  /*7b10*/  HADD2.F32 R72, -RZ, R0.H1_H1 ;  /* 0x30000000ff487230 */ /* 0x000fe40000004100 */
[----:B------:R-:W-:Y:S01]  /*7b20*/  FMUL R0, R47, R4 ;  /* 0x000000042f007220 */ /* 0x000fe20000400000 */
[--C-:B------:R-:W-:Y:S01]  /*7b30*/  HADD2.F32 R69, -RZ, R3.reuse.H0_H0 ;  /* 0x20000003ff457230 */ /* 0x100fe20000004100 */
[----:B------:R-:W-:Y:S01]  /*7b40*/  F2FP.F16.E4M3.UNPACK_B R4, R87 ;  /* 0x00000057ff04723e */ /* 0x000fe200020006ff */
[----:B------:R-:W-:Y:S01]  /*7b50*/  HADD2.F32 R70, -RZ, R3.H1_H1 ;  /* 0x30000003ff467230 */ /* 0x000fe20000004100 */
[----:B------:R-:W-:Y:S01]  /*7b60*/  F2FP.F16.E4M3.UNPACK_B R3, R86.H1 ;  /* 0x00000056ff03723e */ /* 0x000fe200030006ff */
[----:B------:R-:W-:Y:S01]  /*7b70*/  FFMA R0, R49, R2, R0 ;  /* 0x0000000231007223 */ /* 0x000fe20000000000 */
[----:B------:R-:W-:Y:S01]  /*7b80*/  FMUL R2, R47, R5 ;  /* 0x000000052f027220 */ /* 0x000fe20000400000 */
[----:B------:R-:W-:Y:S01]  /*7b90*/  HADD2.F32 R74, -RZ, R74.H1_H1 ;  /* 0x3000004aff4a7230 */ /* 0x000fe20000004100 */
[----:B------:R-:W-:Y:S01]  /*7ba0*/  F2FP.F16.E4M3.UNPACK_B R5, R87.H1 ;  /* 0x00000057ff05723e */ /* 0x000fe200030006ff */
[--C-:B------:R-:W-:Y:S02]  /*7bb0*/  HADD2.F32 R75, -RZ, R3.reuse.H0_H0 ;  /* 0x20000003ff4b7230 */ /* 0x100fe40000004100 */
[----:B------:R-:W-:Y:S01]  /*7bc0*/  FFMA R2, R49, R50, R2 ;  /* 0x0000003231027223 */ /* 0x000fe20000000002 */
[----:B------:R-:W-:Y:S02]  /*7bd0*/  HADD2.F32 R76, -RZ, R3.H1_H1 ;  /* 0x30000003ff4c7230 */ /* 0x000fe40000004100 */
[C---:B------:R-:W-:Y:S01]  /*7be0*/  FMUL R3, R47.reuse, R6 ;  /* 0x000000062f037220 */ /* 0x040fe20000400000 */
[--C-:B------:R-:W-:Y:S02]  /*7bf0*/  HADD2.F32 R50, -RZ, R4.reuse.H0_H0 ;  /* 0x20000004ff327230 */ /* 0x100fe40000004100 */
[C---:B------:R-:W-:Y:S01]  /*7c00*/  FMUL R6, R47.reuse, R11 ;  /* 0x0000000b2f067220 */ /* 0x040fe20000400000 */
[----:B------:R-:W-:Y:S01]  /*7c10*/  FMUL R11, R47, R16 ;  /* 0x000000102f0b7220 */ /* 0x000fe20000400000 */
[C---:B------:R-:W-:Y:S01]  /*7c20*/  FFMA R3, R49.reuse, R51, R3 ;  /* 0x0000003331037223 */ /* 0x040fe20000000003 */
[----:B------:R-:W-:Y:S01]  /*7c30*/  FFMA R7, R49, R52, R7 ;  /* 0x0000003431077223 */ /* 0x000fe20000000007 */
[----:B------:R-:W-:Y:S02]  /*7c40*/  HADD2.F32 R51, -RZ, R4.H1_H1 ;  /* 0x30000004ff337230 */ /* 0x000fe40000004100 */
[C---:B------:R-:W-:Y:S01]  /*7c50*/  FMUL R4, R47.reuse, R9 ;  /* 0x000000092f047220 */ /* 0x040fe20000400000 */
[--C-:B------:R-:W-:Y:S02]  /*7c60*/  HADD2.F32 R52, -RZ, R5.reuse.H0_H0 ;  /* 0x20000005ff347230 */ /* 0x100fe40000004100 */
[----:B------:R-:W-:Y:S01]  /*7c70*/  FMUL R16, R47, R21 ;  /* 0x000000152f107220 */ /* 0x000fe20000400000 */
[----:B------:R-:W-:Y:S01]  /*7c80*/  F2FP.SATFINITE.E4M3.F32.PACK_AB_MERGE_C R78, R7, R3, RZ ;  /* 0x00000003074e723e */ /* 0x000fe200048070ff */
[C---:B------:R-:W-:Y:S01]  /*7c90*/  FMUL R3, R47.reuse, R8 ;  /* 0x000000082f037220 */ /* 0x040fe20000400000 */
[----:B------:R-:W-:Y:S02]  /*7ca0*/  HADD2.F32 R77, -RZ, R5.H1_H1 ;  /* 0x30000005ff4d7230 */ /* 0x000fe40000004100 */
[C---:B------:R-:W-:Y:S01]  /*7cb0*/  FMUL R7, R47.reuse, R12 ;  /* 0x0000000c2f077220 */ /* 0x040fe20000400000 */
[----:B------:R-:W-:Y:S01]  /*7cc0*/  FMUL R8, R47, R13 ;  /* 0x0000000d2f087220 */ /* 0x000fe20000400000 */
[C---:B------:R-:W-:Y:S01]  /*7cd0*/  FFMA R3, R49.reuse, R53, R3 ;  /* 0x0000003531037223 */ /* 0x040fe20000000003 */
[----:B------:R-:W-:Y:S01]  /*7ce0*/  FFMA R4, R49, R54, R4 ;  /* 0x0000003631047223 */ /* 0x000fe20000000004 */
[C---:B------:R-:W-:Y:S01]  /*7cf0*/  FMUL R12, R47.reuse, R17 ;  /* 0x000000112f0c7220 */ /* 0x040fe20000400000 */
[C---:B------:R-:W-:Y:S01]  /*7d00*/  FMUL R5, R47.reuse, R10 ;  /* 0x0000000a2f057220 */ /* 0x040fe20000400000 */
[C---:B------:R-:W-:Y:S01]  /*7d10*/  FMUL R9, R47.reuse, R14 ;  /* 0x0000000e2f097220 */ /* 0x040fe20000400000 */
[C---:B------:R-:W-:Y:S01]  /*7d20*/  FMUL R10, R47.reuse, R15 ;  /* 0x0000000f2f0a7220 */ /* 0x040fe20000400000 */
[----:B------:R-:W-:Y:S01]  /*7d30*/  FMUL R15, R47, R20 ;  /* 0x000000142f0f7220 */ /* 0x000fe20000400000 */
[C---:B------:R-:W-:Y:S01]  /*7d40*/  FFMA R5, R49.reuse, R55, R5 ;  /* 0x0000003731057223 */ /* 0x040fe20000000005 */
[C---:B------:R-:W-:Y:S01]  /*7d50*/  FFMA R6, R49.reuse, R56, R6 ;  /* 0x0000003831067223 */ /* 0x040fe20000000006 */
[C---:B------:R-:W-:Y:S01]  /*7d60*/  FFMA R7, R49.reuse, R57, R7 ;  /* 0x0000003931077223 */ /* 0x040fe20000000007 */
[C---:B------:R-:W-:Y:S01]  /*7d70*/  FFMA R8, R49.reuse, R58, R8 ;  /* 0x0000003a31087223 */ /* 0x040fe20000000008 */
[--C-:B------:R-:W-:Y:S02]  /*7d80*/  HADD2.F32 R63, -RZ, R64.reuse.H0_H0 ;  /* 0x20000040ff3f7230 */ /* 0x100fe40000004100 */
[C---:B------:R-:W-:Y:S01]  /*7d90*/  FFMA R9, R49.reuse, R59, R9 ;  /* 0x0000003b31097223 */ /* 0x040fe20000000009 */
[----:B------:R-:W-:Y:S01]  /*7da0*/  F2FP.SATFINITE.E4M3.F32.PACK_AB_MERGE_C R5, R6, R5, RZ ;  /* 0x000000050605723e */ /* 0x000fe200048070ff */
[C---:B------:R-:W-:Y:S01]  /*7db0*/  FFMA R10, R49.reuse, R60, R10 ;  /* 0x0000003c310a7223 */ /* 0x040fe2000000000a */
[C---:B------:R-:W-:Y:S01]  /*7dc0*/  FFMA R11, R49.reuse, R61, R11 ;  /* 0x0000003d310b7223 */ /* 0x040fe2000000000b */
[----:B------:R-:W-:Y:S01]  /*7dd0*/  FFMA R12, R49, R62, R12 ;  /* 0x0000003e310c7223 */ /* 0x000fe2000000000c */
[C---:B------:R-:W-:Y:S01]  /*7de0*/  FMUL R20, R47.reuse, R25 ;  /* 0x000000192f147220 */ /* 0x040fe20000400000 */
[C---:B------:R-:W-:Y:S01]  /*7df0*/  FMUL R25, R47.reuse, R30 ;  /* 0x0000001e2f197220 */ /* 0x040fe20000400000 */
[C---:B------:R-:W-:Y:S01]  /*7e00*/  FMUL R30, R47.reuse, R35 ;  /* 0x000000232f1e7220 */ /* 0x040fe20000400000 */
[----:B------:R-:W-:Y:S01]  /*7e10*/  F2FP.SATFINITE.E4M3.F32.PACK_AB_MERGE_C R9, R10, R9, RZ ;  /* 0x000000090a09723e */ /* 0x000fe200048070ff */
[----:B------:R-:W-:Y:S02]  /*7e20*/  HADD2.F32 R64, -RZ, R64.H1_H1 ;  /* 0x30000040ff407230 */ /* 0x000fe40000004100 */
[C---:B------:R-:W-:Y:S01]  /*7e30*/  FMUL R13, R47.reuse, R18 ;  /* 0x000000122f0d7220 */ /* 0x040fe20000400000 */
[C---:B------:R-:W-:Y:S01]  /*7e40*/  FMUL R14, R47.reuse, R19 ;  /* 0x000000132f0e7220 */ /* 0x040fe20000400000 */
[C---:B------:R-:W-:Y:S01]  /*7e50*/  FMUL R17, R47.reuse, R22 ;  /* 0x000000162f117220 */ /* 0x040fe20000400000 */
[----:B------:R-:W-:Y:S01]  /*7e60*/  FMUL R18, R47, R23 ;  /* 0x000000172f127220 */ /* 0x000fe20000400000 */
[C---:B------:R-:W-:Y:S01]  /*7e70*/  FFMA R13, R49.reuse, R63, R13 ;  /* 0x0000003f310d7223 */ /* 0x040fe2000000000d */
[C---:B------:R-:W-:Y:S01]  /*7e80*/  FFMA R14, R49.reuse, R64, R14 ;  /* 0x00000040310e7223 */ /* 0x040fe2000000000e */
[----:B------:R-:W-:Y:S01]  /*7e90*/  FFMA R15, R49, R65, R15 ;  /* 0x00000041310f7223 */ /* 0x000fe2000000000f */
[----:B------:R-:W-:Y:S01]  /*7ea0*/  FMUL R19, R47, R24 ;  /* 0x000000182f137220 */ /* 0x000fe20000400000 */
[C---:B------:R-:W-:Y:S01]  /*7eb0*/  FFMA R16, R49.reuse, R66, R16 ;  /* 0x0000004231107223 */ /* 0x040fe20000000010 */
[----:B------:R-:W-:Y:S01]  /*7ec0*/  FFMA R17, R49, R67, R17 ;  /* 0x0000004331117223 */ /* 0x000fe20000000011 */
[----:B------:R-:W-:Y:S01]  /*7ed0*/  F2FP.SATFINITE.E4M3.F32.PACK_AB_MERGE_C R13, R14, R13, RZ ;  /* 0x0000000d0e0d723e */ /* 0x000fe200048070ff */
[C---:B------:R-:W-:Y:S01]  /*7ee0*/  FMUL R21, R47.reuse, R26 ;  /* 0x0000001a2f157220 */ /* 0x040fe20000400000 */
[----:B------:R-:W-:Y:S01]  /*7ef0*/  FMUL R22, R47, R27 ;  /* 0x0000001b2f167220 */ /* 0x000fe20000400000 */
[C---:B------:R-:W-:Y:S01]  /*7f00*/  FFMA R18, R49.reuse, R68, R18 ;  /* 0x0000004431127223 */ /* 0x040fe20000000012 */
[----:B------:R-:W-:Y:S01]  /*7f10*/  FFMA R19, R49, R69, R19 ;  /* 0x0000004531137223 */ /* 0x000fe20000000013 */
[----:B------:R-:W-:Y:S01]  /*7f20*/  FMUL R23, R47, R28 ;  /* 0x0000001c2f177220 */ /* 0x000fe20000400000 */
[----:B------:R-:W-:Y:S01]  /*7f30*/  FFMA R20, R49, R70, R20 ;  /* 0x0000004631147223 */ /* 0x000fe20000000014 */
[----:B------:R-:W-:Y:S01]  /*7f40*/  FMUL R24, R47, R29 ;  /* 0x0000001d2f187220 */ /* 0x000fe20000400000 */
[C---:B------:R-:W-:Y:S01]  /*7f50*/  FFMA R21, R49.reuse, R71, R21 ;  /* 0x0000004731157223 */ /* 0x040fe20000000015 */
[----:B------:R-:W-:Y:S01]  /*7f60*/  FFMA R22, R49, R72, R22 ;  /* 0x0000004831167223 */ /* 0x000fe20000000016 */
[C---:B------:R-:W-:Y:S01]  /*7f70*/  FMUL R26, R47.reuse, R31 ;  /* 0x0000001f2f1a7220 */ /* 0x040fe20000400000 */
[----:B------:R-:W-:Y:S01]  /*7f80*/  FMUL R27, R47, R32 ;  /* 0x000000202f1b7220 */ /* 0x000fe20000400000 */
[----:B------:R-:W-:Y:S01]  /*7f90*/  FFMA R23, R49, R73, R23 ;  /* 0x0000004931177223 */ /* 0x000fe20000000017 */
[----:B------:R-:W-:Y:S01]  /*7fa0*/  FMUL R28, R47, R33 ;  /* 0x000000212f1c7220 */ /* 0x000fe20000400000 */
[----:B------:R-:W-:Y:S01]  /*7fb0*/  FFMA R24, R49, R74, R24 ;  /* 0x0000004a31187223 */ /* 0x000fe20000000018 */
[----:B------:R-:W-:Y:S01]  /*7fc0*/  FMUL R29, R47, R34 ;  /* 0x000000222f1d7220 */ /* 0x000fe20000400000 */
[C---:B------:R-:W-:Y:S01]  /*7fd0*/  FFMA R25, R49.reuse, R75, R25 ;  /* 0x0000004b31197223 */ /* 0x040fe20000000019 */
[C---:B------:R-:W-:Y:S01]  /*7fe0*/  FFMA R26, R49.reuse, R76, R26 ;  /* 0x0000004c311a7223 */ /* 0x040fe2000000001a */
[C---:B------:R-:W-:Y:S01]  /*7ff0*/  FFMA R27, R49.reuse, R50, R27 ;  /* 0x00000032311b7223 */ /* 0x040fe2000000001b */
[C---:B------:R-:W-:Y:S01]  /*8000*/  FFMA R28, R49.reuse, R51, R28 ;  /* 0x00000033311c7223 */ /* 0x040fe2000000001c */
[----:B------:R-:W-:Y:S01]  /*8010*/  F2FP.SATFINITE.E4M3.F32.PACK_AB_MERGE_C R17, R18, R17, RZ ;  /* 0x000000111211723e */ /* 0x000fe200048070ff */
[C---:B------:R-:W-:Y:S01]  /*8020*/  FFMA R29, R49.reuse, R52, R29 ;  /* 0x00000034311d7223 */ /* 0x040fe2000000001d */
[----:B------:R-:W-:Y:S01]  /*8030*/  F2FP.SATFINITE.E4M3.F32.PACK_AB_MERGE_C R21, R22, R21, RZ ;  /* 0x000000151615723e */ /* 0x000fe200048070ff */
[----:B------:R-:W-:Y:S01]  /*8040*/  FFMA R30, R49, R77, R30 ;  /* 0x0000004d311e7223 */ /* 0x000fe2000000001e */
[----:B------:R-:W-:Y:S02]  /*8050*/  F2FP.SATFINITE.E4M3.F32.PACK_AB_MERGE_C R32, R2, R0, R78 ;  /* 0x000000000220723e */ /* 0x000fe4000480704e */
[----:B------:R-:W-:Y:S02]  /*8060*/  F2FP.SATFINITE.E4M3.F32.PACK_AB_MERGE_C R33, R4, R3, R5 ;  /* 0x000000030421723e */ /* 0x000fe40004807005 */
[----:B------:R-:W-:Y:S02]  /*8070*/  F2FP.SATFINITE.E4M3.F32.PACK_AB_MERGE_C R34, R8, R7, R9 ;  /* 0x000000070822723e */ /* 0x000fe40004807009 */
[----:B------:R-:W-:Y:S02]  /*8080*/  F2FP.SATFINITE.E4M3.F32.PACK_AB_MERGE_C R35, R12, R11, R13 ;  /* 0x0000000b0c23723e */ /* 0x000fe4000480700d */
[----:B------:R-:W-:Y:S02]  /*8090*/  F2FP.SATFINITE.E4M3.F32.PACK_AB_MERGE_C R16, R16, R15, R17 ;  /* 0x0000000f1010723e */ /* 0x000fe40004807011 */
[----:B------:R-:W-:Y:S01]  /*80a0*/  F2FP.SATFINITE.E4M3.F32.PACK_AB_MERGE_C R17, R20, R19, R21 ;  /* 0x000000131411723e */ /* 0x000fe20004807015 */
[----:B------:R1:W-:Y:S01]  /*80b0*/  STS.128 [R100+UR49+0x4400], R32 ;  /* 0x0044002064007988 */ /* 0x0003e20008000c31 */
[----:B------:R-:W-:Y:S02]  /*80c0*/  F2FP.SATFINITE.E4M3.F32.PACK_AB_MERGE_C R18, R26, R25, RZ ;  /* 0x000000191a12723e */ /* 0x000fe400048070ff */
[----:B------:R-:W-:Y:S02]  /*80d0*/  F2FP.SATFINITE.E4M3.F32.PACK_AB_MERGE_C R19, R30, R29, RZ ;  /* 0x0000001d1e13723e */ /* 0x000fe400048070ff */
[----:B------:R-:W-:Y:S02]  /*80e0*/  F2FP.SATFINITE.E4M3.F32.PACK_AB_MERGE_C R18, R24, R23, R18 ;  /* 0x000000171812723e */ /* 0x000fe40004807012 */
[----:B------:R-:W-:Y:S02]  /*80f0*/  F2FP.SATFINITE.E4M3.F32.PACK_AB_MERGE_C R19, R28, R27, R19 ;  /* 0x0000001b1c13723e */ /* 0x000fe40004807013 */
[----:B------:R-:W-:Y:S02]  /*8100*/  LEA R0, R105, UR49, 0x3 ;  /* 0x0000003169007c11 */ /* 0x000fe4000f8e18ff */
[----:B------:R-:W-:Y:S01]  /*8110*/  @P6 SHF.L.U32 R2, R104, 0x1f, RZ ;  /* 0x0000001f68026819 */ /* 0x000fe200000006ff */
[----:B------:R1:W-:Y:S01]  /*8120*/  STS.128 [R113+0x4400], R16 ;  /* 0x0044001071007388 */ /* 0x0003e20000000c00 */
[----:B------:R-:W-:Y:S01]  /*8130*/  @!PT LDS RZ, [RZ] ;  /* 0x00000000fffff984 */ /* 0x000fe20000000800 */
[----:B------:R-:W-:Y:S01]  /*8140*/  @!PT LDS RZ, [RZ] ;  /* 0x00000000fffff984 */ /* 0x000fe20000000800 */
[----:B------:R-:W-:Y:S01]  /*8150*/  @!PT LDS RZ, [RZ] ;  /* 0x00000000fffff984 */ /* 0x000fe20000000800 */
[----:B------:R-:W-:Y:S01]  /*8160*/  @!PT LDS RZ, [RZ] ;  /* 0x00000000fffff984 */ /* 0x000fe20000000800 */
[----:B------:R2:W-:Y:S07]  /*8170*/  MEMBAR.ALL.CTA ;  /* 0x0000000000007992 */ /* 0x0005ee0000008000 */
[----:B--2---:R-:W2:Y:S02]  /*8180*/  FENCE.VIEW.ASYNC.S ;  /* 0x00000000000073c6 */ /* 0x004ea40000000000 */
[----:B--2---:R-:W-:Y:S06]  /*8190*/  BAR.SYNC.DEFER_BLOCKING 0x1, 0x80 ;  /* 0x0042000000007b1d */ /* 0x004fec0000010000 */
[----:B------:R-:W-:Y:S05]  /*81a0*/  @P0 BRA `(.L_x_147) ;  /* 0x0000000000380947 */ /* 0x000fea0003800000 */
[----:B------:R-:W-:Y:S02]  /*81b0*/  UIADD3 UR4, UPT, UPT, UR49, 0x4400, URZ ;  /* 0x0000440031047890 */ /* 0x000fe4000fffe0ff */
[----:B------:R-:W-:Y:S01]  /*81c0*/  UIADD3 UR8, UP0, UPT, UR52, 0x680, URZ ;  /* 0x0000068034087890 */ /* 0x000fe2000ff1e0ff */
[----:B------:R-:W-:Y:S01]  /*81d0*/  UMOV UR43, UR36 ;  /* 0x00000024002b7c82 */ /* 0x000fe20008000000 */
[----:B------:R-:W-:Y:S02]  /*81e0*/  UIADD3 UR5, UPT, UPT, UR41, 0x80, URZ ;  /* 0x0000008029057890 */ /* 0x000fe4000fffe0ff */
[----:B------:R-:W-:Y:S01]  /*81f0*/  MOV R108, UR4 ;  /* 0x00000004006c7c02 */ /* 0x000fe20008000f00 */
[----:B------:R-:W-:Y:S02]  /*8200*/  UIADD3.X UR9, UPT, UPT, URZ, UR53, URZ, UP0, !UPT ;  /* 0x00000035ff097290 */ /* 0x000fe400087fe4ff */
[----:B------:R-:W-:Y:S01]  /*8210*/  UIADD3 UR4, UPT, UPT, UR49, 0x4c00, URZ ;  /* 0x00004c0031047890 */ /* 0x000fe2000fffe0ff */
[----:B------:R-:W-:Y:S01]  /*8220*/  R2UR UR40, R108 ;  /* 0x000000006c2872ca */ /* 0x000fe200000e0000 */
[----:B------:R-:W-:Y:S01]  /*8230*/  UMOV UR6, UR42 ;  /* 0x0000002a00067c82 */ /* 0x000fe20008000000 */
[----:B------:R-:W-:Y:S11]  /*8240*/  UMOV UR7, UR36 ;  /* 0x0000002400077c82 */ /* 0x000ff60008000000 */
[----:B------:R2:W-:Y:S01]  /*8250*/  UTMASTG.3D [UR40], [UR8] ;  /* 0x00000028080073b5 */ /* 0x0005e20008010000 */
[----:B------:R2:W-:Y:S01]  /*8260*/  UTMASTG.3D [UR4], [UR8] ;  /* 0x00000004080073b5 */ /* 0x0005e20008010000 */
[----:B------:R0:W-:Y:S01]  /*8270*/  UTMACMDFLUSH ;  /* 0x00000000000079b7 */ /* 0x0001e20000000000 */
[----:B--2---:R-:W-:Y:S04]  /*8280*/  DEPBAR.LE SB0, 0x1 ;  /* 0x000080400000791a */ /* 0x004fe80000000000 */
.L_x_147:
[----:B------:R-:W-:Y:S05]  /*8290*/  BSYNC.RECONVERGENT B0 ;  /* 0x0000000000007941 */ /* 0x000fea0003800200 */
.L_x_146:
[----:B------:R-:W-:Y:S06]  /*82a0*/  BAR.SYNC.DEFER_BLOCKING 0x1, 0x80 ;  /* 0x0042000000007b1d */ /* 0x000fec0000010000 */
[----:B------:R-:W2:Y:S01]  /*82b0*/  @P6 SYNCS.PHASECHK.TRANS64.TRYWAIT P0, [R0+URZ+0x210], R2 ;  /* 0x00021002000065a7 */ /* 0x000ea200080011ff */
[----:B------:R-:W-:Y:S01]  /*82c0*/  BSSY B1, `(.L_x_148) ;  /* 0x0000021000017945 */ /* 0x000fe20003800000 */
[----:B--2---:R-:W-:Y:S03]  /*82d0*/  @P6 SEL R114, RZ, 0x1, !P0 ;  /* 0x00000001ff726807 */ /* 0x004fe60004000000 */
[----:B------:R-:W-:Y:S05]  /*82e0*/  @!P6 BRA `(.L_x_149) ;  /* 0x000000000078e947 */ /* 0x000fea0003800000 */
[----:B------:R-:W-:Y:S01]  /*82f0*/  ISETP.NE.AND P1, PT, R115, RZ, PT ;  /* 0x000000ff7300720c */ /* 0x000fe20003f25270 */
[----:B------:R-:W-:Y:S01]  /*8300*/  BSSY B0, `(.L_x_150) ;  /* 0x0000009000007945 */ /* 0x000fe20003800000 */
[----:B------:R-:W-:Y:S11]  /*8310*/  ISETP.NE.AND P0, PT, R114, RZ, PT ;  /* 0x000000ff7200720c */ /* 0x000ff60003f05270 */
[----:B------:R-:W-:Y:S05]  /*8320*/  @P1 IMAD R2, R105, 0x1000, R100 ;  /* 0x0000100069021824 */ /* 0x000fea00078e0264 */
[----:B------:R-:W-:Y:S05]  /*8330*/  @P1 IADD3 R4, PT, PT, R2, UR49, RZ ;  /* 0x0000003102041c10 */ /* 0x000fea000fffe0ff */
[----:B------:R-:W-:Y:S01]  /*8340*/  @P1 IMAD.IADD R4, R4, 0x1, R116 ;  /* 0x0000000104041824 */ /* 0x000fe200078e0274 */
[----:B------:R-:W-:Y:S06]  /*8350*/  @P0 BRA `(.L_x_151) ;  /* 0x00000000000c0947 */ /* 0x000fec0003800000 */
[----:B------:R-:W-:Y:S04]  /*8360*/  SHF.L.U32 R3, R104, 0x1f, RZ ;  /* 0x0000001f68037819 */ /* 0x000fe800000006ff */
[----:B------:R-:W2:Y:S02]  /*8370*/  SYNCS.PHASECHK.TRANS64.TRYWAIT P0, [R0+URZ+0x210], R3 ;  /* 0x00021003000075a7 */ /* 0x000ea400080011ff */
[----:B--2---:R-:W-:Y:S05]  /*8380*/  @!P0 BRA `(.L_x_152) ;  /* 0x0000003c00fc8947 */ /* 0x004fea0003800000 */
.L_x_151:
[----:B------:R-:W-:Y:S05]  /*8390*/  BSYNC B0 ;  /* 0x0000000000007941 */ /* 0x000fea0003800000 */
.L_x_150:
[----:B------:R-:W-:Y:S01]  /*83a0*/  ISETP.NE.AND P0, PT, R115, RZ, PT ;  /* 0x000000ff7300720c */ /* 0x000fe20003f05270 */
[----:B------:R-:W-:Y:S11]  /*83b0*/  VIADD R105, R105, 0x1 ;  /* 0x0000000169697836 */ /* 0x000ff60000000000 */
[----:B------:R-:W-:Y:S01]  /*83c0*/  @!UPT UIADD3 URZ, UPT, UPT, URZ, URZ, URZ ;  /* 0x000000fffffff290 */ /* 0x000fe2000fffe0ff */
[----:B------:R3:W4:Y:S04]  /*83d0*/  @P0 LDS.128 R80, [R2+UR49+0x400] ;  /* 0x0004003102500984 */ /* 0x0007280008000c00 */
[----:B------:R1:W1:Y:S01]  /*83e0*/  @P0 LDS.128 R84, [R4+0x400] ;  /* 0x0004000004540984 */ /* 0x0002620000000c00 */
[C---:B------:R-:W-:Y:S01]  /*83f0*/  ISETP.NE.AND P0, PT, R105.reuse, 0x4, PT ;  /* 0x000000046900780c */ /* 0x040fe20003f05270 */
[----:B------:R-:W-:Y:S01]  /*8400*/  @!PT LDS RZ, [RZ] ;  /* 0x00000000fffff984 */ /* 0x000fe20000000800 */
[----:B------:R-:W-:Y:S01]  /*8410*/  @!PT LDS RZ, [RZ] ;  /* 0x00000000fffff984 */ /* 0x000fe20000000800 */
[----:B------:R-:W-:Y:S01]  /*8420*/  @!PT LDS RZ, [RZ] ;  /* 0x00000000fffff984 */ /* 0x000fe20000000800 */
[----:B------:R-:W-:Y:S01]  /*8430*/  @!PT LDS RZ, [RZ] ;  /* 0x00000000fffff984 */ /* 0x000fe20000000800 */
[----:B------:R5:W-:Y:S06]  /*8440*/  MEMBAR.ALL.CTA ;  /* 0x0000000000007992 */ /* 0x000bec0000008000 */
[----:B-----5:R-:W5:Y:S01]  /*8450*/  FENCE.VIEW.ASYNC.S ;  /* 0x00000000000073c6 */ /* 0x020f620000000000 */
[----:B------:R-:W-:Y:S01]  /*8460*/  SEL R105, R105, RZ, P0 ;  /* 0x000000ff69697207 */ /* 0x000fe20000000000 */
[----:B---3--:R-:W-:Y:S02]  /*8470*/  VIADD R2, R0, 0x230 ;  /* 0x0000023000027836 */ /* 0x008fe40000000000 */
[----:B--2---:R-:W-:Y:S05]  /*8480*/  IMAD.U32 R0, RZ, RZ, UR37 ;  /* 0x00000025ff007e24 */ /* 0x004fea000f8e00ff */
[----:B------:R-:W-:Y:S04]  /*8490*/  PRMT R0, R0, 0x654, R2 ;  /* 0x0000065400007816 */ /* 0x000fe80000000002 */
[----:B-----5:R2:W-:Y:S02]  /*84a0*/  SYNCS.ARRIVE.TRANS64.RED.A1T0 RZ, [R0+URZ], RZ ;  /* 0x000000ff00ff79a7 */ /* 0x0205e400081004ff */
[----:B--2---:R-:W-:Y:S04]  /*84b0*/  SEL R0, RZ, 0x1, P0 ;  /* 0x00000001ff007807 */ /* 0x004fe80000000000 */
[----:B-1--4-:R-:W-:Y:S02]  /*84c0*/  LOP3.LUT R104, R104, R0, RZ, 0x3c, !PT ;  /* 0x0000000068687212 */ /* 0x012fe400078e3cff */
.L_x_149:
[----:B------:R-:W-:Y:S05]  /*84d0*/  BSYNC B1 ;  /* 0x0000000000017941 */ /* 0x000fea0003800000 */
.L_x_148:
[----:B------:R-:W-:Y:S05]  /*84e0*/  VIADD R0, R48, 0x20 ;  /* 0x0000002030007836 */ /* 0x000fea0000000000 */
[----:B------:R-:W-:Y:S04]  /*84f0*/  SHF.R.U32.HI R0, RZ, 0x15, R0 ;  /* 0x00000015ff007819 */ /* 0x000fe80000011600 */
[----:B------:R-:W-:Y:S11]  /*8500*/  LOP3.LUT P0, RZ, R0, 0x3, R102, 0x48, !PT ;  /* 0x0000000300ff7812 */ /* 0x000ff60007804866 */
[----:B------:R-:W-:Y:S02]  /*8510*/  @!UPT UIADD3 URZ, UPT, UPT, URZ, URZ, URZ ;  /* 0x000000fffffff290 */ /* 0x000fe4000fffe0ff */
[----:B------:R-:W-:Y:S05]  /*8520*/  @!P0 BRA `(.L_x_153) ;  /* 0x0000000000408947 */ /* 0x000fea0003800000 */
[----:B------:R-:W2:Y:S01]  /*8530*/  LDCU.64 UR8, c[0x4][0x78] ;  /* 0x01000f00ff0877ac */ /* 0x000ea20008000a00 */
[----:B------:R-:W-:Y:S01]  /*8540*/  MOV R3, 0x0 ;  /* 0x0000000000037802 */ /* 0x000fe20000000f00 */
[----:B------:R-:W-:Y:S02]  /*8550*/  HFMA2 R12, -RZ, RZ, 0, 5.9604644775390625e-08 ;  /* 0x00000001ff0c7431 */ /* 0x000fe400000001ff */
[----:B------:R-:W-:Y:S02]  /*8560*/  IMAD.MOV.U32 R8, RZ, RZ, 0x192 ;  /* 0x00000192ff087424 */ /* 0x000fe400078e00ff */
[----:B------:R-:W-:Y:S01]  /*8570*/  IMAD.MOV.U32 R13, RZ, RZ, RZ ;  /* 0x000000ffff0d7224 */ /* 0x000fe200078e00ff */
[----:B------:R-:W3:Y:S01]  /*8580*/  LDCU.64 UR6, c[0x4][0x80] ;  /* 0x01001000ff0677ac */ /* 0x000ee20008000a00 */
[----:B------:R-:W4:Y:S01]  /*8590*/  LDC.64 R2, c[0x4][R3] ;  /* 0x0100000003027b82 */ /* 0x000f220000000a00 */
[----:B------:R-:W5:Y:S01]  /*85a0*/  LDCU.64 UR4, c[0x4][0x18] ;  /* 0x01000300ff0477ac */ /* 0x000f620008000a00 */
[----:B--2---:R-:W-:Y:S01]  /*85b0*/  MOV R5, UR9 ;  /* 0x0000000900057c02 */ /* 0x004fe20008000f00 */
[----:B------:R-:W-:Y:S01]  /*85c0*/  IMAD.U32 R4, RZ, RZ, UR8 ;  /* 0x00000008ff047e24 */ /* 0x000fe2000f8e00ff */
[----:B---3--:R-:W-:Y:S01]  /*85d0*/  MOV R7, UR7 ;  /* 0x0000000700077c02 */ /* 0x008fe20008000f00 */
[----:B------:R-:W-:Y:S01]  /*85e0*/  IMAD.U32 R6, RZ, RZ, UR6 ;  /* 0x00000006ff067e24 */ /* 0x000fe2000f8e00ff */
[----:B-----5:R-:W-:Y:S01]  /*85f0*/  MOV R11, UR5 ;  /* 0x00000005000b7c02 */ /* 0x020fe20008000f00 */
[----:B------:R-:W-:Y:S02]  /*8600*/  IMAD.U32 R10, RZ, RZ, UR4 ;  /* 0x00000004ff0a7e24 */ /* 0x000fe4000f8e00ff */
[----:B------:R-:W-:Y:S07]  /*8610*/  LEPC R20, `(.L_x_153) ;  /* 0x000000001014794e */ /* 0x000fee0000000000 */
[----:B-1--4-:R-:W-:Y:S05]  /*8620*/  CALL.ABS.NOINC R2 ;  /* 0x0000000002007343 */ /* 0x012fea0003c00000 */
.L_x_153:
[-C--:B------:R-:W-:Y:S01]  /*8630*/  F2FP.F16.E4M3.UNPACK_B R0, R81.reuse ;  /* 0x00000051ff00723e */ /* 0x080fe200020006ff */
[----:B------:R-:W-:Y:S05]  /*8640*/  WARPSYNC.ALL ;  /* 0x0000000000007948 */ /* 0x000fea0003800000 */
[----:B------:R-:W-:Y:S01]  /*8650*/  R2UR UR4, R48 ;  /* 0x00000000300472ca */ /* 0x000fe200000e0000 */
[--C-:B------:R-:W-:Y:S01]  /*8660*/  HADD2.F32 R54, -RZ, R0.reuse.H0_H0 ;  /* 0x20000000ff367230 */ /* 0x100fe20000004100 */
[-C--:B------:R-:W-:Y:S01]  /*8670*/  F2FP.F16.E4M3.UNPACK_B R2, R80.reuse.H1 ;  /* 0x00000050ff02723e */ /* 0x080fe200030006ff */
[----:B------:R-:W-:Y:S01]  /*8680*/  HADD2.F32 R55, -RZ, R0.H1_H1 ;  /* 0x30000000ff377230 */ /* 0x000fe20000004100 */
[----:B------:R-:W-:Y:S01]  /*8690*/  F2FP.F16.E4M3.UNPACK_B R0, R81.H1 ;  /* 0x00000051ff00723e */ /* 0x000fe200030006ff */
[----:B------:R-:W-:Y:S01]  /*86a0*/  BSSY.RECONVERGENT B0, `(.L_x_154) ;  /* 0x0000099000007945 */ /* 0x000fe20003800200 */
[----:B------:R-:W-:Y:S01]  /*86b0*/  F2FP.F16.E4M3.UNPACK_B R3, R80 ;  /* 0x00000050ff03723e */ /* 0x000fe200020006ff */
[----:B------:R-:W-:Y:S01]  /*86c0*/  HADD2.F32 R52, -RZ, R2.H0_H0 ;  /* 0x20000002ff347230 */ /* 0x000fe20000004100 */
[----:B------:R-:W-:Y:S01]  /*86d0*/  ISETP.NE.AND P0, PT, R109, RZ, PT ;  /* 0x000000ff6d00720c */ /* 0x000fe20003f05270 */
[--C-:B------:R-:W-:Y:S01]  /*86e0*/  HADD2.F32 R56, -RZ, R0.reuse.H0_H0 ;  /* 0x20000000ff387230 */ /* 0x100fe20000004100 */
[----:B------:R-:W-:Y:S01]  /*86f0*/  ISETP.NE.AND P6, PT, R117, RZ, PT ;  /* 0x000000ff7500720c */ /* 0x000fe20003fc5270 */
[----:B------:R-:W-:Y:S01]  /*8700*/  HADD2.F32 R57, -RZ, R0.H1_H1 ;  /* 0x30000000ff397230 */ /* 0x000fe20000004100 */
[-C--:B------:R-:W-:Y:S01]  /*8710*/  F2FP.F16.E4M3.UNPACK_B R0, R83.reuse ;  /* 0x00000053ff00723e */ /* 0x080fe200020006ff */
[----:B-1----:R-:W1:Y:S01]  /*8720*/  LDTM.x32 R4, tmem[UR4+0x20] ;  /* 0x00002004000479ee */ /* 0x002e6200082c0000 */
[----:B------:R-:W-:Y:S01]  /*8730*/  HADD2.F32 R53, -RZ, R2.H1_H1 ;  /* 0x30000002ff357230 */ /* 0x000fe20000004100 */
[----:B------:R-:W-:Y:S01]  /*8740*/  F2FP.F16.E4M3.UNPACK_B R2, R82.H1 ;  /* 0x00000052ff02723e */ /* 0x000fe200030006ff */
[--C-:B------:R-:W-:Y:S02]  /*8750*/  HADD2.F32 R50, -RZ, R3.reuse.H0_H0 ;  /* 0x20000003ff327230 */ /* 0x100fe40000004100 */
[--C-:B------:R-:W-:Y:S02]  /*8760*/  HADD2.F32 R62, -RZ, R0.reuse.H0_H0 ;  /* 0x20000000ff3e7230 */ /* 0x100fe40000004100 */
[----:B------:R-:W-:Y:S01]  /*8770*/  HADD2.F32 R63, -RZ, R0.H1_H1 ;  /* 0x30000000ff3f7230 */ /* 0x000fe20000004100 */
[----:B------:R-:W-:Y:S01]  /*8780*/  F2FP.F16.E4M3.UNPACK_B R0, R84.H1 ;  /* 0x00000054ff00723e */ /* 0x000fe200030006ff */
[--C-:B------:R-:W-:Y:S02]  /*8790*/  HADD2.F32 R60, -RZ, R2.reuse.H0_H0 ;  /* 0x20000002ff3c7230 */ /* 0x100fe40000004100 */
[----:B------:R-:W-:Y:S01]  /*87a0*/  HADD2.F32 R61, -RZ, R2.H1_H1 ;  /* 0x30000002ff3d7230 */ /* 0x000fe20000004100 */
[----:B------:R-:W-:Y:S01]  /*87b0*/  F2FP.F16.E4M3.UNPACK_B R2, R83.H1 ;  /* 0x00000053ff02723e */ /* 0x000fe200030006ff */
[----:B------:R-:W-:Y:S01]  /*87c0*/  HADD2.F32 R51, -RZ, R3.H1_H1 ;  /* 0x30000003ff337230 */ /* 0x000fe20000004100 */
[----:B------:R-:W-:Y:S01]  /*87d0*/  F2FP.F16.E4M3.UNPACK_B R3, R82 ;  /* 0x00000052ff03723e */ /* 0x000fe200020006ff */
[--C-:B------:R-:W-:Y:S02]  /*87e0*/  HADD2.F32 R68, -RZ, R0.reuse.H0_H0 ;  /* 0x20000000ff447230 */ /* 0x100fe40000004100 */
[----:B------:R-:W-:Y:S01]  /*87f0*/  HADD2.F32 R69, -RZ, R0.H1_H1 ;  /* 0x30000000ff457230 */ /* 0x000fe20000004100 */
[-C--:B------:R-:W-:Y:S01]  /*8800*/  F2FP.F16.E4M3.UNPACK_B R0, R85.reuse.H1 ;  /* 0x00000055ff00723e */ /* 0x080fe200030006ff */
[--C-:B------:R-:W-:Y:S02]  /*8810*/  HADD2.F32 R64, -RZ, R2.reuse.H0_H0 ;  /* 0x20000002ff407230 */ /* 0x100fe40000004100 */
[----:B------:R-:W-:Y:S01]  /*8820*/  HADD2.F32 R65, -RZ, R2.H1_H1 ;  /* 0x30000002ff417230 */ /* 0x000fe20000004100 */
[----:B------:R-:W-:Y:S01]  /*8830*/  F2FP.F16.E4M3.UNPACK_B R2, R85 ;  /* 0x00000055ff02723e */ /* 0x000fe200020006ff */
[--C-:B------:R-:W-:Y:S02]  /*8840*/  HADD2.F32 R58, -RZ, R3.reuse.H0_H0 ;  /* 0x20000003ff3a7230 */ /* 0x100fe40000004100 */
[C---:B-1----:R-:W-:Y:S01]  /*8850*/  FMUL R7, R47.reuse, R7 ;  /* 0x000000072f077220 */ /* 0x042fe20000400000 */
[----:B------:R-:W-:Y:S01]  /*8860*/  HADD2.F32 R59, -RZ, R3.H1_H1 ;  /* 0x30000003ff3b7230 */ /* 0x000fe20000004100 */
[----:B------:R-:W-:Y:S01]  /*8870*/  F2FP.F16.E4M3.UNPACK_B R3, R84 ;  /* 0x00000054ff03723e */ /* 0x000fe200020006ff */
[--C-:B------:R-:W-:Y:S02]  /*8880*/  HADD2.F32 R72, -RZ, R0.reuse.H0_H0 ;  /* 0x20000000ff487230 */ /* 0x100fe40000004100 */
[C---:B------:R-:W-:Y:S01]  /*8890*/  FMUL R11, R47.reuse, R11 ;  /* 0x0000000b2f0b7220 */ /* 0x040fe20000400000 */
[----:B------:R-:W-:Y:S01]  /*88a0*/  HADD2.F32 R73, -RZ, R0.H1_H1 ;  /* 0x30000000ff497230 */ /* 0x000fe20000004100 */
[----:B------:R-:W-:Y:S01]  /*88b0*/  F2FP.F16.E4M3.UNPACK_B R0, R87 ;  /* 0x00000057ff00723e */ /* 0x000fe200020006ff */
[--C-:B------:R-:W-:Y:S02]  /*88c0*/  HADD2.F32 R70, -RZ, R2.reuse.H0_H0 ;  /* 0x20000002ff467230 */ /* 0x100fe40000004100 */
[C---:B------:R-:W-:Y:S01]  /*88d0*/  FMUL R15, R47.reuse, R15 ;  /* 0x0000000f2f0f7220 */ /* 0x040fe20000400000 */
[----:B------:R-:W-:Y:S01]  /*88e0*/  HADD2.F32 R71, -RZ, R2.H1_H1 ;  /* 0x30000002ff477230 */ /* 0x000fe20000004100 */
[-C--:B------:R-:W-:Y:S01]  /*88f0*/  F2FP.F16.E4M3.UNPACK_B R2, R86.reuse.H1 ;  /* 0x00000056ff02723e */ /* 0x080fe200030006ff */
[--C-:B------:R-:W-:Y:S02]  /*8900*/  HADD2.F32 R66, -RZ, R3.reuse.H0_H0 ;  /* 0x20000003ff427230 */ /* 0x100fe40000004100 */
[----:B------:R-:W-:Y:S01]  /*8910*/  HADD2.F32 R67, -RZ, R3.H1_H1 ;  /* 0x30000003ff437230 */ /* 0x000fe20000004100 */
[----:B------:R-:W-:Y:S01]  /*8920*/  F2FP.F16.E4M3.UNPACK_B R3, R86 ;  /* 0x00000056ff03723e */ /* 0x000fe200020006ff */
[--C-:B------:R-:W-:Y:S02]  /*8930*/  HADD2.F32 R78, -RZ, R0.reuse.H0_H0 ;  /* 0x20000000ff4e7230 */ /* 0x100fe40000004100 */
[----:B------:R-:W-:Y:S02]  /*8940*/  HADD2.F32 R79, -RZ, R0.H1_H1 ;  /* 0x30000000ff4f7230 */ /* 0x000fe40000004100 */
[C---:B------:R-:W-:Y:S01]  /*8950*/  FMUL R0, R47.reuse, R4 ;  /* 0x000000042f007220 */ /* 0x040fe20000400000 */
[--C-:B------:R-:W-:Y:S02]  /*8960*/  HADD2.F32 R76, -RZ, R2.reuse.H0_H0 ;  /* 0x20000002ff4c7230 */ /* 0x100fe40000004100 */
[----:B------:R-:W-:Y:S01]  /*8970*/  FMUL R4, R47, R8 ;  /* 0x000000082f047220 */ /* 0x000fe20000400000 */
[----:B------:R-:W-:Y:S02]  /*8980*/  HADD2.F32 R77, -RZ, R2.H1_H1 ;  /* 0x30000002ff4d7230 */ /* 0x000fe40000004100 */
[----:B------:R-:W-:Y:S01]  /*8990*/  FFMA R0, R49, R50, R0 ;  /* 0x0000003231007223 */ /* 0x000fe20000000000 */
[--C-:B------:R-:W-:Y:S02]  /*89a0*/  HADD2.F32 R74, -RZ, R3.reuse.H0_H0 ;  /* 0x20000003ff4a7230 */ /* 0x100fe40000004100 */
[C---:B------:R-:W-:Y:S01]  /*89b0*/  FMUL R2, R47.reuse, R5 ;  /* 0x000000052f027220 */ /* 0x040fe20000400000 */
[----:B------:R-:W-:Y:S02]  /*89c0*/  HADD2.F32 R75, -RZ, R3.H1_H1 ;  /* 0x30000003ff4b7230 */ /* 0x000fe40000004100 */
[C---:B------:R-:W-:Y:S01]  /*89d0*/  FMUL R5, R47.reuse, R9 ;  /* 0x000000092f057220 */ /* 0x040fe20000400000 */
[----:B------:R-:W-:Y:S01]  /*89e0*/  FMUL R8, R47, R12 ;  /* 0x0000000c2f087220 */ /* 0x000fe20000400000 */
[----:B------:R-:W-:Y:S01]  /*89f0*/  FFMA R2, R49, R51, R2 ;  /* 0x0000003331027223 */ /* 0x000fe20000000002 */
[C---:B------:R-:W-:Y:S01]  /*8a00*/  FMUL R9, R47.reuse, R13 ;  /* 0x0000000d2f097220 */ /* 0x040fe20000400000 */
[C---:B------:R-:W-:Y:S01]  /*8a10*/  FMUL R12, R47.reuse, R21 ;  /* 0x000000152f0c7220 */ /* 0x040fe20000400000 */
[C---:B------:R-:W-:Y:S01]  /*8a20*/  FMUL R21, R47.reuse, R30 ;  /* 0x0000001e2f157220 */ /* 0x040fe20000400000 */
[C---:B------:R-:W-:Y:S01]  /*8a30*/  FMUL R13, R47.reuse, R22 ;  /* 0x000000162f0d7220 */ /* 0x040fe20000400000 */
        /* <DEDUP_REMOVED lines=9> */
[C---:B------:R-:W-:Y:S01]  /*8ad0*/  FFMA R6, R49.reuse, R56, R6 ;  /* 0x0000003831067223 */ /* 0x040fe20000000006 */
[C---:B------:R-:W-:Y:S01]  /*8ae0*/  FFMA R11, R49.reuse, R57, R11 ;  /* 0x00000039310b7223 */ /* 0x040fe2000000000b */
[C---:B------:R-:W-:Y:S01]  /*8af0*/  FFMA R8, R49.reuse, R58, R8 ;  /* 0x0000003a31087223 */ /* 0x040fe20000000008 */
[----:B------:R-:W-:Y:S01]  /*8b00*/  FFMA R9, R49, R59, R9 ;  /* 0x0000003b31097223 */ /* 0x000fe20000000009 */
[----:B------:R-:W-:Y:S01]  /*8b10*/  F2FP.SATFINITE.E4M3.F32.PACK_AB_MERGE_C R52, R7, R3, RZ ;  /* 0x000000030734723e */ /* 0x000fe200048070ff */
[----:B------:R-:W-:Y:S01]  /*8b20*/  FFMA R10, R49, R60, R10 ;  /* 0x0000003c310a7223 */ /* 0x000fe2000000000a */
[----:B------:R-:W-:Y:S01]  /*8b30*/  F2FP.SATFINITE.E4M3.F32.PACK_AB_MERGE_C R53, R11, R6, RZ ;  /* 0x000000060b35723e */ /* 0x000fe200048070ff */
[----:B------:R-:W-:Y:S01]  /*8b40*/  FFMA R15, R49, R61, R15 ;  /* 0x0000003d310f7223 */ /* 0x000fe2000000000f */
[C---:B------:R-:W-:Y:S01]  /*8b50*/  FMUL R3, R47.reuse, R16 ;  /* 0x000000102f037220 */ /* 0x040fe20000400000 */
[C---:B------:R-:W-:Y:S01]  /*8b60*/  FMUL R6, R47.reuse, R17 ;  /* 0x000000112f067220 */ /* 0x040fe20000400000 */
[----:B------:R-:W-:Y:S01]  /*8b70*/  F2FP.F16.E4M3.UNPACK_B R51, R87.H1 ;  /* 0x00000057ff33723e */ /* 0x000fe200030006ff */
[----:B------:R-:W-:Y:S01]  /*8b80*/  FMUL R11, R47, R20 ;  /* 0x000000142f0b7220 */ /* 0x000fe20000400000 */
[----:B------:R-:W-:Y:S01]  /*8b90*/  F2FP.SATFINITE.E4M3.F32.PACK_AB_MERGE_C R54, R15, R10, RZ ;  /* 0x0000000a0f36723e */ /* 0x000fe200048070ff */
[C---:B------:R-:W-:Y:S01]  /*8ba0*/  FFMA R3, R49.reuse, R62, R3 ;  /* 0x0000003e31037223 */ /* 0x040fe20000000003 */
[----:B------:R-:W-:Y:S01]  /*8bb0*/  FFMA R6, R49, R63, R6 ;  /* 0x0000003f31067223 */ /* 0x000fe20000000006 */
[----:B------:R-:W-:Y:S01]  /*8bc0*/  FMUL R20, R47, R29 ;  /* 0x0000001d2f147220 */ /* 0x000fe20000400000 */
[----:B------:R-:W-:Y:S01]  /*8bd0*/  F2FP.SATFINITE.E4M3.F32.PACK_AB_MERGE_C R29, R5, R4, R53 ;  /* 0x00000004051d723e */ /* 0x000fe20004807035 */
[----:B------:R-:W-:Y:S01]  /*8be0*/  FMUL R10, R47, R19 ;  /* 0x000000132f0a7220 */ /* 0x000fe20000400000 */
[----:B------:R-:W-:Y:S01]  /*8bf0*/  F2FP.SATFINITE.E4M3.F32.PACK_AB_MERGE_C R30, R9, R8, R54 ;  /* 0x00000008091e723e */ /* 0x000fe20004807036 */
        /* <DEDUP_REMOVED lines=10> */
[----:B------:R-:W-:Y:S01]  /*8ca0*/  FFMA R14, R49, R69, R14 ;  /* 0x00000045310e7223 */ /* 0x000fe2000000000e */
[----:B------:R-:W-:Y:S01]  /*8cb0*/  FMUL R18, R47, R27 ;  /* 0x0000001b2f127220 */ /* 0x000fe20000400000 */
[C---:B------:R-:W-:Y:S01]  /*8cc0*/  FFMA R15, R49.reuse, R70, R15 ;  /* 0x00000046310f7223 */ /* 0x040fe2000000000f */
[C---:B------:R-:W-:Y:S01]  /*8cd0*/  FFMA R16, R49.reuse, R71, R16 ;  /* 0x0000004731107223 */ /* 0x040fe20000000010 */
[C---:B------:R-:W-:Y:S01]  /*8ce0*/  FFMA R17, R49.reuse, R72, R17 ;  /* 0x0000004831117223 */ /* 0x040fe20000000011 */
[C---:B------:R-:W-:Y:S01]  /*8cf0*/  FFMA R18, R49.reuse, R73, R18 ;  /* 0x0000004931127223 */ /* 0x040fe20000000012 */
[----:B------:R-:W-:Y:S01]  /*8d00*/  FFMA R19, R49, R74, R19 ;  /* 0x0000004a31137223 */ /* 0x000fe20000000013 */
[----:B------:R-:W-:Y:S01]  /*8d10*/  FMUL R23, R47, R32 ;  /* 0x000000202f177220 */ /* 0x000fe20000400000 */
[----:B------:R-:W-:Y:S01]  /*8d20*/  FFMA R20, R49, R75, R20 ;  /* 0x0000004b31147223 */ /* 0x000fe20000000014 */
[----:B------:R-:W-:Y:S01]  /*8d30*/  FMUL R24, R47, R33 ;  /* 0x000000212f187220 */ /* 0x000fe20000400000 */
[--C-:B------:R-:W-:Y:S02]  /*8d40*/  HADD2.F32 R50, -RZ, R51.reuse.H0_H0 ;  /* 0x20000033ff327230 */ /* 0x100fe40000004100 */
[----:B------:R-:W-:Y:S01]  /*8d50*/  FFMA R21, R49, R76, R21 ;  /* 0x0000004c31157223 */ /* 0x000fe20000000015 */
[----:B------:R-:W-:Y:S02]  /*8d60*/  HADD2.F32 R51, -RZ, R51.H1_H1 ;  /* 0x30000033ff337230 */ /* 0x000fe40000004100 */
[----:B------:R-:W-:Y:S01]  /*8d70*/  FMUL R25, R47, R34 ;  /* 0x000000222f197220 */ /* 0x000fe20000400000 */
[----:B------:R-:W-:Y:S01]  /*8d80*/  FFMA R22, R49, R77, R22 ;  /* 0x0000004d31167223 */ /* 0x000fe20000000016 */
[----:B------:R-:W-:Y:S01]  /*8d90*/  FMUL R26, R47, R35 ;  /* 0x000000232f1a7220 */ /* 0x000fe20000400000 */
[----:B------:R-:W-:Y:S01]  /*8da0*/  F2FP.SATFINITE.E4M3.F32.PACK_AB_MERGE_C R7, R10, R7, RZ ;  /* 0x000000070a07723e */ /* 0x000fe200048070ff */
[C---:B------:R-:W-:Y:S01]  /*8db0*/  FFMA R23, R49.reuse, R78, R23 ;  /* 0x0000004e31177223 */ /* 0x040fe20000000017 */
[C---:B------:R-:W-:Y:S01]  /*8dc0*/  FFMA R24, R49.reuse, R79, R24 ;  /* 0x0000004f31187223 */ /* 0x040fe20000000018 */
[C---:B------:R-:W-:Y:S01]  /*8dd0*/  FFMA R25, R49.reuse, R50, R25 ;  /* 0x0000003231197223 */ /* 0x040fe20000000019 */
[----:B------:R-:W-:Y:S01]  /*8de0*/  FFMA R26, R49, R51, R26 ;  /* 0x00000033311a7223 */ /* 0x000fe2000000001a */
[----:B------:R-:W-:Y:S02]  /*8df0*/  F2FP.SATFINITE.E4M3.F32.PACK_AB_MERGE_C R28, R2, R0, R52 ;  /* 0x00000000021c723e */ /* 0x000fe40004807034 */
[----:B------:R-:W-:Y:S02]  /*8e00*/  F2FP.SATFINITE.E4M3.F32.PACK_AB_MERGE_C R31, R6, R3, R7 ;  /* 0x00000003061f723e */ /* 0x000fe40004807007 */
[----:B------:R-:W-:Y:S02]  /*8e10*/  F2FP.SATFINITE.E4M3.F32.PACK_AB_MERGE_C R13, R14, R13, RZ ;  /* 0x0000000d0e0d723e */ /* 0x000fe400048070ff */
[----:B------:R-:W-:Y:S01]  /*8e20*/  F2FP.SATFINITE.E4M3.F32.PACK_AB_MERGE_C R17, R18, R17, RZ ;  /* 0x000000111211723e */ /* 0x000fe200048070ff */
[----:B------:R1:W-:Y:S01]  /*8e30*/  STS.128 [R100+UR49+0x5400], R28 ;  /* 0x0054001c64007988 */ /* 0x0003e20008000c31 */
[----:B------:R-:W-:Y:S02]  /*8e40*/  F2FP.SATFINITE.E4M3.F32.PACK_AB_MERGE_C R14, R22, R21, RZ ;  /* 0x00000015160e723e */ /* 0x000fe400048070ff */
[----:B------:R-:W-:Y:S02]  /*8e50*/  F2FP.SATFINITE.E4M3.F32.PACK_AB_MERGE_C R25, R26, R25, RZ ;  /* 0x000000191a19723e */ /* 0x000fe400048070ff */
[----:B------:R-:W-:Y:S02]  /*8e60*/  F2FP.SATFINITE.E4M3.F32.PACK_AB_MERGE_C R12, R12, R11, R13 ;  /* 0x0000000b0c0c723e */ /* 0x000fe4000480700d */
[----:B------:R-:W-:Y:S02]  /*8e70*/  F2FP.SATFINITE.E4M3.F32.PACK_AB_MERGE_C R13, R16, R15, R17 ;  /* 0x0000000f100d723e */ /* 0x000fe40004807011 */
        /* <DEDUP_REMOVED lines=13> */
[----:B------:R-:W-:Y:S02]  /*8f50*/  UIADD3 UR12, UP0, UPT, UR52, 0x680, URZ ;  /* 0x00000680340c7890 */ /* 0x000fe4000ff1e0ff */
[----:B------:R-:W-:Y:S02]  /*8f60*/  UIADD3 UR9, UPT, UPT, UR41, 0x20, URZ ;  /* 0x0000002029097890 */ /* 0x000fe4000fffe0ff */
[----:B------:R-:W-:Y:S02]  /*8f70*/  UIADD3 UR8, UPT, UPT, UR49, 0x5400, URZ ;  /* 0x0000540031087890 */ /* 0x000fe4000fffe0ff */
[----:B------:R-:W-:Y:S01]  /*8f80*/  UIADD3.X UR13, UPT, UPT, URZ, UR53, URZ, UP0, !UPT ;  /* 0x00000035ff0d7290 */ /* 0x000fe200087fe4ff */
[----:B------:R-:W-:Y:S01]  /*8f90*/  UMOV UR10, UR42 ;  /* 0x0000002a000a7c82 */ /* 0x000fe20008000000 */
[----:B------:R-:W-:Y:S01]  /*8fa0*/  UMOV UR11, UR36 ;  /* 0x00000024000b7c82 */ /* 0x000fe20008000000 */
[----:B------:R-:W-:Y:S02]  /*8fb0*/  UIADD3 UR5, UPT, UPT, UR41, 0xa0, URZ ;  /* 0x000000a029057890 */ /* 0x000fe4000fffe0ff */
[----:B------:R-:W-:Y:S01]  /*8fc0*/  UIADD3 UR4, UPT, UPT, UR49, 0x5c00, URZ ;  /* 0x00005c0031047890 */ /* 0x000fe2000fffe0ff */
[----:B------:R-:W-:Y:S03]  /*8fd0*/  UMOV UR6, UR42 ;  /* 0x0000002a00067c82 */ /* 0x000fe60008000000 */
[----:B------:R2:W-:Y:S01]  /*8fe0*/  UTMASTG.3D [UR8], [UR12] ;  /* 0x000000080c0073b5 */ /* 0x0005e20008010000 */
[----:B------:R-:W-:Y:S04]  /*8ff0*/  UMOV UR7, UR36 ;  /* 0x0000002400077c82 */ /* 0x000fe80008000000 */
[----:B------:R2:W-:Y:S01]  /*9000*/  UTMASTG.3D [UR4], [UR12] ;  /* 0x000000040c0073b5 */ /* 0x0005e20008010000 */
[----:B------:R0:W-:Y:S01]  /*9010*/  UTMACMDFLUSH ;  /* 0x00000000000079b7 */ /* 0x0001e20000000000 */
[----:B--2---:R-:W-:Y:S04]  /*9020*/  DEPBAR.LE SB0, 0x1 ;  /* 0x000080400000791a */ /* 0x004fe80000000000 */
.L_x_155:
[----:B------:R-:W-:Y:S05]  /*9030*/  BSYNC.RECONVERGENT B0 ;  /* 0x0000000000007941 */ /* 0x000fea0003800200 */
.L_x_154:
        /* <DEDUP_REMOVED lines=15> */
.L_x_159:
[----:B------:R-:W-:Y:S05]  /*9130*/  BSYNC B0 ;  /* 0x0000000000007941 */ /* 0x000fea0003800000 */
.L_x_158:
[----:B------:R-:W-:Y:S01]  /*9140*/  ISETP.NE.AND P0, PT, R115, RZ, PT ;  /* 0x000000ff7300720c */ /* 0x000fe20003f05270 */
[----:B------:R-:W-:Y:S11]  /*9150*/  VIADD R105, R105, 0x1 ;  /* 0x0000000169697836 */ /* 0x000ff60000000000 */
[----:B------:R-:W-:Y:S01]  /*9160*/  @!UPT UIADD3 URZ, UPT, UPT, URZ, URZ, URZ ;  /* 0x000000fffffff290 */ /* 0x000fe2000fffe0ff */
[----:B------:R3:W4:Y:S04]  /*9170*/  @P0 LDS.128 R84, [R2+0x400] ;  /* 0x0004000002540984 */ /* 0x0007280000000c00 */
[----:B------:R1:W1:Y:S01]  /*9180*/  @P0 LDS.128 R80, [R3+UR49+0x400] ;  /* 0x0004003103500984 */ /* 0x0002620008000c00 */
        /* <DEDUP_REMOVED lines=14> */
.L_x_157:
[----:B------:R-:W-:Y:S05]  /*9270*/  BSYNC B1 ;  /* 0x0000000000017941 */ /* 0x000fea0003800000 */
.L_x_156:
[----:B------:R-:W-:Y:S05]  /*9280*/  VIADD R0, R48, 0x40 ;  /* 0x0000004030007836 */ /* 0x000fea0000000000 */
[----:B------:R-:W-:Y:S04]  /*9290*/  SHF.R.U32.HI R0, RZ, 0x15, R0 ;  /* 0x00000015ff007819 */ /* 0x000fe80000011600 */
[----:B------:R-:W-:Y:S11]  /*92a0*/  LOP3.LUT P0, RZ, R0, 0x3, R102, 0x48, !PT ;  /* 0x0000000300ff7812 */ /* 0x000ff60007804866 */
[----:B------:R-:W-:Y:S02]  /*92b0*/  @!UPT UIADD3 URZ, UPT, UPT, URZ, URZ, URZ ;  /* 0x000000fffffff290 */ /* 0x000fe4000fffe0ff */
[----:B------:R-:W-:Y:S05]  /*92c0*/  @!P0 BRA `(.L_x_161) ;  /* 0x0000000000408947 */ /* 0x000fea0003800000 */
[----:B------:R-:W2:Y:S01]  /*92d0*/  LDCU.64 UR8, c[0x4][0x78] ;  /* 0x01000f00ff0877ac */ /* 0x000ea20008000a00 */
[----:B------:R-:W-:Y:S01]  /*92e0*/  MOV R3, 0x0 ;  /* 0x0000000000037802 */ /* 0x000fe20000000f00 */
[----:B-1----:R-:W-:Y:S02]  /*92f0*/  HFMA2 R12, -RZ, RZ, 0, 5.9604644775390625e-08 ;  /* 0x00000001ff0c7431 */ /* 0x002fe400000001ff */
[----:B------:R-:W-:Y:S02]  /*9300*/  IMAD.MOV.U32 R8, RZ, RZ, 0x192 ;  /* 0x00000192ff087424 */ /* 0x000fe400078e00ff */
[----:B------:R-:W-:Y:S01]  /*9310*/  IMAD.MOV.U32 R13, RZ, RZ, RZ ;  /* 0x000000ffff0d7224 */ /* 0x000fe200078e00ff */
[----:B------:R-:W1:Y:S01]  /*9320*/  LDCU.64 UR6, c[0x4][0x80] ;  /* 0x01001000ff0677ac */ /* 0x000e620008000a00 */
[----:B------:R-:W3:Y:S01]  /*9330*/  LDC.64 R2, c[0x4][R3] ;  /* 0x0100000003027b82 */ /* 0x000ee20000000a00 */
[----:B------:R-:W4:Y:S01]  /*9340*/  LDCU.64 UR4, c[0x4][0x18] ;  /* 0x01000300ff0477ac */ /* 0x000f220008000a00 */
[----:B--2---:R-:W-:Y:S01]  /*9350*/  MOV R5, UR9 ;  /* 0x0000000900057c02 */ /* 0x004fe20008000f00 */
[----:B------:R-:W-:Y:S01]  /*9360*/  IMAD.U32 R4, RZ, RZ, UR8 ;  /* 0x00000008ff047e24 */ /* 0x000fe2000f8e00ff */
[----:B-1----:R-:W-:Y:S01]  /*9370*/  MOV R7, UR7 ;  /* 0x0000000700077c02 */ /* 0x002fe20008000f00 */
[----:B------:R-:W-:Y:S01]  /*9380*/  IMAD.U32 R6, RZ, RZ, UR6 ;  /* 0x00000006ff067e24 */ /* 0x000fe2000f8e00ff */
[----:B----4-:R-:W-:Y:S01]  /*9390*/  MOV R11, UR5 ;  /* 0x00000005000b7c02 */ /* 0x010fe20008000f00 */
[----:B------:R-:W-:Y:S02]  /*93a0*/  IMAD.U32 R10, RZ, RZ, UR4 ;  /* 0x00000004ff0a7e24 */ /* 0x000fe4000f8e00ff */
[----:B------:R-:W-:Y:S07]  /*93b0*/  LEPC R20, `(.L_x_161) ;  /* 0x000000001014794e */ /* 0x000fee0000000000 */
[----:B---3--:R-:W-:Y:S05]  /*93c0*/  CALL.ABS.NOINC R2 ;  /* 0x0000000002007343 */ /* 0x008fea0003c00000 */
.L_x_161:
        /* <DEDUP_REMOVED lines=147> */
[----:B------:R-:W-:Y:S02]  /*9d00*/  UIADD3 UR12, UP0, UPT, UR52, 0x680, URZ ;  /* 0x00000680340c7890 */ /* 0x000fe4000ff1e0ff */
[----:B------:R-:W-:Y:S02]  /*9d10*/  UIADD3 UR5, UPT, UPT, UR41, 0x40, URZ ;  /* 0x0000004029057890 */ /* 0x000fe4000fffe0ff */
[----:B------:R-:W-:Y:S01]  /*9d20*/  MOV R108, UR4 ;  /* 0x00000004006c7c02 */ /* 0x000fe20008000f00 */
[----:B------:R-:W-:Y:S01]  /*9d30*/  UIADD3.X UR13, UPT, UPT, URZ, UR53, URZ, UP0, !UPT ;  /* 0x00000035ff0d7290 */ /* 0x000fe200087fe4ff */
[----:B------:R-:W-:Y:S02]  /*9d40*/  UMOV UR6, UR42 ;  /* 0x0000002a00067c82 */ /* 0x000fe40008000000 */
[----:B------:R-:W-:Y:S01]  /*9d50*/  R2UR UR4, R108 ;  /* 0x000000006c0472ca */ /* 0x000fe200000e0000 */
[----:B------:R-:W-:Y:S01]  /*9d60*/  UMOV UR7, UR36 ;  /* 0x0000002400077c82 */ /* 0x000fe20008000000 */
[----:B------:R-:W-:Y:S02]  /*9d70*/  UIADD3 UR9, UPT, UPT, UR41, 0xc0, URZ ;  /* 0x000000c029097890 */ /* 0x000fe4000fffe0ff */
[----:B------:R-:W-:Y:S01]  /*9d80*/  UIADD3 UR8, UPT, UPT, UR49, 0x4c00, URZ ;  /* 0x00004c0031087890 */ /* 0x000fe2000fffe0ff */
[----:B------:R-:W-:Y:S01]  /*9d90*/  UMOV UR10, UR42 ;  /* 0x0000002a000a7c82 */ /* 0x000fe20008000000 */
[----:B------:R-:W-:Y:S07]  /*9da0*/  UMOV UR11, UR36 ;  /* 0x00000024000b7c82 */ /* 0x000fee0008000000 */
[----:B------:R2:W-:Y:S01]  /*9db0*/  UTMASTG.3D [UR4], [UR12] ;  /* 0x000000040c0073b5 */ /* 0x0005e20008010000 */
[----:B------:R2:W-:Y:S01]  /*9dc0*/  UTMASTG.3D [UR8], [UR12] ;  /* 0x000000080c0073b5 */ /* 0x0005e20008010000 */
[----:B------:R0:W-:Y:S01]  /*9dd0*/  UTMACMDFLUSH ;  /* 0x00000000000079b7 */ /* 0x0001e20000000000 */
[----:B--2---:R-:W-:Y:S04]  /*9de0*/  DEPBAR.LE SB0, 0x1 ;  /* 0x000080400000791a */ /* 0x004fe80000000000 */
.L_x_163:
[----:B------:R-:W-:Y:S05]  /*9df0*/  BSYNC.RECONVERGENT B0 ;  /* 0x0000000000007941 */ /* 0x000fea0003800200 */
.L_x_162:
        /* <DEDUP_REMOVED lines=15> */
.L_x_167:
[----:B------:R-:W-:Y:S05]  /*9ef0*/  BSYNC B0 ;  /* 0x0000000000007941 */ /* 0x000fea0003800000 */
.L_x_166:
        /* <DEDUP_REMOVED lines=19> */
.L_x_165:
[----:B------:R-:W-:Y:S05]  /*a030*/  BSYNC B1 ;  /* 0x0000000000017941 */ /* 0x000fea0003800000 */
.L_x_164:
        /* <DEDUP_REMOVED lines=21> */
.L_x_169:
[----:B------:R-:W-:Y:S01]  /*a190*/  ISETP.NE.AND P0, PT, R109, RZ, PT ;  /* 0x000000ff6d00720c */ /* 0x000fe20003f05270 */
[----:B------:R-:W-:Y:S05]  /*a1a0*/  WARPSYNC.ALL ;  /* 0x0000000000007948 */ /* 0x000fea0003800000 */
[----:B------:R-:W-:Y:S01]  /*a1b0*/  R2UR UR4, R48 ;  /* 0x00000000300472ca */ /* 0x000fe200000e0000 */
[----:B------:R-:W-:Y:S01]  /*a1c0*/  BSSY.RECONVERGENT B0, `(.L_x_170) ;  /* 0x000009f000007945 */ /* 0x000fe20003800200 */
[-C--:B------:R-:W-:Y:S02]  /*a1d0*/  F2FP.F16.E4M3.UNPACK_B R4, R81.reuse ;  /* 0x00000051ff04723e */ /* 0x080fe400020006ff */
[-C--:B------:R-:W-:Y:S02]  /*a1e0*/  F2FP.F16.E4M3.UNPACK_B R2, R80.reuse ;  /* 0x00000050ff02723e */ /* 0x080fe400020006ff */
[----:B------:R-:W-:Y:S01]  /*a1f0*/  F2FP.F16.E4M3.UNPACK_B R80, R80.H1 ;  /* 0x00000050ff50723e */ /* 0x000fe200030006ff */
[--C-:B------:R-:W-:Y:S01]  /*a200*/  HADD2.F32 R50, -RZ, R4.reuse.H0_H0 ;  /* 0x20000004ff327230 */ /* 0x100fe20000004100 */
[----:B------:R-:W-:Y:S01]  /*a210*/  F2FP.F16.E4M3.UNPACK_B R81, R81.H1 ;  /* 0x00000051ff51723e */ /* 0x000fe200030006ff */
[----:B------:R-:W-:Y:S01]  /*a220*/  HADD2.F32 R51, -RZ, R4.H1_H1 ;  /* 0x30000004ff337230 */ /* 0x000fe20000004100 */
[-C--:B------:R-:W-:Y:S01]  /*a230*/  F2FP.F16.E4M3.UNPACK_B R55, R82.reuse ;  /* 0x00000052ff37723e */ /* 0x080fe200020006ff */
[--C-:B------:R-:W-:Y:S01]  /*a240*/  HADD2.F32 R0, -RZ, R2.reuse.H0_H0 ;  /* 0x20000002ff007230 */ /* 0x100fe20000004100 */
[----:B------:R-:W-:Y:S01]  /*a250*/  F2FP.F16.E4M3.UNPACK_B R82, R82.H1 ;  /* 0x00000052ff52723e */ /* 0x000fe200030006ff */
[----:B-1----:R-:W1:Y:S01]  /*a260*/  LDTM.x32 R4, tmem[UR4+0x60] ;  /* 0x00006004000479ee */ /* 0x002e6200082c0000 */
[----:B------:R-:W-:Y:S01]  /*a270*/  NOP ;  /* 0x0000000000007918 */ /* 0x000fe20000000000 */
[----:B------:R-:W-:Y:S01]  /*a280*/  IADD3 R111, PT, PT, R111, 0x2a0, RZ ;  /* 0x000002a06f6f7810 */ /* 0x000fe20007ffe0ff */
[----:B------:R-:W-:Y:S01]  /*a290*/  HADD2.F32 R2, -RZ, R2.H1_H1 ;  /* 0x30000002ff027230 */ /* 0x000fe20000004100 */
[----:B------:R-:W-:Y:S01]  /*a2a0*/  F2FP.F16.E4M3.UNPACK_B R59, R83 ;  /* 0x00000053ff3b723e */ /* 0x000fe200020006ff */
[--C-:B------:R-:W-:Y:S01]  /*a2b0*/  HADD2.F32 R54, -RZ, R55.reuse.H0_H0 ;  /* 0x20000037ff367230 */ /* 0x100fe20000004100 */
[----:B------:R-:W-:Y:S01]  /*a2c0*/  LOP3.LUT R111, R111, 0xfefffff8, RZ, 0xc0, !PT ;  /* 0xfefffff86f6f7812 */ /* 0x000fe200078ec0ff */
[----:B------:R-:W-:Y:S01]  /*a2d0*/  HADD2.F32 R55, -RZ, R55.H1_H1 ;  /* 0x30000037ff377230 */ /* 0x000fe20000004100 */
[----:B------:R-:W-:Y:S01]  /*a2e0*/  F2FP.F16.E4M3.UNPACK_B R63, R84 ;  /* 0x00000054ff3f723e */ /* 0x000fe200020006ff */
[--C-:B------:R-:W-:Y:S01]  /*a2f0*/  HADD2.F32 R58, -RZ, R59.reuse.H0_H0 ;  /* 0x2000003bff3a7230 */ /* 0x100fe20000004100 */
[----:B-1----:R1:W-:Y:S01]  /*a300*/  SYNCS.ARRIVE.TRANS64.RED.A1T0 RZ, [R111+URZ], RZ ;  /* 0x000000ff6fff79a7 */ /* 0x0023e200081004ff */
[----:B------:R-:W-:Y:S01]  /*a310*/  HADD2.F32 R59, -RZ, R59.H1_H1 ;  /* 0x3000003bff3b7230 */ /* 0x000fe20000004100 */
[----:B------:R-:W-:Y:S01]  /*a320*/  F2FP.F16.E4M3.UNPACK_B R67, R85 ;  /* 0x00000055ff43723e */ /* 0x000fe200020006ff */
[--C-:B------:R-:W-:Y:S01]  /*a330*/  HADD2.F32 R62, -RZ, R63.reuse.H0_H0 ;  /* 0x2000003fff3e7230 */ /* 0x100fe20000004100 */
[----:B------:R-:W-:Y:S01]  /*a340*/  F2FP.F16.E4M3.UNPACK_B R71, R86 ;  /* 0x00000056ff47723e */ /* 0x000fe200020006ff */
[----:B------:R-:W-:Y:S01]  /*a350*/  HADD2.F32 R63, -RZ, R63.H1_H1 ;  /* 0x3000003fff3f7230 */ /* 0x000fe20000004100 */
[----:B------:R-:W-:Y:S01]  /*a360*/  F2FP.F16.E4M3.UNPACK_B R75, R87 ;  /* 0x00000057ff4b723e */ /* 0x000fe200020006ff */
[--C-:B------:R-:W-:Y:S01]  /*a370*/  HADD2.F32 R66, -RZ, R67.reuse.H0_H0 ;  /* 0x20000043ff427230 */ /* 0x100fe20000004100 */
[----:B------:R-:W-:Y:S01]  /*a380*/  F2FP.F16.E4M3.UNPACK_B R83, R83.H1 ;  /* 0x00000053ff53723e */ /* 0x000fe200030006ff */
[----:B------:R-:W-:Y:S01]  /*a390*/  HADD2.F32 R67, -RZ, R67.H1_H1 ;  /* 0x30000043ff437230 */ /* 0x000fe20000004100 */
[----:B------:R-:W-:Y:S01]  /*a3a0*/  F2FP.F16.E4M3.UNPACK_B R84, R84.H1 ;  /* 0x00000054ff54723e */ /* 0x000fe200030006ff */
[--C-:B------:R-:W-:Y:S01]  /*a3b0*/  HADD2.F32 R70, -RZ, R71.reuse.H0_H0 ;  /* 0x20000047ff467230 */ /* 0x100fe20000004100 */
[----:B------:R-:W-:Y:S01]  /*a3c0*/  F2FP.F16.E4M3.UNPACK_B R85, R85.H1 ;  /* 0x00000055ff55723e */ /* 0x000fe200030006ff */
[----:B------:R-:W-:Y:S02]  /*a3d0*/  HADD2.F32 R71, -RZ, R71.H1_H1 ;  /* 0x30000047ff477230 */ /* 0x000fe40000004100 */
[C---:B------:R-:W-:Y:S01]  /*a3e0*/  FMUL R4, R47.reuse, R4 ;  /* 0x000000042f047220 */ /* 0x040fe20000400000 */
[C---:B------:R-:W-:Y:S01]  /*a3f0*/  FMUL R5, R47.reuse, R5 ;  /* 0x000000052f057220 */ /* 0x040fe20000400000 */
[--C-:B------:R-:W-:Y:S02]  /*a400*/  HADD2.F32 R3, -RZ, R80.reuse.H0_H0 ;  /* 0x20000050ff037230 */ /* 0x100fe40000004100 */
[----:B------:R-:W-:Y:S01]  /*a410*/  FMUL R8, R47, R8 ;  /* 0x000000082f087220 */ /* 0x000fe20000400000 */
[C---:B------:R-:W-:Y:S01]  /*a420*/  FFMA R4, R49.reuse, R0, R4 ;  /* 0x0000000031047223 */ /* 0x040fe20000000004 */
        /* <DEDUP_REMOVED lines=12> */
[--C-:B------:R-:W-:Y:S02]  /*a4f0*/  HADD2.F32 R74, -RZ, R75.reuse.H0_H0 ;  /* 0x2000004bff4a7230 */ /* 0x100fe40000004100 */
[C---:B------:R-:W-:Y:S01]  /*a500*/  FMUL R28, R47.reuse, R32 ;  /* 0x000000202f1c7220 */ /* 0x040fe20000400000 */
[----:B------:R-:W-:Y:S02]  /*a510*/  HADD2.F32 R75, -RZ, R75.H1_H1 ;  /* 0x3000004bff4b7230 */ /* 0x000fe40000004100 */
[C---:B------:R-:W-:Y:S01]  /*a520*/  FMUL R29, R47.reuse, R33 ;  /* 0x000000212f1d7220 */ /* 0x040fe20000400000 */
[----:B------:R-:W-:Y:S02]  /*a530*/  HADD2.F32 R48, -RZ, R80.H1_H1 ;  /* 0x30000050ff307230 */ /* 0x000fe40000004100 */
[C---:B------:R-:W-:Y:S01]  /*a540*/  FMUL R6, R47.reuse, R6 ;  /* 0x000000062f067220 */ /* 0x040fe20000400000 */
[C---:B------:R-:W-:Y:S01]  /*a550*/  FMUL R7, R47.reuse, R7 ;  /* 0x000000072f077220 */ /* 0x040fe20000400000 */
[--C-:B------:R-:W-:Y:S02]  /*a560*/  HADD2.F32 R52, -RZ, R81.reuse.H0_H0 ;  /* 0x20000051ff347230 */ /* 0x100fe40000004100 */
[----:B------:R-:W-:Y:S01]  /*a570*/  FMUL R10, R47, R10 ;  /* 0x0000000a2f0a7220 */ /* 0x000fe20000400000 */
[C---:B------:R-:W-:Y:S01]  /*a580*/  FFMA R6, R49.reuse, R3, R6 ;  /* 0x0000000331067223 */ /* 0x040fe20000000006 */
[----:B------:R-:W-:Y:S02]  /*a590*/  HADD2.F32 R53, -RZ, R81.H1_H1 ;  /* 0x30000051ff357230 */ /* 0x000fe40000004100 */
[C---:B------:R-:W-:Y:S01]  /*a5a0*/  FFMA R7, R49.reuse, R48, R7 ;  /* 0x0000003031077223 */ /* 0x040fe20000000007 */
[C---:B------:R-:W-:Y:S01]  /*a5b0*/  FFMA R8, R49.reuse, R50, R8 ;  /* 0x0000003231087223 */ /* 0x040fe20000000008 */
[C---:B------:R-:W-:Y:S01]  /*a5c0*/  FFMA R9, R49.reuse, R51, R9 ;  /* 0x0000003331097223 */ /* 0x040fe20000000009 */
[----:B------:R-:W-:Y:S01]  /*a5d0*/  FFMA R10, R49, R52, R10 ;  /* 0x00000034310a7223 */ /* 0x000fe2000000000a */
[----:B------:R-:W-:Y:S01]  /*a5e0*/  FMUL R11, R47, R11 ;  /* 0x0000000b2f0b7220 */ /* 0x000fe20000400000 */
[----:B------:R-:W-:Y:S01]  /*a5f0*/  F2FP.F16.E4M3.UNPACK_B R86, R86.H1 ;  /* 0x00000056ff56723e */ /* 0x000fe200030006ff */
[--C-:B------:R-:W-:Y:S01]  /*a600*/  HADD2.F32 R56, -RZ, R82.reuse.H0_H0 ;  /* 0x20000052ff387230 */ /* 0x100fe20000004100 */
[----:B------:R-:W-:Y:S01]  /*a610*/  F2FP.SATFINITE.E4M3.F32.PACK_AB_MERGE_C R6, R7, R6, RZ ;  /* 0x000000060706723e */ /* 0x000fe200048070ff */
[C---:B------:R-:W-:Y:S01]  /*a620*/  FFMA R11, R49.reuse, R53, R11 ;  /* 0x00000035310b7223 */ /* 0x040fe2000000000b */
[C---:B------:R-:W-:Y:S01]  /*a630*/  FFMA R12, R49.reuse, R54, R12 ;  /* 0x00000036310c7223 */ /* 0x040fe2000000000c */
[----:B------:R-:W-:Y:S01]  /*a640*/  FFMA R13, R49, R55, R13 ;  /* 0x00000037310d7223 */ /* 0x000fe2000000000d */
[----:B------:R-:W-:Y:S01]  /*a650*/  F2FP.SATFINITE.E4M3.F32.PACK_AB_MERGE_C R4, R5, R4, R6 ;  /* 0x000000040504723e */ /* 0x000fe20004807006 */
[----:B------:R-:W-:Y:S01]  /*a660*/  HADD2.F32 R57, -RZ, R82.H1_H1 ;  /* 0x30000052ff397230 */ /* 0x000fe20000004100 */
[----:B------:R-:W-:Y:S01]  /*a670*/  F2FP.SATFINITE.E4M3.F32.PACK_AB_MERGE_C R10, R11, R10, RZ ;  /* 0x0000000a0b0a723e */ /* 0x000fe200048070ff */
[C---:B------:R-:W-:Y:S01]  /*a680*/  FMUL R14, R47.reuse, R14 ;  /* 0x0000000e2f0e7220 */ /* 0x040fe20000400000 */
[----:B------:R-:W-:Y:S01]  /*a690*/  FMUL R15, R47, R15 ;  /* 0x0000000f2f0f7220 */ /* 0x000fe20000400000 */
[--C-:B------:R-:W-:Y:S01]  /*a6a0*/  HADD2.F32 R60, -RZ, R83.reuse.H0_H0 ;  /* 0x20000053ff3c7230 */ /* 0x100fe20000004100 */
[----:B------:R-:W-:Y:S01]  /*a6b0*/  F2FP.SATFINITE.E4M3.F32.PACK_AB_MERGE_C R5, R9, R8, R10 ;  /* 0x000000080905723e */ /* 0x000fe2000480700a */
[C---:B------:R-:W-:Y:S01]  /*a6c0*/  FFMA R14, R49.reuse, R56, R14 ;  /* 0x00000038310e7223 */ /* 0x040fe2000000000e */
[C---:B------:R-:W-:Y:S01]  /*a6d0*/  FFMA R15, R49.reuse, R57, R15 ;  /* 0x00000039310f7223 */ /* 0x040fe2000000000f */
[C---:B------:R-:W-:Y:S01]  /*a6e0*/  FFMA R16, R49.reuse, R58, R16 ;  /* 0x0000003a31107223 */ /* 0x040fe20000000010 */
[----:B------:R-:W-:Y:S01]  /*a6f0*/  FFMA R17, R49, R59, R17 ;  /* 0x0000003b31117223 */ /* 0x000fe20000000011 */
[----:B------:R-:W-:Y:S02]  /*a700*/  HADD2.F32 R61, -RZ, R83.H1_H1 ;  /* 0x30000053ff3d7230 */ /* 0x000fe40000004100 */
[C---:B------:R-:W-:Y:S01]  /*a710*/  FMUL R18, R47.reuse, R18 ;  /* 0x000000122f127220 */ /* 0x040fe20000400000 */
[C---:B------:R-:W-:Y:S01]  /*a720*/  FMUL R19, R47.reuse, R19 ;  /* 0x000000132f137220 */ /* 0x040fe20000400000 */
[--C-:B------:R-:W-:Y:S02]  /*a730*/  HADD2.F32 R64, -RZ, R84.reuse.H0_H0 ;  /* 0x20000054ff407230 */ /* 0x100fe40000004100 */
[----:B------:R-:W-:Y:S01]  /*a740*/  FMUL R22, R47, R22 ;  /* 0x000000162f167220 */ /* 0x000fe20000400000 */
[C---:B------:R-:W-:Y:S01]  /*a750*/  FFMA R18, R49.reuse, R60, R18 ;  /* 0x0000003c31127223 */ /* 0x040fe20000000012 */
[----:B------:R-:W-:Y:S02]  /*a760*/  HADD2.F32 R65, -RZ, R84.H1_H1 ;  /* 0x30000054ff417230 */ /* 0x000fe40000004100 */
[----:B------:R-:W-:Y:S01]  /*a770*/  FFMA R19, R49, R61, R19 ;  /* 0x0000003d31137223 */ /* 0x000fe20000000013 */
[----:B------:R-:W-:Y:S01]  /*a780*/  FMUL R23, R47, R23 ;  /* 0x000000172f177220 */ /* 0x000fe20000400000 */
[C---:B------:R-:W-:Y:S01]  /*a790*/  FFMA R20, R49.reuse, R62, R20 ;  /* 0x0000003e31147223 */ /* 0x040fe20000000014 */
[C---:B------:R-:W-:Y:S01]  /*a7a0*/  FFMA R21, R49.reuse, R63, R21 ;  /* 0x0000003f31157223 */ /* 0x040fe20000000015 */
[--C-:B------:R-:W-:Y:S02]  /*a7b0*/  HADD2.F32 R68, -RZ, R85.reuse.H0_H0 ;  /* 0x20000055ff447230 */ /* 0x100fe40000004100 */
[----:B------:R-:W-:Y:S01]  /*a7c0*/  FFMA R22, R49, R64, R22 ;  /* 0x0000004031167223 */ /* 0x000fe20000000016 */
[----:B------:R-:W-:Y:S02]  /*a7d0*/  HADD2.F32 R69, -RZ, R85.H1_H1 ;  /* 0x30000055ff457230 */ /* 0x000fe40000004100 */
[----:B------:R-:W-:Y:S01]  /*a7e0*/  FMUL R3, R47, R26 ;  /* 0x0000001a2f037220 */ /* 0x000fe20000400000 */
[----:B------:R-:W-:Y:S01]  /*a7f0*/  FFMA R23, R49, R65, R23 ;  /* 0x0000004131177223 */ /* 0x000fe20000000017 */
[----:B------:R-:W-:Y:S01]  /*a800*/  FMUL R27, R47, R27 ;  /* 0x0000001b2f1b7220 */ /* 0x000fe20000400000 */
[C---:B------:R-:W-:Y:S01]  /*a810*/  FFMA R0, R49.reuse, R66, R0 ;  /* 0x0000004231007223 */ /* 0x040fe20000000000 */
[----:B------:R-:W-:Y:S01]  /*a820*/  F2FP.F16.E4M3.UNPACK_B R87, R87.H1 ;  /* 0x00000057ff57723e */ /* 0x000fe200030006ff */
        /* <DEDUP_REMOVED lines=15> */
[----:B------:R-:W-:Y:S01]  /*a920*/  F2FP.SATFINITE.E4M3.F32.PACK_AB_MERGE_C R14, R15, R14, RZ ;  /* 0x0000000e0f0e723e */ /* 0x000fe200048070ff */
[----:B------:R-:W-:Y:S01]  /*a930*/  FFMA R28, R49, R74, R28 ;  /* 0x0000004a311c7223 */ /* 0x000fe2000000001c */
[----:B------:R-:W-:Y:S01]  /*a940*/  F2FP.SATFINITE.E4M3.F32.PACK_AB_MERGE_C R7, R19, R18, RZ ;  /* 0x000000121307723e */ /* 0x000fe200048070ff */
[C---:B------:R-:W-:Y:S01]  /*a950*/  FFMA R29, R49.reuse, R75, R29 ;  /* 0x0000004b311d7223 */ /* 0x040fe2000000001d */
[----:B------:R-:W-:Y:S01]  /*a960*/  FFMA R30, R49, R76, R30 ;  /* 0x0000004c311e7223 */ /* 0x000fe2000000001e */
[----:B------:R-:W-:Y:S01]  /*a970*/  F2FP.SATFINITE.E4M3.F32.PACK_AB_MERGE_C R22, R23, R22, RZ ;  /* 0x000000161716723e */ /* 0x000fe200048070ff */
[----:B------:R-:W-:Y:S01]  /*a980*/  FFMA R35, R49, R77, R35 ;  /* 0x0000004d31237223 */ /* 0x000fe20000000023 */
[----:B------:R-:W-:Y:S02]  /*a990*/  F2FP.SATFINITE.E4M3.F32.PACK_AB_MERGE_C R6, R13, R12, R14 ;  /* 0x0000000c0d06723e */ /* 0x000fe4000480700e */
[----:B------:R-:W-:Y:S02]  /*a9a0*/  F2FP.SATFINITE.E4M3.F32.PACK_AB_MERGE_C R7, R17, R16, R7 ;  /* 0x000000101107723e */ /* 0x000fe40004807007 */
[----:B------:R-:W-:Y:S02]  /*a9b0*/  F2FP.SATFINITE.E4M3.F32.PACK_AB_MERGE_C R20, R21, R20, R22 ;  /* 0x000000141514723e */ /* 0x000fe40004807016 */
[----:B------:R-:W-:Y:S01]  /*a9c0*/  F2FP.SATFINITE.E4M3.F32.PACK_AB_MERGE_C R3, R27, R3, RZ ;  /* 0x000000031b03723e */ /* 0x000fe200048070ff */
[----:B------:R1:W-:Y:S01]  /*a9d0*/  STS.128 [R100+UR49+0x5400], R4 ;  /* 0x0054000464007988 */ /* 0x0003e20008000c31 */
[----:B------:R-:W-:Y:S02]  /*a9e0*/  F2FP.SATFINITE.E4M3.F32.PACK_AB_MERGE_C R22, R31, R26, RZ ;  /* 0x0000001a1f16723e */ /* 0x000fe400048070ff */
[----:B------:R-:W-:Y:S02]  /*a9f0*/  F2FP.SATFINITE.E4M3.F32.PACK_AB_MERGE_C R23, R35, R30, RZ ;  /* 0x0000001e2317723e */ /* 0x000fe400048070ff */
[----:B------:R-:W-:Y:S02]  /*aa00*/  F2FP.SATFINITE.E4M3.F32.PACK_AB_MERGE_C R21, R2, R0, R3 ;  /* 0x000000000215723e */ /* 0x000fe40004807003 */
[----:B------:R-:W-:Y:S02]  /*aa10*/  F2FP.SATFINITE.E4M3.F32.PACK_AB_MERGE_C R22, R25, R24, R22 ;  /* 0x000000181916723e */ /* 0x000fe40004807016 */
[----:B------:R-:W-:Y:S02]  /*aa20*/  F2FP.SATFINITE.E4M3.F32.PACK_AB_MERGE_C R23, R29, R28, R23 ;  /* 0x0000001c1d17723e */ /* 0x000fe40004807017 */
[----:B------:R-:W-:Y:S03]  /*aa30*/  IADD3 R45, PT, PT, R45, 0x1, RZ ;  /* 0x000000012d2d7810 */ /* 0x000fe60007ffe0ff */
        /* <DEDUP_REMOVED lines=23> */
.L_x_171:
[----:B------:R-:W-:Y:S05]  /*abb0*/  BSYNC.RECONVERGENT B0 ;  /* 0x0000000000007941 */ /* 0x000fea0003800200 */
.L_x_170:
[----:B------:R-:W-:Y:S01]  /*abc0*/  BAR.SYNC.DEFER_BLOCKING 0x1, 0x80 ;  /* 0x0042000000007b1d */ /* 0x000fe20000010000 */
[----:B------:R-:W-:Y:S01]  /*abd0*/  ISETP.NE.AND P2, PT, R110, RZ, PT ;  /* 0x000000ff6e00720c */ /* 0x000fe20003f45270 */
[----:B------:R-:W-:Y:S01]  /*abe0*/  IMAD.IADD R15, R43, 0x1, R94 ;  /* 0x000000012b0f7824 */ /* 0x000fe200078e025e */
[----:B------:R-:W-:Y:S01]  /*abf0*/  ISETP.NE.AND P0, PT, R112, 0x2, PT ;  /* 0x000000027000780c */ /* 0x000fe20003f05270 */
[----:B------:R-:W-:Y:S01]  /*ac00*/  IMAD.IADD R14, R44, 0x1, R95 ;  /* 0x000000012c0e7824 */ /* 0x000fe200078e025f */
[----:B------:R-:W-:Y:S02]  /*ac10*/  ISETP.NE.AND P1, PT, R45, 0x4, PT ;  /* 0x000000042d00780c */ /* 0x000fe40003f25270 */
[----:B------:R-:W-:Y:S02]  /*ac20*/  SEL R2, RZ, 0x1, P0 ;  /* 0x00000001ff027807 */ /* 0x000fe40000000000 */
[----:B------:R-:W-:Y:S02]  /*ac30*/  SEL R0, RZ, 0x1, P1 ;  /* 0x00000001ff007807 */ /* 0x000fe40000800000 */
[----:B------:R-:W-:Y:S02]  /*ac40*/  LOP3.LUT R106, R106, R2, RZ, 0x3c, !PT ;  /* 0x000000026a6a7212 */ /* 0x000fe400078e3cff */
[----:B------:R-:W-:Y:S02]  /*ac50*/  LOP3.LUT R107, R107, R0, RZ, 0x3c, !PT ;  /* 0x000000006b6b7212 */ /* 0x000fe400078e3cff */
[----:B------:R-:W-:Y:S02]  /*ac60*/  @P2 R2UR UR36, R103 ;  /* 0x00000000672422ca */ /* 0x000fe400000e0000 */
[----:B------:R-:W-:Y:S02]  /*ac70*/  SEL R112, R112, RZ, P0 ;  /* 0x000000ff70707207 */ /* 0x000fe40000000000 */
[----:B------:R-:W-:Y:S01]  /*ac80*/  SEL R45, R45, RZ, P1 ;  /* 0x000000ff2d2d7207 */ /* 0x000fe20000800000 */
[----:B------:R-:W-:Y:S10]  /*ac90*/  @P2 BRA `(.L_x_172) ;  /* 0xffffffb800fc2947 */ /* 0x000ff4000383ffff */
[----:B------:R-:W-:Y:S05]  /*aca0*/  EXIT ;  /* 0x000000000000794d */ /* 0x000fea0003800000 */
.L_x_25:
[----:B--2---:R2:W4:Y:S02]  /*acb0*/  SYNCS.PHASECHK.TRANS64.TRYWAIT P0, [R2+URZ+0x2d0], R3 ;  /* 0x0002d003020075a7 */ /* 0x00452400080011ff */
[----:B----4-:R-:W-:Y:S05]  /*acc0*/  @!P0 NANOSLEEP.SYNCS 0x989680 ;  /* 0x009896800000895d */ /* 0x010fea0003900000 */
[----:B------:R-:W4:Y:S02]  /*acd0*/  @!P0 SYNCS.PHASECHK.TRANS64 P0, [R2+URZ+0x2d0], R3 ;  /* 0x0002d003020085a7 */ /* 0x000f2400080010ff */
[----:B----4-:R-:W-:Y:S05]  /*ace0*/  @!P0 BRA `(.L_x_25) ;  /* 0xfffffffc00f08947 */ /* 0x010fea000383ffff */
[----:B------:R-:W-:Y:S05]  /*acf0*/  BRA `(.L_x_173) ;  /* 0xffffff6c00b87947 */ /* 0x000fea000383ffff */
.L_x_28:
[----:B------:R-:W-:-:S07]  /*ad00*/  MOV R2, UR33 ;  /* 0x0000002100027c02 */ /* 0x000fce0008000f00 */
.L_x_174:
[----:B-1----:R1:W2:Y:S02]  /*ad10*/  SYNCS.PHASECHK.TRANS64.TRYWAIT P0, [R2+URZ+0x108], R4 ;  /* 0x00010804020075a7 */ /* 0x0022a400080011ff */
[----:B--2---:R-:W-:Y:S05]  /*ad20*/  @!P0 NANOSLEEP.SYNCS 0x989680 ;  /* 0x009896800000895d */ /* 0x004fea0003900000 */
[----:B------:R-:W2:Y:S02]  /*ad30*/  @!P0 SYNCS.PHASECHK.TRANS64 P0, [R2+URZ+0x108], R4 ;  /* 0x00010804020085a7 */ /* 0x000ea400080010ff */
[----:B--2---:R-:W-:Y:S05]  /*ad40*/  @!P0 BRA `(.L_x_174) ;  /* 0xfffffffc00f08947 */ /* 0x004fea000383ffff */
[----:B------:R-:W-:Y:S05]  /*ad50*/  BRA `(.L_x_27) ;  /* 0xffffff7000207947 */ /* 0x000fea000383ffff */
.L_x_35:
[----:B-1----:R-:W-:-:S07]  /*ad60*/  MOV R2, UR17 ;  /* 0x0000001100027c02 */ /* 0x002fce0008000f00 */
.L_x_175:
[----:B-1----:R1:W2:Y:S02]  /*ad70*/  SYNCS.PHASECHK.TRANS64.TRYWAIT P0, [R2+URZ+0x108], R4 ;  /* 0x00010804020075a7 */ /* 0x0022a400080011ff */
[----:B--2---:R-:W-:Y:S05]  /*ad80*/  @!P0 NANOSLEEP.SYNCS 0x989680 ;  /* 0x009896800000895d */ /* 0x004fea0003900000 */
[----:B------:R-:W2:Y:S02]  /*ad90*/  @!P0 SYNCS.PHASECHK.TRANS64 P0, [R2+URZ+0x108], R4 ;  /* 0x00010804020085a7 */ /* 0x000ea400080010ff */
[----:B--2---:R-:W-:Y:S05]  /*ada0*/  @!P0 BRA `(.L_x_175) ;  /* 0xfffffffc00f08947 */ /* 0x004fea000383ffff */
[----:B------:R-:W-:Y:S05]  /*adb0*/  BRA `(.L_x_34) ;  /* 0xffffff7000dc7947 */ /* 0x000fea000383ffff */
.L_x_40:
[----:B-1----:R1:W2:Y:S02]  /*adc0*/  SYNCS.PHASECHK.TRANS64.TRYWAIT P0, [R2+URZ+0x260], R3 ;  /* 0x00026003020075a7 */ /* 0x0022a400080011ff */
[----:B--2---:R-:W-:Y:S05]  /*add0*/  @!P0 NANOSLEEP.SYNCS 0x989680 ;  /* 0x009896800000895d */ /* 0x004fea0003900000 */
[----:B------:R-:W2:Y:S02]  /*ade0*/  @!P0 SYNCS.PHASECHK.TRANS64 P0, [R2+URZ+0x260], R3 ;  /* 0x00026003020085a7 */ /* 0x000ea400080010ff */
[----:B--2---:R-:W-:Y:S05]  /*adf0*/  @!P0 BRA `(.L_x_40) ;  /* 0xfffffffc00f08947 */ /* 0x004fea000383ffff */
[----:B------:R-:W-:Y:S05]  /*ae00*/  BRA `(.L_x_176) ;  /* 0xffffff7400807947 */ /* 0x000fea000383ffff */
.L_x_44:
[----:B---3--:R-:W-:-:S07]  /*ae10*/  MOV R0, UR4 ;  /* 0x0000000400007c02 */ /* 0x008fce0008000f00 */
.L_x_177:
[----:B-1----:R1:W2:Y:S02]  /*ae20*/  SYNCS.PHASECHK.TRANS64.TRYWAIT P0, [R0+URZ], R2 ;  /* 0x00000002000075a7 */ /* 0x0022a400080011ff */
[----:B--2---:R-:W-:Y:S05]  /*ae30*/  @!P0 NANOSLEEP.SYNCS 0x989680 ;  /* 0x009896800000895d */ /* 0x004fea0003900000 */
[----:B------:R-:W2:Y:S02]  /*ae40*/  @!P0 SYNCS.PHASECHK.TRANS64 P0, [R0+URZ], R2 ;  /* 0x00000002000085a7 */ /* 0x000ea400080010ff */
[----:B--2---:R-:W-:Y:S05]  /*ae50*/  @!P0 BRA `(.L_x_177) ;  /* 0xfffffffc00f08947 */ /* 0x004fea000383ffff */
[----:B------:R-:W-:Y:S05]  /*ae60*/  BRA `(.L_x_178) ;  /* 0xffffff7800f07947 */ /* 0x000fea000383ffff */
.L_x_45:
[----:B---3--:R-:W-:-:S07]  /*ae70*/  MOV R0, UR4 ;  /* 0x0000000400007c02 */ /* 0x008fce0008000f00 */
.L_x_179:
[----:B-1----:R1:W2:Y:S02]  /*ae80*/  SYNCS.PHASECHK.TRANS64.TRYWAIT P0, [R0+URZ], R3 ;  /* 0x00000003000075a7 */ /* 0x0022a400080011ff */
[----:B--2---:R-:W-:Y:S05]  /*ae90*/  @!P0 NANOSLEEP.SYNCS 0x989680 ;  /* 0x009896800000895d */ /* 0x004fea0003900000 */
[----:B------:R-:W2:Y:S02]  /*aea0*/  @!P0 SYNCS.PHASECHK.TRANS64 P0, [R0+URZ], R3 ;  /* 0x00000003000085a7 */ /* 0x000ea400080010ff */
[----:B--2---:R-:W-:Y:S05]  /*aeb0*/  @!P0 BRA `(.L_x_179) ;  /* 0xfffffffc00f08947 */ /* 0x004fea000383ffff */
[----:B------:R-:W-:Y:S05]  /*aec0*/  BRA `(.L_x_180) ;  /* 0xffffff7800fc7947 */ /* 0x000fea000383ffff */
.L_x_46:
[----:B---3--:R-:W-:-:S07]  /*aed0*/  MOV R0, UR4 ;  /* 0x0000000400007c02 */ /* 0x008fce0008000f00 */
.L_x_181:
[----:B-1----:R1:W2:Y:S02]  /*aee0*/  SYNCS.PHASECHK.TRANS64.TRYWAIT P0, [R0+URZ], R3 ;  /* 0x00000003000075a7 */ /* 0x0022a400080011ff */
[----:B--2---:R-:W-:Y:S05]  /*aef0*/  @!P0 NANOSLEEP.SYNCS 0x989680 ;  /* 0x009896800000895d */ /* 0x004fea0003900000 */
[----:B------:R-:W2:Y:S02]  /*af00*/  @!P0 SYNCS.PHASECHK.TRANS64 P0, [R0+URZ], R3 ;  /* 0x00000003000085a7 */ /* 0x000ea400080010ff */
[----:B--2---:R-:W-:Y:S05]  /*af10*/  @!P0 BRA `(.L_x_181) ;  /* 0xfffffffc00f08947 */ /* 0x004fea000383ffff */
[----:B------:R-:W-:Y:S05]  /*af20*/  BRA `(.L_x_182) ;  /* 0xffffff7c00087947 */ /* 0x000fea000383ffff */
.L_x_47:
[----:B---3--:R-:W-:-:S07]  /*af30*/  MOV R0, UR4 ;  /* 0x0000000400007c02 */ /* 0x008fce0008000f00 */
.L_x_183:
[----:B-1----:R1:W2:Y:S02]  /*af40*/  SYNCS.PHASECHK.TRANS64.TRYWAIT P0, [R0+URZ], R3 ;  /* 0x00000003000075a7 */ /* 0x0022a400080011ff */
[----:B--2---:R-:W-:Y:S05]  /*af50*/  @!P0 NANOSLEEP.SYNCS 0x989680 ;  /* 0x009896800000895d */ /* 0x004fea0003900000 */
[----:B------:R-:W2:Y:S02]  /*af60*/  @!P0 SYNCS.PHASECHK.TRANS64 P0, [R0+URZ], R3 ;  /* 0x00000003000085a7 */ /* 0x000ea400080010ff */
[----:B--2---:R-:W-:Y:S05]  /*af70*/  @!P0 BRA `(.L_x_183) ;  /* 0xfffffffc00f08947 */ /* 0x004fea000383ffff */
[----:B------:R-:W-:Y:S05]  /*af80*/  BRA `(.L_x_184) ;  /* 0xffffff7c00147947 */ /* 0x000fea000383ffff */
.L_x_48:
[----:B---3--:R-:W-:-:S07]  /*af90*/  MOV R0, UR4 ;  /* 0x0000000400007c02 */ /* 0x008fce0008000f00 */
.L_x_185:
[----:B-1----:R1:W2:Y:S02]  /*afa0*/  SYNCS.PHASECHK.TRANS64.TRYWAIT P0, [R0+URZ], R3 ;  /* 0x00000003000075a7 */ /* 0x0022a400080011ff */
[----:B--2---:R-:W-:Y:S05]  /*afb0*/  @!P0 NANOSLEEP.SYNCS 0x989680 ;  /* 0x009896800000895d */ /* 0x004fea0003900000 */
[----:B------:R-:W2:Y:S02]  /*afc0*/  @!P0 SYNCS.PHASECHK.TRANS64 P0, [R0+URZ], R3 ;  /* 0x00000003000085a7 */ /* 0x000ea400080010ff */
[----:B--2---:R-:W-:Y:S05]  /*afd0*/  @!P0 BRA `(.L_x_185) ;  /* 0xfffffffc00f08947 */ /* 0x004fea000383ffff */
[----:B------:R-:W-:Y:S05]  /*afe0*/  BRA `(.L_x_186) ;  /* 0xffffff7c00207947 */ /* 0x000fea000383ffff */
.L_x_49:
[----:B---3--:R-:W-:-:S07]  /*aff0*/  MOV R0, UR4 ;  /* 0x0000000400007c02 */ /* 0x008fce0008000f00 */
.L_x_187:
[----:B-1----:R1:W2:Y:S02]  /*b000*/  SYNCS.PHASECHK.TRANS64.TRYWAIT P0, [R0+URZ], R3 ;  /* 0x00000003000075a7 */ /* 0x0022a400080011ff */
[----:B--2---:R-:W-:Y:S05]  /*b010*/  @!P0 NANOSLEEP.SYNCS 0x989680 ;  /* 0x009896800000895d */ /* 0x004fea0003900000 */
[----:B------:R-:W2:Y:S02]  /*b020*/  @!P0 SYNCS.PHASECHK.TRANS64 P0, [R0+URZ], R3 ;  /* 0x00000003000085a7 */ /* 0x000ea400080010ff */
[----:B--2---:R-:W-:Y:S05]  /*b030*/  @!P0 BRA `(.L_x_187) ;  /* 0xfffffffc00f08947 */ /* 0x004fea000383ffff */
[----:B------:R-:W-:Y:S05]  /*b040*/  BRA `(.L_x_188) ;  /* 0xffffff7c002c7947 */ /* 0x000fea000383ffff */
.L_x_50:
[----:B---3--:R-:W-:-:S07]  /*b050*/  MOV R0, UR4 ;  /* 0x0000000400007c02 */ /* 0x008fce0008000f00 */
.L_x_189:
[----:B-1----:R1:W2:Y:S02]  /*b060*/  SYNCS.PHASECHK.TRANS64.TRYWAIT P0, [R0+URZ], R3 ;  /* 0x00000003000075a7 */ /* 0x0022a400080011ff */
[----:B--2---:R-:W-:Y:S05]  /*b070*/  @!P0 NANOSLEEP.SYNCS 0x989680 ;  /* 0x009896800000895d */ /* 0x004fea0003900000 */
[----:B------:R-:W2:Y:S02]  /*b080*/  @!P0 SYNCS.PHASECHK.TRANS64 P0, [R0+URZ], R3 ;  /* 0x00000003000085a7 */ /* 0x000ea400080010ff */
[----:B--2---:R-:W-:Y:S05]  /*b090*/  @!P0 BRA `(.L_x_189) ;  /* 0xfffffffc00f08947 */ /* 0x004fea000383ffff */
[----:B------:R-:W-:Y:S05]  /*b0a0*/  BRA `(.L_x_190) ;  /* 0xffffff7c00387947 */ /* 0x000fea000383ffff */
.L_x_51:
[----:B---3--:R-:W-:-:S07]  /*b0b0*/  MOV R0, UR4 ;  /* 0x0000000400007c02 */ /* 0x008fce0008000f00 */
.L_x_191:
[----:B-1----:R1:W2:Y:S02]  /*b0c0*/  SYNCS.PHASECHK.TRANS64.TRYWAIT P0, [R0+URZ], R3 ;  /* 0x00000003000075a7 */ /* 0x0022a400080011ff */
[----:B--2---:R-:W-:Y:S05]  /*b0d0*/  @!P0 NANOSLEEP.SYNCS 0x989680 ;  /* 0x009896800000895d */ /* 0x004fea0003900000 */
[----:B------:R-:W2:Y:S02]  /*b0e0*/  @!P0 SYNCS.PHASECHK.TRANS64 P0, [R0+URZ], R3 ;  /* 0x00000003000085a7 */ /* 0x000ea400080010ff */
[----:B--2---:R-:W-:Y:S05]  /*b0f0*/  @!P0 BRA `(.L_x_191) ;  /* 0xfffffffc00f08947 */ /* 0x004fea000383ffff */
[----:B------:R-:W-:Y:S05]  /*b100*/  BRA `(.L_x_192) ;  /* 0xffffff7c00447947 */ /* 0x000fea000383ffff */
.L_x_52:
[----:B---3--:R-:W-:-:S07]  /*b110*/  MOV R0, UR4 ;  /* 0x0000000400007c02 */ /* 0x008fce0008000f00 */
.L_x_193:
[----:B-1----:R1:W2:Y:S02]  /*b120*/  SYNCS.PHASECHK.TRANS64.TRYWAIT P0, [R0+URZ], R3 ;  /* 0x00000003000075a7 */ /* 0x0022a400080011ff */
[----:B--2---:R-:W-:Y:S05]  /*b130*/  @!P0 NANOSLEEP.SYNCS 0x989680 ;  /* 0x009896800000895d */ /* 0x004fea0003900000 */
[----:B------:R-:W2:Y:S02]  /*b140*/  @!P0 SYNCS.PHASECHK.TRANS64 P0, [R0+URZ], R3 ;  /* 0x00000003000085a7 */ /* 0x000ea400080010ff */
[----:B--2---:R-:W-:Y:S05]  /*b150*/  @!P0 BRA `(.L_x_193) ;  /* 0xfffffffc00f08947 */ /* 0x004fea000383ffff */
[----:B------:R-:W-:Y:S05]  /*b160*/  BRA `(.L_x_194) ;  /* 0xffffff7c00507947 */ /* 0x000fea000383ffff */
.L_x_53:
[----:B---3--:R-:W-:-:S07]  /*b170*/  MOV R0, UR4 ;  /* 0x0000000400007c02 */ /* 0x008fce0008000f00 */
.L_x_195:
[----:B-1----:R1:W2:Y:S02]  /*b180*/  SYNCS.PHASECHK.TRANS64.TRYWAIT P0, [R0+URZ], R3 ;  /* 0x00000003000075a7 */ /* 0x0022a400080011ff */
[----:B--2---:R-:W-:Y:S05]  /*b190*/  @!P0 NANOSLEEP.SYNCS 0x989680 ;  /* 0x009896800000895d */ /* 0x004fea0003900000 */
[----:B------:R-:W2:Y:S02]  /*b1a0*/  @!P0 SYNCS.PHASECHK.TRANS64 P0, [R0+URZ], R3 ;  /* 0x00000003000085a7 */ /* 0x000ea400080010ff */
[----:B--2---:R-:W-:Y:S05]  /*b1b0*/  @!P0 BRA `(.L_x_195) ;  /* 0xfffffffc00f08947 */ /* 0x004fea000383ffff */
[----:B------:R-:W-:Y:S05]  /*b1c0*/  BRA `(.L_x_196) ;  /* 0xffffff7c005c7947 */ /* 0x000fea000383ffff */
.L_x_54:
[----:B---3--:R-:W-:-:S07]  /*b1d0*/  MOV R0, UR4 ;  /* 0x0000000400007c02 */ /* 0x008fce0008000f00 */
.L_x_197:
[----:B-1----:R1:W2:Y:S02]  /*b1e0*/  SYNCS.PHASECHK.TRANS64.TRYWAIT P0, [R0+URZ], R3 ;  /* 0x00000003000075a7 */ /* 0x0022a400080011ff */
[----:B--2---:R-:W-:Y:S05]  /*b1f0*/  @!P0 NANOSLEEP.SYNCS 0x989680 ;  /* 0x009896800000895d */ /* 0x004fea0003900000 */
[----:B------:R-:W2:Y:S02]  /*b200*/  @!P0 SYNCS.PHASECHK.TRANS64 P0, [R0+URZ], R3 ;  /* 0x00000003000085a7 */ /* 0x000ea400080010ff */
[----:B--2---:R-:W-:Y:S05]  /*b210*/  @!P0 BRA `(.L_x_197) ;  /* 0xfffffffc00f08947 */ /* 0x004fea000383ffff */
[----:B------:R-:W-:Y:S05]  /*b220*/  BRA `(.L_x_198) ;  /* 0xffffff7c00687947 */ /* 0x000fea000383ffff */
.L_x_55:
[----:B---3--:R-:W-:-:S07]  /*b230*/  MOV R0, UR4 ;  /* 0x0000000400007c02 */ /* 0x008fce0008000f00 */
.L_x_199:
[----:B-1----:R1:W2:Y:S02]  /*b240*/  SYNCS.PHASECHK.TRANS64.TRYWAIT P0, [R0+URZ], R3 ;  /* 0x00000003000075a7 */ /* 0x0022a400080011ff */
[----:B--2---:R-:W-:Y:S05]  /*b250*/  @!P0 NANOSLEEP.SYNCS 0x989680 ;  /* 0x009896800000895d */ /* 0x004fea0003900000 */
[----:B------:R-:W2:Y:S02]  /*b260*/  @!P0 SYNCS.PHASECHK.TRANS64 P0, [R0+URZ], R3 ;  /* 0x00000003000085a7 */ /* 0x000ea400080010ff */
[----:B--2---:R-:W-:Y:S05]  /*b270*/  @!P0 BRA `(.L_x_199) ;  /* 0xfffffffc00f08947 */ /* 0x004fea000383ffff */
[----:B------:R-:W-:Y:S05]  /*b280*/  BRA `(.L_x_200) ;  /* 0xffffff7c00747947 */ /* 0x000fea000383ffff */
.L_x_56:
[----:B---3--:R-:W-:-:S07]  /*b290*/  MOV R0, UR4 ;  /* 0x0000000400007c02 */ /* 0x008fce0008000f00 */
.L_x_201:
[----:B-1----:R1:W2:Y:S02]  /*b2a0*/  SYNCS.PHASECHK.TRANS64.TRYWAIT P0, [R0+URZ], R3 ;  /* 0x00000003000075a7 */ /* 0x0022a400080011ff */
[----:B--2---:R-:W-:Y:S05]  /*b2b0*/  @!P0 NANOSLEEP.SYNCS 0x989680 ;  /* 0x009896800000895d */ /* 0x004fea0003900000 */
[----:B------:R-:W2:Y:S02]  /*b2c0*/  @!P0 SYNCS.PHASECHK.TRANS64 P0, [R0+URZ], R3 ;  /* 0x00000003000085a7 */ /* 0x000ea400080010ff */
[----:B--2---:R-:W-:Y:S05]  /*b2d0*/  @!P0 BRA `(.L_x_201) ;  /* 0xfffffffc00f08947 */ /* 0x004fea000383ffff */
[----:B------:R-:W-:Y:S05]  /*b2e0*/  BRA `(.L_x_202) ;  /* 0xffffff7c00807947 */ /* 0x000fea000383ffff */
.L_x_57:
[----:B---3--:R-:W-:-:S07]  /*b2f0*/  MOV R0, UR4 ;  /* 0x0000000400007c02 */ /* 0x008fce0008000f00 */
.L_x_203:
[----:B-1----:R1:W2:Y:S02]  /*b300*/  SYNCS.PHASECHK.TRANS64.TRYWAIT P0, [R0+URZ], R3 ;  /* 0x00000003000075a7 */ /* 0x0022a400080011ff */
[----:B--2---:R-:W-:Y:S05]  /*b310*/  @!P0 NANOSLEEP.SYNCS 0x989680 ;  /* 0x009896800000895d */ /* 0x004fea0003900000 */
[----:B------:R-:W2:Y:S02]  /*b320*/  @!P0 SYNCS.PHASECHK.TRANS64 P0, [R0+URZ], R3 ;  /* 0x00000003000085a7 */ /* 0x000ea400080010ff */
[----:B--2---:R-:W-:Y:S05]  /*b330*/  @!P0 BRA `(.L_x_203) ;  /* 0xfffffffc00f08947 */ /* 0x004fea000383ffff */
[----:B------:R-:W-:Y:S05]  /*b340*/  BRA `(.L_x_204) ;  /* 0xffffff7c008c7947 */ /* 0x000fea000383ffff */
.L_x_58:
[----:B---3--:R-:W-:-:S07]  /*b350*/  MOV R0, UR4 ;  /* 0x0000000400007c02 */ /* 0x008fce0008000f00 */
.L_x_205:
[----:B-1----:R1:W2:Y:S02]  /*b360*/  SYNCS.PHASECHK.TRANS64.TRYWAIT P0, [R0+URZ], R3 ;  /* 0x00000003000075a7 */ /* 0x0022a400080011ff */
[----:B--2---:R-:W-:Y:S05]  /*b370*/  @!P0 NANOSLEEP.SYNCS 0x989680 ;  /* 0x009896800000895d */ /* 0x004fea0003900000 */
[----:B------:R-:W2:Y:S02]  /*b380*/  @!P0 SYNCS.PHASECHK.TRANS64 P0, [R0+URZ], R3 ;  /* 0x00000003000085a7 */ /* 0x000ea400080010ff */
[----:B--2---:R-:W-:Y:S05]  /*b390*/  @!P0 BRA `(.L_x_205) ;  /* 0xfffffffc00f08947 */ /* 0x004fea000383ffff */
[----:B------:R-:W-:Y:S05]  /*b3a0*/  BRA `(.L_x_206) ;  /* 0xffffff7c00987947 */ /* 0x000fea000383ffff */
.L_x_59:
[----:B---3--:R-:W-:-:S07]  /*b3b0*/  MOV R0, UR4 ;  /* 0x0000000400007c02 */ /* 0x008fce0008000f00 */
.L_x_207:
[----:B-1----:R1:W2:Y:S02]  /*b3c0*/  SYNCS.PHASECHK.TRANS64.TRYWAIT P0, [R0+URZ], R3 ;  /* 0x00000003000075a7 */ /* 0x0022a400080011ff */
[----:B--2---:R-:W-:Y:S05]  /*b3d0*/  @!P0 NANOSLEEP.SYNCS 0x989680 ;  /* 0x009896800000895d */ /* 0x004fea0003900000 */
[----:B------:R-:W2:Y:S02]  /*b3e0*/  @!P0 SYNCS.PHASECHK.TRANS64 P0, [R0+URZ], R3 ;  /* 0x00000003000085a7 */ /* 0x000ea400080010ff */
[----:B--2---:R-:W-:Y:S05]  /*b3f0*/  @!P0 BRA `(.L_x_207) ;  /* 0xfffffffc00f08947 */ /* 0x004fea000383ffff */
[----:B------:R-:W-:Y:S05]  /*b400*/  BRA `(.L_x_208) ;  /* 0xffffff7c00a47947 */ /* 0x000fea000383ffff */
.L_x_60:
[----:B---3--:R-:W-:-:S07]  /*b410*/  MOV R0, UR4 ;  /* 0x0000000400007c02 */ /* 0x008fce0008000f00 */
.L_x_209:
[----:B-1----:R1:W2:Y:S02]  /*b420*/  SYNCS.PHASECHK.TRANS64.TRYWAIT P0, [R0+URZ], R3 ;  /* 0x00000003000075a7 */ /* 0x0022a400080011ff */
[----:B--2---:R-:W-:Y:S05]  /*b430*/  @!P0 NANOSLEEP.SYNCS 0x989680 ;  /* 0x009896800000895d */ /* 0x004fea0003900000 */
[----:B------:R-:W2:Y:S02]  /*b440*/  @!P0 SYNCS.PHASECHK.TRANS64 P0, [R0+URZ], R3 ;  /* 0x00000003000085a7 */ /* 0x000ea400080010ff */
[----:B--2---:R-:W-:Y:S05]  /*b450*/  @!P0 BRA `(.L_x_209) ;  /* 0xfffffffc00f08947 */ /* 0x004fea000383ffff */
[----:B------:R-:W-:Y:S05]  /*b460*/  BRA `(.L_x_210) ;  /* 0xffffff7c00b07947 */ /* 0x000fea000383ffff */
.L_x_61:
[----:B---3--:R-:W-:-:S07]  /*b470*/  MOV R0, UR4 ;  /* 0x0000000400007c02 */ /* 0x008fce0008000f00 */
.L_x_211:
[----:B-1----:R1:W2:Y:S02]  /*b480*/  SYNCS.PHASECHK.TRANS64.TRYWAIT P0, [R0+URZ], R3 ;  /* 0x00000003000075a7 */ /* 0x0022a400080011ff */
[----:B--2---:R-:W-:Y:S05]  /*b490*/  @!P0 NANOSLEEP.SYNCS 0x989680 ;  /* 0x009896800000895d */ /* 0x004fea0003900000 */
[----:B------:R-:W2:Y:S02]  /*b4a0*/  @!P0 SYNCS.PHASECHK.TRANS64 P0, [R0+URZ], R3 ;  /* 0x00000003000085a7 */ /* 0x000ea400080010ff */
[----:B--2---:R-:W-:Y:S05]  /*b4b0*/  @!P0 BRA `(.L_x_211) ;  /* 0xfffffffc00f08947 */ /* 0x004fea000383ffff */
[----:B------:R-:W-:Y:S05]  /*b4c0*/  BRA `(.L_x_212) ;  /* 0xffffff7c00bc7947 */ /* 0x000fea000383ffff */
.L_x_62:
[----:B---3--:R-:W-:-:S07]  /*b4d0*/  MOV R0, UR4 ;  /* 0x0000000400007c02 */ /* 0x008fce0008000f00 */
.L_x_213:
[----:B-1----:R1:W2:Y:S02]  /*b4e0*/  SYNCS.PHASECHK.TRANS64.TRYWAIT P0, [R0+URZ], R3 ;  /* 0x00000003000075a7 */ /* 0x0022a400080011ff */
[----:B--2---:R-:W-:Y:S05]  /*b4f0*/  @!P0 NANOSLEEP.SYNCS 0x989680 ;  /* 0x009896800000895d */ /* 0x004fea0003900000 */
[----:B------:R-:W2:Y:S02]  /*b500*/  @!P0 SYNCS.PHASECHK.TRANS64 P0, [R0+URZ], R3 ;  /* 0x00000003000085a7 */ /* 0x000ea400080010ff */
[----:B--2---:R-:W-:Y:S05]  /*b510*/  @!P0 BRA `(.L_x_213) ;  /* 0xfffffffc00f08947 */ /* 0x004fea000383ffff */
[----:B------:R-:W-:Y:S05]  /*b520*/  BRA `(.L_x_214) ;  /* 0xffffff7c00c87947 */ /* 0x000fea000383ffff */
.L_x_63:
[----:B---3--:R-:W-:-:S07]  /*b530*/  MOV R0, UR4 ;  /* 0x0000000400007c02 */ /* 0x008fce0008000f00 */
.L_x_215:
[----:B-1----:R1:W2:Y:S02]  /*b540*/  SYNCS.PHASECHK.TRANS64.TRYWAIT P0, [R0+URZ], R3 ;  /* 0x00000003000075a7 */ /* 0x0022a400080011ff */
[----:B--2---:R-:W-:Y:S05]  /*b550*/  @!P0 NANOSLEEP.SYNCS 0x989680 ;  /* 0x009896800000895d */ /* 0x004fea0003900000 */
[----:B------:R-:W2:Y:S02]  /*b560*/  @!P0 SYNCS.PHASECHK.TRANS64 P0, [R0+URZ], R3 ;  /* 0x00000003000085a7 */ /* 0x000ea400080010ff */
[----:B--2---:R-:W-:Y:S05]  /*b570*/  @!P0 BRA `(.L_x_215) ;  /* 0xfffffffc00f08947 */ /* 0x004fea000383ffff */
[----:B------:R-:W-:Y:S05]  /*b580*/  BRA `(.L_x_216) ;  /* 0xffffff7c00d47947 */ /* 0x000fea000383ffff */
.L_x_64:
[----:B---3--:R-:W-:-:S07]  /*b590*/  MOV R0, UR4 ;  /* 0x0000000400007c02 */ /* 0x008fce0008000f00 */
.L_x_217:
[----:B-1----:R1:W2:Y:S02]  /*b5a0*/  SYNCS.PHASECHK.TRANS64.TRYWAIT P0, [R0+URZ], R3 ;  /* 0x00000003000075a7 */ /* 0x0022a400080011ff */
[----:B--2---:R-:W-:Y:S05]  /*b5b0*/  @!P0 NANOSLEEP.SYNCS 0x989680 ;  /* 0x009896800000895d */ /* 0x004fea0003900000 */
[----:B------:R-:W2:Y:S02]  /*b5c0*/  @!P0 SYNCS.PHASECHK.TRANS64 P0, [R0+URZ], R3 ;  /* 0x00000003000085a7 */ /* 0x000ea400080010ff */
[----:B--2---:R-:W-:Y:S05]  /*b5d0*/  @!P0 BRA `(.L_x_217) ;  /* 0xfffffffc00f08947 */ /* 0x004fea000383ffff */
[----:B------:R-:W-:Y:S05]  /*b5e0*/  BRA `(.L_x_218) ;  /* 0xffffff7c00e07947 */ /* 0x000fea000383ffff */
.L_x_65:
[----:B---3--:R-:W-:-:S07]  /*b5f0*/  MOV R0, UR4 ;  /* 0x0000000400007c02 */ /* 0x008fce0008000f00 */
.L_x_219:
[----:B-1----:R1:W2:Y:S02]  /*b600*/  SYNCS.PHASECHK.TRANS64.TRYWAIT P0, [R0+URZ], R3 ;  /* 0x00000003000075a7 */ /* 0x0022a400080011ff */
[----:B--2---:R-:W-:Y:S05]  /*b610*/  @!P0 NANOSLEEP.SYNCS 0x989680 ;  /* 0x009896800000895d */ /* 0x004fea0003900000 */
[----:B------:R-:W2:Y:S02]  /*b620*/  @!P0 SYNCS.PHASECHK.TRANS64 P0, [R0+URZ], R3 ;  /* 0x00000003000085a7 */ /* 0x000ea400080010ff */
[----:B--2---:R-:W-:Y:S05]  /*b630*/  @!P0 BRA `(.L_x_219) ;  /* 0xfffffffc00f08947 */ /* 0x004fea000383ffff */
[----:B------:R-:W-:Y:S05]  /*b640*/  BRA `(.L_x_220) ;  /* 0xffffff7c00ec7947 */ /* 0x000fea000383ffff */
.L_x_66:
[----:B---3--:R-:W-:-:S07]  /*b650*/  MOV R0, UR4 ;  /* 0x0000000400007c02 */ /* 0x008fce0008000f00 */
.L_x_221:
[----:B-1----:R1:W2:Y:S02]  /*b660*/  SYNCS.PHASECHK.TRANS64.TRYWAIT P0, [R0+URZ], R3 ;  /* 0x00000003000075a7 */ /* 0x0022a400080011ff */
[----:B--2---:R-:W-:Y:S05]  /*b670*/  @!P0 NANOSLEEP.SYNCS 0x989680 ;  /* 0x009896800000895d */ /* 0x004fea0003900000 */
[----:B------:R-:W2:Y:S02]  /*b680*/  @!P0 SYNCS.PHASECHK.TRANS64 P0, [R0+URZ], R3 ;  /* 0x00000003000085a7 */ /* 0x000ea400080010ff */
[----:B--2---:R-:W-:Y:S05]  /*b690*/  @!P0 BRA `(.L_x_221) ;  /* 0xfffffffc00f08947 */ /* 0x004fea000383ffff */
[----:B------:R-:W-:Y:S05]  /*b6a0*/  BRA `(.L_x_222) ;  /* 0xffffff7c00f87947 */ /* 0x000fea000383ffff */
.L_x_67:
[----:B---3--:R-:W-:-:S07]  /*b6b0*/  MOV R0, UR4 ;  /* 0x0000000400007c02 */ /* 0x008fce0008000f00 */
.L_x_223:
[----:B-1----:R1:W2:Y:S02]  /*b6c0*/  SYNCS.PHASECHK.TRANS64.TRYWAIT P0, [R0+URZ], R3 ;  /* 0x00000003000075a7 */ /* 0x0022a400080011ff */
[----:B--2---:R-:W-:Y:S05]  /*b6d0*/  @!P0 NANOSLEEP.SYNCS 0x989680 ;  /* 0x009896800000895d */ /* 0x004fea0003900000 */
[----:B------:R-:W2:Y:S02]  /*b6e0*/  @!P0 SYNCS.PHASECHK.TRANS64 P0, [R0+URZ], R3 ;  /* 0x00000003000085a7 */ /* 0x000ea400080010ff */
[----:B--2---:R-:W-:Y:S05]  /*b6f0*/  @!P0 BRA `(.L_x_223) ;  /* 0xfffffffc00f08947 */ /* 0x004fea000383ffff */
[----:B------:R-:W-:Y:S05]  /*b700*/  BRA `(.L_x_224) ;  /* 0xffffff8000047947 */ /* 0x000fea000383ffff */
.L_x_68:
[----:B---3--:R-:W-:-:S07]  /*b710*/  MOV R0, UR4 ;  /* 0x0000000400007c02 */ /* 0x008fce0008000f00 */
.L_x_225:
[----:B-1----:R1:W2:Y:S02]  /*b720*/  SYNCS.PHASECHK.TRANS64.TRYWAIT P0, [R0+URZ], R3 ;  /* 0x00000003000075a7 */ /* 0x0022a400080011ff */
[----:B--2---:R-:W-:Y:S05]  /*b730*/  @!P0 NANOSLEEP.SYNCS 0x989680 ;  /* 0x009896800000895d */ /* 0x004fea0003900000 */
[----:B------:R-:W2:Y:S02]  /*b740*/  @!P0 SYNCS.PHASECHK.TRANS64 P0, [R0+URZ], R3 ;  /* 0x00000003000085a7 */ /* 0x000ea400080010ff */
[----:B--2---:R-:W-:Y:S05]  /*b750*/  @!P0 BRA `(.L_x_225) ;  /* 0xfffffffc00f08947 */ /* 0x004fea000383ffff */
[----:B------:R-:W-:Y:S05]  /*b760*/  BRA `(.L_x_226) ;  /* 0xffffff8000107947 */ /* 0x000fea000383ffff */
.L_x_69:
[----:B---3--:R-:W-:-:S07]  /*b770*/  MOV R0, UR4 ;  /* 0x0000000400007c02 */ /* 0x008fce0008000f00 */
.L_x_227:
[----:B-1----:R1:W2:Y:S02]  /*b780*/  SYNCS.PHASECHK.TRANS64.TRYWAIT P0, [R0+URZ], R3 ;  /* 0x00000003000075a7 */ /* 0x0022a400080011ff */
[----:B--2---:R-:W-:Y:S05]  /*b790*/  @!P0 NANOSLEEP.SYNCS 0x989680 ;  /* 0x009896800000895d */ /* 0x004fea0003900000 */
[----:B------:R-:W2:Y:S02]  /*b7a0*/  @!P0 SYNCS.PHASECHK.TRANS64 P0, [R0+URZ], R3 ;  /* 0x00000003000085a7 */ /* 0x000ea400080010ff */
[----:B--2---:R-:W-:Y:S05]  /*b7b0*/  @!P0 BRA `(.L_x_227) ;  /* 0xfffffffc00f08947 */ /* 0x004fea000383ffff */
[----:B------:R-:W-:Y:S05]  /*b7c0*/  BRA `(.L_x_228) ;  /* 0xffffff80001c7947 */ /* 0x000fea000383ffff */
.L_x_70:
[----:B---3--:R-:W-:-:S07]  /*b7d0*/  MOV R0, UR4 ;  /* 0x0000000400007c02 */ /* 0x008fce0008000f00 */
.L_x_229:
[----:B-1----:R1:W2:Y:S02]  /*b7e0*/  SYNCS.PHASECHK.TRANS64.TRYWAIT P0, [R0+URZ], R3 ;  /* 0x00000003000075a7 */ /* 0x0022a400080011ff */
[----:B--2---:R-:W-:Y:S05]  /*b7f0*/  @!P0 NANOSLEEP.SYNCS 0x989680 ;  /* 0x009896800000895d */ /* 0x004fea0003900000 */
[----:B------:R-:W2:Y:S02]  /*b800*/  @!P0 SYNCS.PHASECHK.TRANS64 P0, [R0+URZ], R3 ;  /* 0x00000003000085a7 */ /* 0x000ea400080010ff */
[----:B--2---:R-:W-:Y:S05]  /*b810*/  @!P0 BRA `(.L_x_229) ;  /* 0xfffffffc00f08947 */ /* 0x004fea000383ffff */
[----:B------:R-:W-:Y:S05]  /*b820*/  BRA `(.L_x_230) ;  /* 0xffffff8000287947 */ /* 0x000fea000383ffff */
.L_x_71:
[----:B---3--:R-:W-:-:S07]  /*b830*/  MOV R0, UR4 ;  /* 0x0000000400007c02 */ /* 0x008fce0008000f00 */
.L_x_231:
[----:B-1----:R1:W2:Y:S02]  /*b840*/  SYNCS.PHASECHK.TRANS64.TRYWAIT P0, [R0+URZ], R3 ;  /* 0x00000003000075a7 */ /* 0x0022a400080011ff */
[----:B--2---:R-:W-:Y:S05]  /*b850*/  @!P0 NANOSLEEP.SYNCS 0x989680 ;  /* 0x009896800000895d */ /* 0x004fea0003900000 */
[----:B------:R-:W2:Y:S02]  /*b860*/  @!P0 SYNCS.PHASECHK.TRANS64 P0, [R0+URZ], R3 ;  /* 0x00000003000085a7 */ /* 0x000ea400080010ff */
[----:B--2---:R-:W-:Y:S05]  /*b870*/  @!P0 BRA `(.L_x_231) ;  /* 0xfffffffc00f08947 */ /* 0x004fea000383ffff */
[----:B------:R-:W-:Y:S05]  /*b880*/  BRA `(.L_x_232) ;  /* 0xffffff8000347947 */ /* 0x000fea000383ffff */
.L_x_72:
[----:B---3--:R-:W-:-:S07]  /*b890*/  MOV R0, UR4 ;  /* 0x0000000400007c02 */ /* 0x008fce0008000f00 */
.L_x_233:
[----:B-1----:R1:W2:Y:S02]  /*b8a0*/  SYNCS.PHASECHK.TRANS64.TRYWAIT P0, [R0+URZ], R3 ;  /* 0x00000003000075a7 */ /* 0x0022a400080011ff */
[----:B--2---:R-:W-:Y:S05]  /*b8b0*/  @!P0 NANOSLEEP.SYNCS 0x989680 ;  /* 0x009896800000895d */ /* 0x004fea0003900000 */
[----:B------:R-:W2:Y:S02]  /*b8c0*/  @!P0 SYNCS.PHASECHK.TRANS64 P0, [R0+URZ], R3 ;  /* 0x00000003000085a7 */ /* 0x000ea400080010ff */
[----:B--2---:R-:W-:Y:S05]  /*b8d0*/  @!P0 BRA `(.L_x_233) ;  /* 0xfffffffc00f08947 */ /* 0x004fea000383ffff */
[----:B------:R-:W-:Y:S05]  /*b8e0*/  BRA `(.L_x_234) ;  /* 0xffffff8000407947 */ /* 0x000fea000383ffff */
.L_x_73:
[----:B---3--:R-:W-:-:S07]  /*b8f0*/  MOV R0, UR4 ;  /* 0x0000000400007c02 */ /* 0x008fce0008000f00 */
.L_x_235:
[----:B-1----:R1:W2:Y:S02]  /*b900*/  SYNCS.PHASECHK.TRANS64.TRYWAIT P0, [R0+URZ], R3 ;  /* 0x00000003000075a7 */ /* 0x0022a400080011ff */
[----:B--2---:R-:W-:Y:S05]  /*b910*/  @!P0 NANOSLEEP.SYNCS 0x989680 ;  /* 0x009896800000895d */ /* 0x004fea0003900000 */
[----:B------:R-:W2:Y:S02]  /*b920*/  @!P0 SYNCS.PHASECHK.TRANS64 P0, [R0+URZ], R3 ;  /* 0x00000003000085a7 */ /* 0x000ea400080010ff */
[----:B--2---:R-:W-:Y:S05]  /*b930*/  @!P0 BRA `(.L_x_235) ;  /* 0xfffffffc00f08947 */ /* 0x004fea000383ffff */
[----:B------:R-:W-:Y:S05]  /*b940*/  BRA `(.L_x_236) ;  /* 0xffffff80004c7947 */ /* 0x000fea000383ffff */
.L_x_74:
[----:B---3--:R-:W-:-:S07]  /*b950*/  MOV R0, UR4 ;  /* 0x0000000400007c02 */ /* 0x008fce0008000f00 */
.L_x_237:
[----:B-1----:R1:W2:Y:S02]  /*b960*/  SYNCS.PHASECHK.TRANS64.TRYWAIT P0, [R0+URZ], R3 ;  /* 0x00000003000075a7 */ /* 0x0022a400080011ff */
[----:B--2---:R-:W-:Y:S05]  /*b970*/  @!P0 NANOSLEEP.SYNCS 0x989680 ;  /* 0x009896800000895d */ /* 0x004fea0003900000 */
[----:B------:R-:W2:Y:S02]  /*b980*/  @!P0 SYNCS.PHASECHK.TRANS64 P0, [R0+URZ], R3 ;  /* 0x00000003000085a7 */ /* 0x000ea400080010ff */
[----:B--2---:R-:W-:Y:S05]  /*b990*/  @!P0 BRA `(.L_x_237) ;  /* 0xfffffffc00f08947 */ /* 0x004fea000383ffff */
[----:B------:R-:W-:Y:S05]  /*b9a0*/  BRA `(.L_x_238) ;  /* 0xffffff8000587947 */ /* 0x000fea000383ffff */
.L_x_75:
[----:B---3--:R-:W-:-:S07]  /*b9b0*/  MOV R0, UR4 ;  /* 0x0000000400007c02 */ /* 0x008fce0008000f00 */
.L_x_239:
[----:B-1----:R1:W2:Y:S02]  /*b9c0*/  SYNCS.PHASECHK.TRANS64.TRYWAIT P0, [R0+URZ], R3 ;  /* 0x00000003000075a7 */ /* 0x0022a400080011ff */
[----:B--2---:R-:W-:Y:S05]  /*b9d0*/  @!P0 NANOSLEEP.SYNCS 0x989680 ;  /* 0x009896800000895d */ /* 0x004fea0003900000 */
[----:B------:R-:W2:Y:S02]  /*b9e0*/  @!P0 SYNCS.PHASECHK.TRANS64 P0, [R0+URZ], R3 ;  /* 0x00000003000085a7 */ /* 0x000ea400080010ff */
[----:B--2---:R-:W-:Y:S05]  /*b9f0*/  @!P0 BRA `(.L_x_239) ;  /* 0xfffffffc00f08947 */ /* 0x004fea000383ffff */
[----:B------:R-:W-:Y:S05]  /*ba00*/  BRA `(.L_x_240) ;  /* 0xffffff8000647947 */ /* 0x000fea000383ffff */
.L_x_78:
[----:B-1----:R1:W2:Y:S02]  /*ba10*/  SYNCS.PHASECHK.TRANS64.TRYWAIT P0, [R0+URZ+0x2c0], R4 ;  /* 0x0002c004000075a7 */ /* 0x0022a400080011ff */
[----:B--2---:R-:W-:Y:S05]  /*ba20*/  @!P0 NANOSLEEP.SYNCS 0x989680 ;  /* 0x009896800000895d */ /* 0x004fea0003900000 */
[----:B------:R-:W2:Y:S02]  /*ba30*/  @!P0 SYNCS.PHASECHK.TRANS64 P0, [R0+URZ+0x2c0], R4 ;  /* 0x0002c004000085a7 */ /* 0x000ea400080010ff */
[----:B--2---:R-:W-:Y:S05]  /*ba40*/  @!P0 BRA `(.L_x_78) ;  /* 0xfffffffc00f08947 */ /* 0x004fea000383ffff */
[----:B------:R-:W-:Y:S05]  /*ba50*/  BRA `(.L_x_241) ;  /* 0xffffff8000c47947 */ /* 0x000fea000383ffff */
.L_x_79:
[----:B------:R-:W-:-:S07]  /*ba60*/  MOV R0, UR5 ;  /* 0x0000000500007c02 */ /* 0x000fce0008000f00 */
.L_x_242:
[----:B-1----:R1:W2:Y:S02]  /*ba70*/  SYNCS.PHASECHK.TRANS64.TRYWAIT P0, [R0+URZ+0x270], R5 ;  /* 0x00027005000075a7 */ /* 0x0022a400080011ff */
[----:B--2---:R-:W-:Y:S05]  /*ba80*/  @!P0 NANOSLEEP.SYNCS 0x989680 ;  /* 0x009896800000895d */ /* 0x004fea0003900000 */
[----:B------:R-:W2:Y:S02]  /*ba90*/  @!P0 SYNCS.PHASECHK.TRANS64 P0, [R0+URZ+0x270], R5 ;  /* 0x00027005000085a7 */ /* 0x000ea400080010ff */
[----:B--2---:R-:W-:Y:S05]  /*baa0*/  @!P0 BRA `(.L_x_242) ;  /* 0xfffffffc00f08947 */ /* 0x004fea000383ffff */
[----:B------:R-:W-:Y:S05]  /*bab0*/  BRA `(.L_x_243) ;  /* 0xffffff8000d47947 */ /* 0x000fea000383ffff */
.L_x_80:
[----:B-1----:R1:W2:Y:S02]  /*bac0*/  SYNCS.PHASECHK.TRANS64.TRYWAIT P1, [R0+URZ+0x260], R4 ;  /* 0x00026004000075a7 */ /* 0x0022a400080211ff */
[----:B--2---:R-:W-:Y:S05]  /*bad0*/  @!P1 NANOSLEEP.SYNCS 0x989680 ;  /* 0x009896800000995d */ /* 0x004fea0003900000 */
[----:B------:R-:W2:Y:S02]  /*bae0*/  @!P1 SYNCS.PHASECHK.TRANS64 P1, [R0+URZ+0x260], R4 ;  /* 0x00026004000095a7 */ /* 0x000ea400080210ff */
[----:B--2---:R-:W-:Y:S05]  /*baf0*/  @!P1 BRA `(.L_x_80) ;  /* 0xfffffffc00f09947 */ /* 0x004fea000383ffff */
[----:B------:R-:W-:Y:S05]  /*bb00*/  BRA `(.L_x_244) ;  /* 0xffffff8400047947 */ /* 0x000fea000383ffff */
.L_x_83:
[----:B------:R-:W-:-:S07]  /*bb10*/  MOV R0, UR5 ;  /* 0x0000000500007c02 */ /* 0x000fce0008000f00 */
.L_x_245:
[----:B-1----:R1:W2:Y:S02]  /*bb20*/  SYNCS.PHASECHK.TRANS64.TRYWAIT P0, [R0+URZ+0x270], R2 ;  /* 0x00027002000075a7 */ /* 0x0022a400080011ff */
[----:B--2---:R-:W-:Y:S05]  /*bb30*/  @!P0 NANOSLEEP.SYNCS 0x989680 ;  /* 0x009896800000895d */ /* 0x004fea0003900000 */
[----:B------:R-:W2:Y:S02]  /*bb40*/  @!P0 SYNCS.PHASECHK.TRANS64 P0, [R0+URZ+0x270], R2 ;  /* 0x00027002000085a7 */ /* 0x000ea400080010ff */
[----:B--2---:R-:W-:Y:S05]  /*bb50*/  @!P0 BRA `(.L_x_245) ;  /* 0xfffffffc00f08947 */ /* 0x004fea000383ffff */
[----:B------:R-:W-:Y:S05]  /*bb60*/  BRA `(.L_x_82) ;  /* 0xffffff8400587947 */ /* 0x000fea000383ffff */
.L_x_92:
[----:B-1----:R-:W-:-:S04]  /*bb70*/  MOV R4, UR6 ;  /* 0x0000000600047c02 */ /* 0x002fc80008000f00 */
[----:B------:R1:W2:Y:S03]  /*bb80*/  SYNCS.PHASECHK.TRANS64.TRYWAIT P0, [R4+URZ+0x8], R5 ;  /* 0x00000805040075a7 */ /* 0x0002a600080011ff */
[----:B--2---:R-:W-:Y:S05]  /*bb90*/  @!P0 NANOSLEEP.SYNCS 0x989680 ;  /* 0x009896800000895d */ /* 0x004fea0003900000 */
[----:B------:R-:W2:Y:S02]  /*bba0*/  @!P0 SYNCS.PHASECHK.TRANS64 P0, [R4+URZ+0x8], R5 ;  /* 0x00000805040085a7 */ /* 0x000ea400080010ff */
[----:B--2---:R-:W-:Y:S05]  /*bbb0*/  @!P0 BRA `(.L_x_92) ;  /* 0xfffffffc00ec8947 */ /* 0x004fea000383ffff */
[----:B------:R-:W-:Y:S05]  /*bbc0*/  BRA `(.L_x_91) ;  /* 0xffffff88000c7947 */ /* 0x000fea000383ffff */
.L_x_94:
[----:B------:R-:W-:Y:S01]  /*bbd0*/  BSSY B0, `(.L_x_246) ;  /* 0x0000006000007945 */ /* 0x000fe20003800000 */
[----:B------:R-:W-:-:S07]  /*bbe0*/  MOV R15, 0xffffffff ;  /* 0xffffffff000f7802 */ /* 0x000fce0000000f00 */
[----:B-1---5:R-:W-:Y:S05]  /*bbf0*/  WARPSYNC.COLLECTIVE R15, `(.L_x_247) ;  /* 0x000000000f0c7348 */ /* 0x022fea0003c00000 */
[----:B------:R-:W-:Y:S02]  /*bc00*/  ELECT P6, UR79, PT ;  /* 0x00000000004f782f */ /* 0x000fe400038c0000 */
[----:B------:R-:W-:Y:S01]  /*bc10*/  MOV R14, UR79 ;  /* 0x0000004f000e7c02 */ /* 0x000fe20008000f00 */
[----:B-1---5:R-:W-:Y:S10]  /*bc20*/  ENDCOLLECTIVE ;  /* 0x000000000000791b */ /* 0x022ff40003800000 */
.L_x_247:
[----:B------:R-:W-:Y:S05]  /*bc30*/  BSYNC B0 ;  /* 0x0000000000007941 */ /* 0x000fea0003800000 */
.L_x_246:
[----:B------:R-:W-:Y:S05]  /*bc40*/  BRA `(.L_x_248) ;  /* 0xffffff88003c7947 */ /* 0x000fea000383ffff */
.L_x_96:
[----:B-1----:R-:W-:-:S04]  /*bc50*/  MOV R2, UR6 ;  /* 0x0000000600027c02 */ /* 0x002fc80008000f00 */
[----:B------:R1:W2:Y:S03]  /*bc60*/  SYNCS.PHASECHK.TRANS64.TRYWAIT P0, [R2+URZ+0x8], R3 ;  /* 0x00000803020075a7 */ /* 0x0002a600080011ff */
[----:B--2---:R-:W-:Y:S05]  /*bc70*/  @!P0 NANOSLEEP.SYNCS 0x989680 ;  /* 0x009896800000895d */ /* 0x004fea0003900000 */
[----:B------:R-:W2:Y:S02]  /*bc80*/  @!P0 SYNCS.PHASECHK.TRANS64 P0, [R2+URZ+0x8], R3 ;  /* 0x00000803020085a7 */ /* 0x000ea400080010ff */
[----:B--2---:R-:W-:Y:S05]  /*bc90*/  @!P0 BRA `(.L_x_96) ;  /* 0xfffffffc00ec8947 */ /* 0x004fea000383ffff */
[----:B------:R-:W-:Y:S05]  /*bca0*/  BRA `(.L_x_95) ;  /* 0xffffff8800407947 */ /* 0x000fea000383ffff */
.L_x_97:
[----:B-1----:R1:W2:Y:S02]  /*bcb0*/  SYNCS.PHASECHK.TRANS64.TRYWAIT P0, [R0+URZ+0x260], R4 ;  /* 0x00026004000075a7 */ /* 0x0022a400080011ff */
[----:B--2---:R-:W-:Y:S05]  /*bcc0*/  @!P0 NANOSLEEP.SYNCS 0x989680 ;  /* 0x009896800000895d */ /* 0x004fea0003900000 */
[----:B------:R-:W2:Y:S02]  /*bcd0*/  @!P0 SYNCS.PHASECHK.TRANS64 P0, [R0+URZ+0x260], R4 ;  /* 0x00026004000085a7 */ /* 0x000ea400080010ff */
[----:B--2---:R-:W-:Y:S05]  /*bce0*/  @!P0 BRA `(.L_x_97) ;  /* 0xfffffffc00f08947 */ /* 0x004fea000383ffff */
[----:B------:R-:W-:Y:S05]  /*bcf0*/  BRA `(.L_x_249) ;  /* 0xffffff8c00147947 */ /* 0x000fea000383ffff */
.L_x_99:
[----:B------:R-:W-:-:S07]  /*bd00*/  MOV R0, UR11 ;  /* 0x0000000b00007c02 */ /* 0x000fce0008000f00 */
.L_x_250:
[----:B-1----:R1:W2:Y:S02]  /*bd10*/  SYNCS.PHASECHK.TRANS64.TRYWAIT P0, [R0+URZ+0x2a0], R4 ;  /* 0x0002a004000075a7 */ /* 0x0022a400080011ff */
[----:B--2---:R-:W-:Y:S05]  /*bd20*/  @!P0 NANOSLEEP.SYNCS 0x989680 ;  /* 0x009896800000895d */ /* 0x004fea0003900000 */
[----:B------:R-:W2:Y:S02]  /*bd30*/  @!P0 SYNCS.PHASECHK.TRANS64 P0, [R0+URZ+0x2a0], R4 ;  /* 0x0002a004000085a7 */ /* 0x000ea400080010ff */
[----:B--2---:R-:W-:Y:S05]  /*bd40*/  @!P0 BRA `(.L_x_250) ;  /* 0xfffffffc00f08947 */ /* 0x004fea000383ffff */
[----:B------:R-:W-:Y:S05]  /*bd50*/  BRA `(.L_x_251) ;  /* 0xffffff8c005c7947 */ /* 0x000fea000383ffff */
.L_x_102:
[----:B------:R-:W-:Y:S07]  /*bd60*/  MOV R0, UR9 ;  /* 0x0000000900007c02 */ /* 0x000fee0008000f00 */
.L_x_252:
[----:B-1----:R1:W2:Y:S02]  /*bd70*/  SYNCS.PHASECHK.TRANS64.TRYWAIT P0, [R0+URZ], R4 ;  /* 0x00000004000075a7 */ /* 0x0022a400080011ff */
[----:B--2---:R-:W-:Y:S05]  /*bd80*/  @!P0 NANOSLEEP.SYNCS 0x989680 ;  /* 0x009896800000895d */ /* 0x004fea0003900000 */
[----:B------:R-:W2:Y:S02]  /*bd90*/  @!P0 SYNCS.PHASECHK.TRANS64 P0, [R0+URZ], R4 ;  /* 0x00000004000085a7 */ /* 0x000ea400080010ff */
[----:B--2---:R-:W-:Y:S05]  /*bda0*/  @!P0 BRA `(.L_x_252) ;  /* 0xfffffffc00f08947 */ /* 0x004fea000383ffff */
[----:B------:R-:W-:Y:S05]  /*bdb0*/  BRA `(.L_x_101) ;  /* 0xffffff8c00747947 */ /* 0x000fea000383ffff */
.L_x_106:
[----:B-1----:R-:W-:-:S07]  /*bdc0*/  MOV R0, UR7 ;  /* 0x0000000700007c02 */ /* 0x002fce0008000f00 */
.L_x_253:
[----:B-1----:R1:W2:Y:S02]  /*bdd0*/  SYNCS.PHASECHK.TRANS64.TRYWAIT P0, [R0+URZ], R2 ;  /* 0x00000002000075a7 */ /* 0x0022a400080011ff */
[----:B--2---:R-:W-:Y:S05]  /*bde0*/  @!P0 NANOSLEEP.SYNCS 0x989680 ;  /* 0x009896800000895d */ /* 0x004fea0003900000 */
[----:B------:R-:W2:Y:S02]  /*bdf0*/  @!P0 SYNCS.PHASECHK.TRANS64 P0, [R0+URZ], R2 ;  /* 0x00000002000085a7 */ /* 0x000ea400080010ff */
[----:B--2---:R-:W-:Y:S05]  /*be00*/  @!P0 BRA `(.L_x_253) ;  /* 0xfffffffc00f08947 */ /* 0x004fea000383ffff */
[----:B------:R-:W-:Y:S05]  /*be10*/  BRA `(.L_x_254) ;  /* 0xffffff90002c7947 */ /* 0x000fea000383ffff */
.L_x_107:
[----:B------:R-:W-:-:S07]  /*be20*/  MOV R0, UR7 ;  /* 0x0000000700007c02 */ /* 0x000fce0008000f00 */
.L_x_255:
[----:B-1----:R1:W2:Y:S02]  /*be30*/  SYNCS.PHASECHK.TRANS64.TRYWAIT P0, [R0+URZ], R3 ;  /* 0x00000003000075a7 */ /* 0x0022a400080011ff */
[----:B--2---:R-:W-:Y:S05]  /*be40*/  @!P0 NANOSLEEP.SYNCS 0x989680 ;  /* 0x009896800000895d */ /* 0x004fea0003900000 */
[----:B------:R-:W2:Y:S02]  /*be50*/  @!P0 SYNCS.PHASECHK.TRANS64 P0, [R0+URZ], R3 ;  /* 0x00000003000085a7 */ /* 0x000ea400080010ff */
[----:B--2---:R-:W-:Y:S05]  /*be60*/  @!P0 BRA `(.L_x_255) ;  /* 0xfffffffc00f08947 */ /* 0x004fea000383ffff */
[----:B------:R-:W-:Y:S05]  /*be70*/  BRA `(.L_x_256) ;  /* 0xffffff9000387947 */ /* 0x000fea000383ffff */
.L_x_108:
[----:B------:R-:W-:-:S07]  /*be80*/  MOV R0, UR7 ;  /* 0x0000000700007c02 */ /* 0x000fce0008000f00 */
.L_x_257:
[----:B-1----:R1:W2:Y:S02]  /*be90*/  SYNCS.PHASECHK.TRANS64.TRYWAIT P0, [R0+URZ], R3 ;  /* 0x00000003000075a7 */ /* 0x0022a400080011ff */
[----:B--2---:R-:W-:Y:S05]  /*bea0*/  @!P0 NANOSLEEP.SYNCS 0x989680 ;  /* 0x009896800000895d */ /* 0x004fea0003900000 */
[----:B------:R-:W2:Y:S02]  /*beb0*/  @!P0 SYNCS.PHASECHK.TRANS64 P0, [R0+URZ], R3 ;  /* 0x00000003000085a7 */ /* 0x000ea400080010ff */
[----:B--2---:R-:W-:Y:S05]  /*bec0*/  @!P0 BRA `(.L_x_257) ;  /* 0xfffffffc00f08947 */ /* 0x004fea000383ffff */
[----:B------:R-:W-:Y:S05]  /*bed0*/  BRA `(.L_x_258) ;  /* 0xffffff9000447947 */ /* 0x000fea000383ffff */
.L_x_111:
[----:B------:R-:W-:-:S07]  /*bee0*/  MOV R0, UR8 ;  /* 0x0000000800007c02 */ /* 0x000fce0008000f00 */
.L_x_259:
[----:B-1----:R1:W2:Y:S02]  /*bef0*/  SYNCS.PHASECHK.TRANS64.TRYWAIT P1, [R0+URZ+0x2e0], R2 ;  /* 0x0002e002000075a7 */ /* 0x0022a400080211ff */
[----:B--2---:R-:W-:Y:S05]  /*bf00*/  @!P1 NANOSLEEP.SYNCS 0x989680 ;  /* 0x009896800000995d */ /* 0x004fea0003900000 */
[----:B------:R-:W2:Y:S02]  /*bf10*/  @!P1 SYNCS.PHASECHK.TRANS64 P1, [R0+URZ+0x2e0], R2 ;  /* 0x0002e002000095a7 */ /* 0x000ea400080210ff */
[----:B--2---:R-:W-:Y:S05]  /*bf20*/  @!P1 BRA `(.L_x_259) ;  /* 0xfffffffc00f09947 */ /* 0x004fea000383ffff */
[----:B------:R-:W-:Y:S05]  /*bf30*/  BRA `(.L_x_260) ;  /* 0xffffff9000907947 */ /* 0x000fea000383ffff */
.L_x_116:
[----:B--2---:R2:W4:Y:S02]  /*bf40*/  SYNCS.PHASECHK.TRANS64.TRYWAIT P0, [R0+URZ+0x260], R2 ;  /* 0x00026002000075a7 */ /* 0x00452400080011ff */
[----:B----4-:R-:W-:Y:S05]  /*bf50*/  @!P0 NANOSLEEP.SYNCS 0x989680 ;  /* 0x009896800000895d */ /* 0x010fea0003900000 */
[----:B------:R-:W4:Y:S02]  /*bf60*/  @!P0 SYNCS.PHASECHK.TRANS64 P0, [R0+URZ+0x260], R2 ;  /* 0x00026002000085a7 */ /* 0x000f2400080010ff */
[----:B----4-:R-:W-:Y:S05]  /*bf70*/  @!P0 BRA `(.L_x_116) ;  /* 0xfffffffc00f08947 */ /* 0x010fea000383ffff */
[----:B------:R-:W-:Y:S05]  /*bf80*/  BRA `(.L_x_261) ;  /* 0xffffff9400a47947 */ /* 0x000fea000383ffff */
.L_x_119:
[----:B------:R-:W-:Y:S07]  /*bf90*/  MOV R0, UR7 ;  /* 0x0000000700007c02 */ /* 0x000fee0008000f00 */
.L_x_262:
[----:B--2---:R2:W4:Y:S02]  /*bfa0*/  SYNCS.PHASECHK.TRANS64.TRYWAIT P0, [R0+URZ+0x258], R2 ;  /* 0x00025802000075a7 */ /* 0x00452400080011ff */
[----:B----4-:R-:W-:Y:S05]  /*bfb0*/  @!P0 NANOSLEEP.SYNCS 0x989680 ;  /* 0x009896800000895d */ /* 0x010fea0003900000 */
[----:B------:R-:W4:Y:S02]  /*bfc0*/  @!P0 SYNCS.PHASECHK.TRANS64 P0, [R0+URZ+0x258], R2 ;  /* 0x00025802000085a7 */ /* 0x000f2400080010ff */
[----:B----4-:R-:W-:Y:S05]  /*bfd0*/  @!P0 BRA `(.L_x_262) ;  /* 0xfffffffc00f08947 */ /* 0x010fea000383ffff */
[----:B------:R-:W-:Y:S05]  /*bfe0*/  BRA `(.L_x_118) ;  /* 0xffffff9800847947 */ /* 0x000fea000383ffff */
.L_x_122:
[----:B------:R-:W-:Y:S07]  /*bff0*/  MOV R0, UR7 ;  /* 0x0000000700007c02 */ /* 0x000fee0008000f00 */
.L_x_263:
[----:B-1----:R1:W2:Y:S02]  /*c000*/  SYNCS.PHASECHK.TRANS64.TRYWAIT P0, [R0+URZ+0x230], R14 ;  /* 0x0002300e000075a7 */ /* 0x0022a400080011ff */
[----:B--2---:R-:W-:Y:S05]  /*c010*/  @!P0 NANOSLEEP.SYNCS 0x989680 ;  /* 0x009896800000895d */ /* 0x004fea0003900000 */
[----:B------:R-:W2:Y:S02]  /*c020*/  @!P0 SYNCS.PHASECHK.TRANS64 P0, [R0+URZ+0x230], R14 ;  /* 0x0002300e000085a7 */ /* 0x000ea400080010ff */
[----:B--2---:R-:W-:Y:S05]  /*c030*/  @!P0 BRA `(.L_x_263) ;  /* 0xfffffffc00f08947 */ /* 0x004fea000383ffff */
[----:B------:R-:W-:Y:S05]  /*c040*/  BRA `(.L_x_264) ;  /* 0xffffff9800fc7947 */ /* 0x000fea000383ffff */
.L_x_123:
[----:B------:R-:W-:Y:S07]  /*c050*/  MOV R0, UR7 ;  /* 0x0000000700007c02 */ /* 0x000fee0008000f00 */
.L_x_265:
[----:B-1----:R1:W2:Y:S02]  /*c060*/  SYNCS.PHASECHK.TRANS64.TRYWAIT P0, [R0+URZ+0x238], R14 ;  /* 0x0002380e000075a7 */ /* 0x0022a400080011ff */
[----:B--2---:R-:W-:Y:S05]  /*c070*/  @!P0 NANOSLEEP.SYNCS 0x989680 ;  /* 0x009896800000895d */ /* 0x004fea0003900000 */
[----:B------:R-:W2:Y:S02]  /*c080*/  @!P0 SYNCS.PHASECHK.TRANS64 P0, [R0+URZ+0x238], R14 ;  /* 0x0002380e000085a7 */ /* 0x000ea400080010ff */
[----:B--2---:R-:W-:Y:S05]  /*c090*/  @!P0 BRA `(.L_x_265) ;  /* 0xfffffffc00f08947 */ /* 0x004fea000383ffff */
[----:B------:R-:W-:Y:S05]  /*c0a0*/  BRA `(.L_x_266) ;  /* 0xffffff9c00547947 */ /* 0x000fea000383ffff */
.L_x_124:
[----:B------:R-:W-:Y:S07]  /*c0b0*/  MOV R0, UR7 ;  /* 0x0000000700007c02 */ /* 0x000fee0008000f00 */
.L_x_267:
[----:B-1----:R1:W2:Y:S02]  /*c0c0*/  SYNCS.PHASECHK.TRANS64.TRYWAIT P0, [R0+URZ+0x240], R14 ;  /* 0x0002400e000075a7 */ /* 0x0022a400080011ff */
[----:B--2---:R-:W-:Y:S05]  /*c0d0*/  @!P0 NANOSLEEP.SYNCS 0x989680 ;  /* 0x009896800000895d */ /* 0x004fea0003900000 */
[----:B------:R-:W2:Y:S02]  /*c0e0*/  @!P0 SYNCS.PHASECHK.TRANS64 P0, [R0+URZ+0x240], R14 ;  /* 0x0002400e000085a7 */ /* 0x000ea400080010ff */
[----:B--2---:R-:W-:Y:S05]  /*c0f0*/  @!P0 BRA `(.L_x_267) ;  /* 0xfffffffc00f08947 */ /* 0x004fea000383ffff */
[----:B------:R-:W-:Y:S05]  /*c100*/  BRA `(.L_x_268) ;  /* 0xffffff9c00b07947 */ /* 0x000fea000383ffff */
.L_x_125:
[----:B------:R-:W-:Y:S07]  /*c110*/  MOV R0, UR7 ;  /* 0x0000000700007c02 */ /* 0x000fee0008000f00 */
.L_x_269:
[----:B-1----:R1:W2:Y:S02]  /*c120*/  SYNCS.PHASECHK.TRANS64.TRYWAIT P0, [R0+URZ+0x248], R14 ;  /* 0x0002480e000075a7 */ /* 0x0022a400080011ff */
[----:B--2---:R-:W-:Y:S05]  /*c130*/  @!P0 NANOSLEEP.SYNCS 0x989680 ;  /* 0x009896800000895d */ /* 0x004fea0003900000 */
[----:B------:R-:W2:Y:S02]  /*c140*/  @!P0 SYNCS.PHASECHK.TRANS64 P0, [R0+URZ+0x248], R14 ;  /* 0x0002480e000085a7 */ /* 0x000ea400080010ff */
[----:B--2---:R-:W-:Y:S05]  /*c150*/  @!P0 BRA `(.L_x_269) ;  /* 0xfffffffc00f08947 */ /* 0x004fea000383ffff */
[----:B------:R-:W-:Y:S05]  /*c160*/  BRA `(.L_x_270) ;  /* 0xffffffa000507947 */ /* 0x000fea000383ffff */
.L_x_127:
[----:B------:R-:W-:-:S07]  /*c170*/  MOV R0, UR7 ;  /* 0x0000000700007c02 */ /* 0x000fce0008000f00 */
.L_x_271:
[----:B-1----:R1:W4:Y:S02]  /*c180*/  SYNCS.PHASECHK.TRANS64.TRYWAIT P0, [R0+URZ+0x230], R2 ;  /* 0x00023002000075a7 */ /* 0x00232400080011ff */
[----:B----4-:R-:W-:Y:S05]  /*c190*/  @!P0 NANOSLEEP.SYNCS 0x989680 ;  /* 0x009896800000895d */ /* 0x010fea0003900000 */
[----:B------:R-:W4:Y:S02]  /*c1a0*/  @!P0 SYNCS.PHASECHK.TRANS64 P0, [R0+URZ+0x230], R2 ;  /* 0x00023002000085a7 */ /* 0x000f2400080010ff */
[----:B----4-:R-:W-:Y:S05]  /*c1b0*/  @!P0 BRA `(.L_x_271) ;  /* 0xfffffffc00f08947 */ /* 0x010fea000383ffff */
[----:B------:R-:W-:Y:S05]  /*c1c0*/  BRA `(.L_x_272) ;  /* 0xffffffa000d87947 */ /* 0x000fea000383ffff */
.L_x_128:
[----:B-1----:R-:W-:-:S07]  /*c1d0*/  MOV R0, UR7 ;  /* 0x0000000700007c02 */ /* 0x002fce0008000f00 */
.L_x_273:
[----:B-1----:R1:W4:Y:S02]  /*c1e0*/  SYNCS.PHASECHK.TRANS64.TRYWAIT P0, [R0+URZ+0x238], R2 ;  /* 0x00023802000075a7 */ /* 0x00232400080011ff */
[----:B----4-:R-:W-:Y:S05]  /*c1f0*/  @!P0 NANOSLEEP.SYNCS 0x989680 ;  /* 0x009896800000895d */ /* 0x010fea0003900000 */
[----:B------:R-:W4:Y:S02]  /*c200*/  @!P0 SYNCS.PHASECHK.TRANS64 P0, [R0+URZ+0x238], R2 ;  /* 0x00023802000085a7 */ /* 0x000f2400080010ff */
[----:B----4-:R-:W-:Y:S05]  /*c210*/  @!P0 BRA `(.L_x_273) ;  /* 0xfffffffc00f08947 */ /* 0x010fea000383ffff */
[----:B------:R-:W-:Y:S05]  /*c220*/  BRA `(.L_x_274) ;  /* 0xffffffa000c87947 */ /* 0x000fea000383ffff */
.L_x_129:
[----:B-1----:R-:W-:-:S07]  /*c230*/  MOV R0, UR7 ;  /* 0x0000000700007c02 */ /* 0x002fce0008000f00 */
.L_x_275:
[----:B-1----:R1:W4:Y:S02]  /*c240*/  SYNCS.PHASECHK.TRANS64.TRYWAIT P0, [R0+URZ+0x240], R2 ;  /* 0x00024002000075a7 */ /* 0x00232400080011ff */
[----:B----4-:R-:W-:Y:S05]  /*c250*/  @!P0 NANOSLEEP.SYNCS 0x989680 ;  /* 0x009896800000895d */ /* 0x010fea0003900000 */
[----:B------:R-:W4:Y:S02]  /*c260*/  @!P0 SYNCS.PHASECHK.TRANS64 P0, [R0+URZ+0x240], R2 ;  /* 0x00024002000085a7 */ /* 0x000f2400080010ff */
[----:B----4-:R-:W-:Y:S05]  /*c270*/  @!P0 BRA `(.L_x_275) ;  /* 0xfffffffc00f08947 */ /* 0x010fea000383ffff */
[----:B------:R-:W-:Y:S05]  /*c280*/  BRA `(.L_x_276) ;  /* 0xffffffa000b87947 */ /* 0x000fea000383ffff */
.L_x_131:
[----:B--2---:R2:W3:Y:S02]  /*c290*/  SYNCS.PHASECHK.TRANS64.TRYWAIT P0, [R0+URZ+0x260], R2 ;  /* 0x00026002000075a7 */ /* 0x0044e400080011ff */
[----:B---3--:R-:W-:Y:S05]  /*c2a0*/  @!P0 NANOSLEEP.SYNCS 0x989680 ;  /* 0x009896800000895d */ /* 0x008fea0003900000 */
[----:B------:R-:W3:Y:S02]  /*c2b0*/  @!P0 SYNCS.PHASECHK.TRANS64 P0, [R0+URZ+0x260], R2 ;  /* 0x00026002000085a7 */ /* 0x000ee400080010ff */
[----:B---3--:R-:W-:Y:S05]  /*c2c0*/  @!P0 BRA `(.L_x_131) ;  /* 0xfffffffc00f08947 */ /* 0x008fea000383ffff */
[----:B------:R-:W-:Y:S05]  /*c2d0*/  BRA `(.L_x_277) ;  /* 0xffffffa400807947 */ /* 0x000fea000383ffff */
.L_x_142:
[----:B-1----:R1:W2:Y:S02]  /*c2e0*/  SYNCS.PHASECHK.TRANS64.TRYWAIT P1, [R3+URZ+0x210], R0 ;  /* 0x00021000030075a7 */ /* 0x0022a400080211ff */
[----:B--2---:R-:W-:Y:S05]  /*c2f0*/  @!P1 NANOSLEEP.SYNCS 0x989680 ;  /* 0x009896800000995d */ /* 0x004fea0003900000 */
[----:B------:R-:W2:Y:S02]  /*c300*/  @!P1 SYNCS.PHASECHK.TRANS64 P1, [R3+URZ+0x210], R0 ;  /* 0x00021000030095a7 */ /* 0x000ea400080210ff */
[----:B--2---:R-:W-:Y:S05]  /*c310*/  @!P1 BRA `(.L_x_142) ;  /* 0xfffffffc00f09947 */ /* 0x004fea000383ffff */
[----:B------:R-:W-:Y:S05]  /*c320*/  BRA `(.L_x_141) ;  /* 0xffffffb000987947 */ /* 0x000fea000383ffff */
.L_x_144:
[----:B-1----:R1:W2:Y:S02]  /*c330*/  SYNCS.PHASECHK.TRANS64.TRYWAIT P0, [R111+URZ+0x280], R4 ;  /* 0x000280046f0075a7 */ /* 0x0022a400080011ff */
[----:B--2---:R-:W-:Y:S05]  /*c340*/  @!P0 NANOSLEEP.SYNCS 0x989680 ;  /* 0x009896800000895d */ /* 0x004fea0003900000 */
[----:B------:R-:W2:Y:S02]  /*c350*/  @!P0 SYNCS.PHASECHK.TRANS64 P0, [R111+URZ+0x280], R4 ;  /* 0x000280046f0085a7 */ /* 0x000ea400080010ff */
[----:B--2---:R-:W-:Y:S05]  /*c360*/  @!P0 BRA `(.L_x_144) ;  /* 0xfffffffc00f08947 */ /* 0x004fea000383ffff */
[----:B------:R-:W-:Y:S05]  /*c370*/  BRA `(.L_x_143) ;  /* 0xffffffb000ec7947 */ /* 0x000fea000383ffff */
.L_x_152:
[----:B--2---:R2:W3:Y:S02]  /*c380*/  SYNCS.PHASECHK.TRANS64.TRYWAIT P0, [R0+URZ+0x210], R3 ;  /* 0x00021003000075a7 */ /* 0x0044e400080011ff */
[----:B---3--:R-:W-:Y:S05]  /*c390*/  @!P0 NANOSLEEP.SYNCS 0x989680 ;  /* 0x009896800000895d */ /* 0x008fea0003900000 */
[----:B------:R-:W3:Y:S02]  /*c3a0*/  @!P0 SYNCS.PHASECHK.TRANS64 P0, [R0+URZ+0x210], R3 ;  /* 0x00021003000085a7 */ /* 0x000ee400080010ff */
[----:B---3--:R-:W-:Y:S05]  /*c3b0*/  @!P0 BRA `(.L_x_152) ;  /* 0xfffffffc00f08947 */ /* 0x008fea000383ffff */
[----:B------:R-:W-:Y:S05]  /*c3c0*/  BRA `(.L_x_151) ;  /* 0xffffffbc00f07947 */ /* 0x000fea000383ffff */
.L_x_160:
[----:B--2---:R2:W3:Y:S02]  /*c3d0*/  SYNCS.PHASECHK.TRANS64.TRYWAIT P0, [R0+URZ+0x210], R4 ;  /* 0x00021004000075a7 */ /* 0x0044e400080011ff */
[----:B---3--:R-:W-:Y:S05]  /*c3e0*/  @!P0 NANOSLEEP.SYNCS 0x989680 ;  /* 0x009896800000895d */ /* 0x008fea0003900000 */
[----:B------:R-:W3:Y:S02]  /*c3f0*/  @!P0 SYNCS.PHASECHK.TRANS64 P0, [R0+URZ+0x210], R4 ;  /* 0x00021004000085a7 */ /* 0x000ee400080010ff */
[----:B---3--:R-:W-:Y:S05]  /*c400*/  @!P0 BRA `(.L_x_160) ;  /* 0xfffffffc00f08947 */ /* 0x008fea000383ffff */
[----:B------:R-:W-:Y:S05]  /*c410*/  BRA `(.L_x_159) ;  /* 0xffffffcc00447947 */ /* 0x000fea000383ffff */
.L_x_168:
[----:B--2---:R2:W3:Y:S02]  /*c420*/  SYNCS.PHASECHK.TRANS64.TRYWAIT P0, [R0+URZ+0x210], R4 ;  /* 0x00021004000075a7 */ /* 0x0044e400080011ff */
[----:B---3--:R-:W-:Y:S05]  /*c430*/  @!P0 NANOSLEEP.SYNCS 0x989680 ;  /* 0x009896800000895d */ /* 0x008fea0003900000 */
[----:B------:R-:W3:Y:S02]  /*c440*/  @!P0 SYNCS.PHASECHK.TRANS64 P0, [R0+URZ+0x210], R4 ;  /* 0x00021004000085a7 */ /* 0x000ee400080010ff */
[----:B---3--:R-:W-:Y:S05]  /*c450*/  @!P0 BRA `(.L_x_168) ;  /* 0xfffffffc00f08947 */ /* 0x008fea000383ffff */
[----:B------:R-:W-:Y:S05]  /*c460*/  BRA `(.L_x_167) ;  /* 0xffffffd800a07947 */ /* 0x000fea000383ffff */
        .weak           $__internal_0_$__cuda_sm10x_tcgen05_guardrail_trap_col_being_dealloced_not_returned_by_alloc
        .type           $__internal_0_$__cuda_sm10x_tcgen05_guardrail_trap_col_being_dealloced_not_returned_by_alloc,@function
        .size           $__internal_0_$__cuda_sm10x_tcgen05_guardrail_trap_col_being_dealloced_not_returned_by_alloc,($__internal_1_$__cuda_sm10x_tcgen05_guardrail_trap_phase_invalid_during_alloc - $__internal_0_$__cuda_sm10x_tcgen05_guardrail_trap_col_being_dealloced_not_returned_by_alloc)
$__internal_0_$__cuda_sm10x_tcgen05_guardrail_trap_col_being_dealloced_not_returned_by_alloc:
[----:B------:R-:W-:Y:S05]  /*c470*/  BPT.TRAP 0x1 ;  /* 0x000000040000795c */ /* 0x000fea0000300000 */
[----:B------:R-:W-:-:S04]  /*c480*/  HFMA2 R3, -RZ, RZ, 0, 0 ;  /* 0x00000000ff037431 */ /* 0x000fc800000001ff */
[----:B------:R-:W-:Y:S05]  /*c490*/  RET.REL.NODEC R2 `(_ZN7cutlass13device_kernelINS_4gemm6kernel13GemmUniversalIN4cute5tupleIJiiiiEEENS1_10collective13CollectiveMmaINS1_35MainloopSm100TmaUmmaWarpSpecializedILi33ELi2ELi4ENS5_IJNS4_1CILi2EEENSA_ILi1EEESC_EEEEENS5_IJNSA_ILi128EEENSA_ILi256EEENSA_ILi32EEEEEENS_12float_e4m3_tENS5_IJlSC_lEEESJ_SK_NS4_8TiledMMAINS4_8MMA_AtomIJNS4_10MMA_TraitsINS4_25SM100_MMA_F8F6F4_2x1SM_SSEJSJ_SJ_fSF_SG_NS4_17integral_constantINS4_4UMMA5MajorELSR_0EEESS_NSP_INSQ_7ScaleInELST_0EEESU_EEEEEENS4_6LayoutINS5_IJSC_SC_SC_EEENS5_IJNSA_ILi0EEESZ_SZ_EEEEENS5_IJNS4_10UnderscoreES12_S12_EEEEENS4_18SM100_TMA_2SM_LOADENS4_14ComposedLayoutINS4_7SwizzleILi1ELi4ELi3EEENS4_18smem_ptr_flag_bitsILi8EEENSX_INS5_IJNSA_ILi8EEESH_EEENS5_IJSH_SC_EEEEEEEvNS4_8identityES15_S1F_vS1G_EENS_8epilogue10collective18CollectiveEpilogueINS1I_23Sm100TmaWarpSpecializedILi4ELi2ELi32ELb0ELb0EEEJNS5_IJNSA_ILi64EEESG_SH_EEENS5_IJNSX_IS1N_SC_EENSX_INS5_IJSH_SB_EEENS5_IJSC_SF_EEEEEEEESJ_SK_SJ_SK_NS1I_6fusion15FusionCallbacksIS1M_NS1U_17LinearCombinationISJ_fSJ_fLNS_15FloatRoundStyleE2EEES1O_S1T_JEEENS4_5SM1004TMEM4LOAD26SM100_TMEM_LOAD_32dp32b32xENS4_13SM90_TMA_LOADES1F_NS4_39AutoVectorizingCopyWithAssumedAlignmentILi128EEENS4_14SM90_TMA_STOREES1F_S26_S26_EEEvvEEEEvNT_6ParamsE) ;  /* 0xffffff3802d87950 */ /* 0x000fea0003c3ffff */
        .weak           $__internal_1_$__cuda_sm10x_tcgen05_guardrail_trap_phase_invalid_during_alloc
        .type           $__internal_1_$__cuda_sm10x_tcgen05_guardrail_trap_phase_invalid_during_alloc,@function
        .size           $__internal_1_$__cuda_sm10x_tcgen05_guardrail_trap_phase_invalid_during_alloc,($__internal_2_$__cuda_sm10x_tcgen05_guardrail_trap_unallocated_columns_being_dealloced - $__internal_1_$__cuda_sm10x_tcgen05_guardrail_trap_phase_invalid_during_alloc)
$__internal_1_$__cuda_sm10x_tcgen05_guardrail_trap_phase_invalid_during_alloc:
[----:B------:R-:W-:Y:S05]  /*c4a0*/  BPT.TRAP 0x1 ;  /* 0x000000040000795c */ /* 0x000fea0000300000 */
[----:B------:R-:W-:-:S04]  /*c4b0*/  MOV R3, 0x0 ;  /* 0x0000000000037802 */ /* 0x000fc80000000f00 */
[----:B------:R-:W-:Y:S05]  /*c4c0*/  RET.REL.NODEC R2 `(_ZN7cutlass13device_kernelINS_4gemm6kernel13GemmUniversalIN4cute5tupleIJiiiiEEENS1_10collective13CollectiveMmaINS1_35MainloopSm100TmaUmmaWarpSpecializedILi33ELi2ELi4ENS5_IJNS4_1CILi2EEENSA_ILi1EEESC_EEEEENS5_IJNSA_ILi128EEENSA_ILi256EEENSA_ILi32EEEEEENS_12float_e4m3_tENS5_IJlSC_lEEESJ_SK_NS4_8TiledMMAINS4_8MMA_AtomIJNS4_10MMA_TraitsINS4_25SM100_MMA_F8F6F4_2x1SM_SSEJSJ_SJ_fSF_SG_NS4_17integral_constantINS4_4UMMA5MajorELSR_0EEESS_NSP_INSQ_7ScaleInELST_0EEESU_EEEEEENS4_6LayoutINS5_IJSC_SC_SC_EEENS5_IJNSA_ILi0EEESZ_SZ_EEEEENS5_IJNS4_10UnderscoreES12_S12_EEEEENS4_18SM100_TMA_2SM_LOADENS4_14ComposedLayoutINS4_7SwizzleILi1ELi4ELi3EEENS4_18smem_ptr_flag_bitsILi8EEENSX_INS5_IJNSA_ILi8EEESH_EEENS5_IJSH_SC_EEEEEEEvNS4_8identityES15_S1F_vS1G_EENS_8epilogue10collective18CollectiveEpilogueINS1I_23Sm100TmaWarpSpecializedILi4ELi2ELi32ELb0ELb0EEEJNS5_IJNSA_ILi64EEESG_SH_EEENS5_IJNSX_IS1N_SC_EENSX_INS5_IJSH_SB_EEENS5_IJSC_SF_EEEEEEEESJ_SK_SJ_SK_NS1I_6fusion15FusionCallbacksIS1M_NS1U_17LinearCombinationISJ_fSJ_fLNS_15FloatRoundStyleE2EEES1O_S1T_JEEENS4_5SM1004TMEM4LOAD26SM100_TMEM_LOAD_32dp32b32xENS4_13SM90_TMA_LOADES1F_NS4_39AutoVectorizingCopyWithAssumedAlignmentILi128EEENS4_14SM90_TMA_STOREES1F_S26_S26_EEEvvEEEEvNT_6ParamsE) ;  /* 0xffffff3802cc7950 */ /* 0x000fea0003c3ffff */
        .weak           $__internal_2_$__cuda_sm10x_tcgen05_guardrail_trap_unallocated_columns_being_dealloced
        .type           $__internal_2_$__cuda_sm10x_tcgen05_guardrail_trap_unallocated_columns_being_dealloced,@function
        .size           $__internal_2_$__cuda_sm10x_tcgen05_guardrail_trap_unallocated_columns_being_dealloced,(.L_x_279 - $__internal_2_$__cuda_sm10x_tcgen05_guardrail_trap_unallocated_columns_being_dealloced)
$__internal_2_$__cuda_sm10x_tcgen05_guardrail_trap_unallocated_columns_being_dealloced:
[----:B------:R-:W-:Y:S05]  /*c4d0*/  BPT.TRAP 0x1 ;  /* 0x000000040000795c */ /* 0x000fea0000300000 */
[----:B------:R-:W-:-:S04]  /*c4e0*/  HFMA2 R3, -RZ, RZ, 0, 0 ;  /* 0x00000000ff037431 */ /* 0x000fc800000001ff */
[----:B------:R-:W-:Y:S05]  /*c4f0*/  RET.REL.NODEC R2 `(_ZN7cutlass13device_kernelINS_4gemm6kernel13GemmUniversalIN4cute5tupleIJiiiiEEENS1_10collective13CollectiveMmaINS1_35MainloopSm100TmaUmmaWarpSpecializedILi33ELi2ELi4ENS5_IJNS4_1CILi2EEENSA_ILi1EEESC_EEEEENS5_IJNSA_ILi128EEENSA_ILi256EEENSA_ILi32EEEEEENS_12float_e4m3_tENS5_IJlSC_lEEESJ_SK_NS4_8TiledMMAINS4_8MMA_AtomIJNS4_10MMA_TraitsINS4_25SM100_MMA_F8F6F4_2x1SM_SSEJSJ_SJ_fSF_SG_NS4_17integral_constantINS4_4UMMA5MajorELSR_0EEESS_NSP_INSQ_7ScaleInELST_0EEESU_EEEEEENS4_6LayoutINS5_IJSC_SC_SC_EEENS5_IJNSA_ILi0EEESZ_SZ_EEEEENS5_IJNS4_10UnderscoreES12_S12_EEEEENS4_18SM100_TMA_2SM_LOADENS4_14ComposedLayoutINS4_7SwizzleILi1ELi4ELi3EEENS4_18smem_ptr_flag_bitsILi8EEENSX_INS5_IJNSA_ILi8EEESH_EEENS5_IJSH_SC_EEEEEEEvNS4_8identityES15_S1F_vS1G_EENS_8epilogue10collective18CollectiveEpilogueINS1I_23Sm100TmaWarpSpecializedILi4ELi2ELi32ELb0ELb0EEEJNS5_IJNSA_ILi64EEESG_SH_EEENS5_IJNSX_IS1N_SC_EENSX_INS5_IJSH_SB_EEENS5_IJSC_SF_EEEEEEEESJ_SK_SJ_SK_NS1I_6fusion15FusionCallbacksIS1M_NS1U_17LinearCombinationISJ_fSJ_fLNS_15FloatRoundStyleE2EEES1O_S1T_JEEENS4_5SM1004TMEM4LOAD26SM100_TMEM_LOAD_32dp32b32xENS4_13SM90_TMA_LOADES1F_NS4_39AutoVectorizingCopyWithAssumedAlignmentILi128EEENS4_14SM90_TMA_STOREES1F_S26_S26_EEEvvEEEEvNT_6ParamsE) ;  /* 0xffffff3802c07950 */ /* 0x000fea0003c3ffff */
.L_x_278:
[----:B------:R-:W-:-:S00]  /*c500*/  BRA `(.L_x_278) ;  /* 0xfffffffc00fc7947 */ /* 0x000fc0000383ffff */
[----:B------:R-:W-:-:S00]  /*c510*/  NOP ;  /* 0x0000000000007918 */ /* 0x000fc00000000000 */
        /* <DEDUP_REMOVED lines=14> */
.L_x_279:


//--------------------- .nv.global.init           --------------------------
	.section	.nv.global.init,"aw",@progbits
.nv.global.init:
	.type		$str$27,@object
	.size		$str$27,($str$28 - $str$27)
$str$27:
        /*0000*/ 	.byte	0x28, 0x61, 0x64, 0x64, 0x72, 0x65, 0x73, 0x73, 0x20, 0x26, 0x20, 0x6d, 0x61, 0x73, 0x6b, 0x29
        /*0010*/ 	.byte	0x20, 0x3d, 0x3d, 0x20, 0x30, 0x00
	.type		$str$28,@object
	.size		$str$28,($str$26 - $str$28)
$str$28:
        /*0016*/ 	.byte	0x2f, 0x74, 0x6d, 0x70, 0x2f, 0x63, 0x75, 0x74, 0x6c, 0x61, 0x73, 0x73, 0x5f, 0x73, 0x77, 0x65
        /*0026*/ 	.byte	0x65, 0x70, 0x5f, 0x73, 0x72, 0x63, 0x2f, 0x69, 0x6e, 0x63, 0x6c, 0x75, 0x64, 0x65, 0x2f, 0x63
        /*0036*/ 	.byte	0x75, 0x74, 0x65, 0x2f, 0x70, 0x6f, 0x69, 0x6e, 0x74, 0x65, 0x72, 0x5f, 0x66, 0x6c, 0x61, 0x67
        /*0046*/ 	.byte	0x67, 0x65, 0x64, 0x2e, 0x68, 0x70, 0x70, 0x00
	.type		$str$26,@object
	.size		$str$26,($str$25 - $str$26)
$str$26:
        /*004e*/ 	.byte	0x2f, 0x74, 0x6d, 0x70, 0x2f, 0x63, 0x75, 0x74, 0x6c, 0x61, 0x73, 0x73, 0x5f, 0x73, 0x77, 0x65
        /*005e*/ 	.byte	0x65, 0x70, 0x5f, 0x73, 0x72, 0x63, 0x2f, 0x69, 0x6e, 0x63, 0x6c, 0x75, 0x64, 0x65, 0x2f, 0x63
        /*006e*/ 	.byte	0x75, 0x74, 0x65, 0x2f, 0x61, 0x74, 0x6f, 0x6d, 0x2f, 0x63, 0x6f, 0x70, 0x79, 0x5f, 0x74, 0x72
        /*007e*/ 	.byte	0x61, 0x69, 0x74, 0x73, 0x5f, 0x73, 0x6d, 0x31, 0x30, 0x30, 0x2e, 0x68, 0x70, 0x70, 0x00
	.type		$str$25,@object
	.size		$str$25,(__unnamed_1 - $str$25)
$str$25:
        /*008d*/ 	.byte	0x28, 0x28, 0x75, 0x69, 0x6e, 0x74, 0x33, 0x32, 0x5f, 0x74, 0x28, 0x74, 0x68, 0x72, 0x65, 0x61
        /*009d*/ 	.byte	0x64, 0x49, 0x64, 0x78, 0x2e, 0x78, 0x29, 0x20, 0x2f, 0x20, 0x33, 0x32, 0x29, 0x20, 0x25, 0x20
        /*00ad*/ 	.byte	0x34, 0x29, 0x20, 0x3d, 0x3d, 0x20, 0x28, 0x28, 0x28, 0x74, 0x6d, 0x65, 0x6d, 0x5f, 0x61, 0x64
        /*00bd*/ 	.byte	0x64, 0x72, 0x20, 0x3e, 0x3e, 0x20, 0x31, 0x36, 0x29, 0x20, 0x2f, 0x20, 0x33, 0x32, 0x29, 0x20
        /*00cd*/ 	.byte	0x25, 0x20, 0x34, 0x29, 0x00
	.type		__unnamed_1,@object
	.size		__unnamed_1,(__unnamed_2 - __unnamed_1)
__unnamed_1:
        /*00d2*/ 	.byte	0x61, 0x75, 0x74, 0x6f, 0x20, 0x63, 0x75, 0x74, 0x65, 0x3a, 0x3a, 0x61, 0x73, 0x5f, 0x70, 0x6f
        /* <DEDUP_REMOVED lines=24> */
        /*0262*/ 	.byte	0x3a, 0x3a, 0x43, 0x3c, 0x34, 0x30, 0x39, 0x36, 0x3e, 0x3e, 0x3e, 0x3e, 0x5d, 0x00
	.type		__unnamed_2,@object
	.size		__unnamed_2,(__unnamed_3 - __unnamed_2)
__unnamed_2:
        /* <DEDUP_REMOVED lines=26> */
	.type		__unnamed_3,@object
	.size		__unnamed_3,(.L_3 - __unnamed_3)
__unnamed_3:
        /* <DEDUP_REMOVED lines=40> */
        /*068e*/ 	.byte	0x74, 0x65, 0x3a, 0x3a, 0x43, 0x3c, 0x30, 0x3e, 0x3e, 0x3e, 0x3e, 0x5d, 0x00
.L_3:


//--------------------- .nv.shared._ZN7cutlass13device_kernelINS_4gemm6kernel13GemmUniversalIN4cute5tupleIJiiiiEEENS1_10collective13CollectiveMmaINS1_35MainloopSm100TmaUmmaWarpSpecializedILi33ELi2ELi4ENS5_IJNS4_1CILi2EEENSA_ILi1EEESC_EEEEENS5_IJNSA_ILi128EEENSA_ILi256EEENSA_ILi32EEEEEENS_12float_e4m3_tENS5_IJlSC_lEEESJ_SK_NS4_8TiledMMAINS4_8MMA_AtomIJNS4_10MMA_TraitsINS4_25SM100_MMA_F8F6F4_2x1SM_SSEJSJ_SJ_fSF_SG_NS4_17integral_constantINS4_4UMMA5MajorELSR_0EEESS_NSP_INSQ_7ScaleInELST_0EEESU_EEEEEENS4_6LayoutINS5_IJSC_SC_SC_EEENS5_IJNSA_ILi0EEESZ_SZ_EEEEENS5_IJNS4_10UnderscoreES12_S12_EEEEENS4_18SM100_TMA_2SM_LOADENS4_14ComposedLayoutINS4_7SwizzleILi1ELi4ELi3EEENS4_18smem_ptr_flag_bitsILi8EEENSX_INS5_IJNSA_ILi8EEESH_EEENS5_IJSH_SC_EEEEEEEvNS4_8identityES15_S1F_vS1G_EENS_8epilogue10collective18CollectiveEpilogueINS1I_23Sm100TmaWarpSpecializedILi4ELi2ELi32ELb0ELb0EEEJNS5_IJNSA_ILi64EEESG_SH_EEENS5_IJNSX_IS1N_SC_EENSX_INS5_IJSH_SB_EEENS5_IJSC_SF_EEEEEEEESJ_SK_SJ_SK_NS1I_6fusion15FusionCallbacksIS1M_NS1U_17LinearCombinationISJ_fSJ_fLNS_15FloatRoundStyleE2EEES1O_S1T_JEEENS4_5SM1004TMEM4LOAD26SM100_TMEM_LOAD_32dp32b32xENS4_13SM90_TMA_LOADES1F_NS4_39AutoVectorizingCopyWithAssumedAlignmentILi128EEENS4_14SM90_TMA_STOREES1F_S26_S26_EEEvvEEEEvNT_6ParamsE --------------------------
	.section	.nv.shared._ZN7cutlass13device_kernelINS_4gemm6kernel13GemmUniversalIN4cute5tupleIJiiiiEEENS1_10collective13CollectiveMmaINS1_35MainloopSm100TmaUmmaWarpSpecializedILi33ELi2ELi4ENS5_IJNS4_1CILi2EEENSA_ILi1EEESC_EEEEENS5_IJNSA_ILi128EEENSA_ILi256EEENSA_ILi32EEEEEENS_12float_e4m3_tENS5_IJlSC_lEEESJ_SK_NS4_8TiledMMAINS4_8MMA_AtomIJNS4_10MMA_TraitsINS4_25SM100_MMA_F8F6F4_2x1SM_SSEJSJ_SJ_fSF_SG_NS4_17integral_constantINS4_4UMMA5MajorELSR_0EEESS_NSP_INSQ_7ScaleInELST_0EEESU_EEEEEENS4_6LayoutINS5_IJSC_SC_SC_EEENS5_IJNSA_ILi0EEESZ_SZ_EEEEENS5_IJNS4_10UnderscoreES12_S12_EEEEENS4_18SM100_TMA_2SM_LOADENS4_14ComposedLayoutINS4_7SwizzleILi1ELi4ELi3EEENS4_18smem_ptr_flag_bitsILi8EEENSX_INS5_IJNSA_ILi8EEESH_EEENS5_IJSH_SC_EEEEEEEvNS4_8identityES15_S1F_vS1G_EENS_8epilogue10collective18CollectiveEpilogueINS1I_23Sm100TmaWarpSpecializedILi4ELi2ELi32ELb0ELb0EEEJNS5_IJNSA_ILi64EEESG_SH_EEENS5_IJNSX_IS1N_SC_EENSX_INS5_IJSH_SB_EEENS5_IJSC_SF_EEEEEEEESJ_SK_SJ_SK_NS1I_6fusion15FusionCallbacksIS1M_NS1U_17LinearCombinationISJ_fSJ_fLNS_15FloatRoundStyleE2EEES1O_S1T_JEEENS4_5SM1004TMEM4LOAD26SM100_TMEM_LOAD_32dp32b32xENS4_13SM90_TMA_LOADES1F_NS4_39AutoVectorizingCopyWithAssumedAlignmentILi128EEENS4_14SM90_TMA_STOREES1F_S26_S26_EEEvvEEEEvNT_6ParamsE,"aw",@nobits
	.sectionflags	@""
	.align	16
	.zero		1024


//--------------------- .nv.shared.reserved.0     --------------------------
	.section	.nv.shared.reserved.0,"aw",@nobits
	.weak		__nv_reservedSMEM_offset_0_alias
	.size		__nv_reservedSMEM_offset_0_alias, 0, 64
	.other		__nv_reservedSMEM_offset_0_alias,@"STO_CUDA_RESERVED_SHARED STV_DEFAULT"
__nv_reservedSMEM_offset_0_alias:
	.zero		0
.nv.shared.reserved.0:
	.zero		64
	.weak		__nv_reservedSMEM_tcgen05_partition
	.type		__nv_reservedSMEM_tcgen05_partition,@object
	.size		__nv_reservedSMEM_tcgen05_partition,(.L_0 - __nv_reservedSMEM_tcgen05_partition)
__nv_reservedSMEM_tcgen05_partition:
	.zero		32
.L_0:


//--------------------- .nv.global                --------------------------
	.section	.nv.global,"aw",@nobits
.nv.global:
	.type		_ZN40_INTERNAL_32916162_4_k_cu_52ce57ce_291344cute1_E,@object
	.size		_ZN40_INTERNAL_32916162_4_k_cu_52ce57ce_291344cute1_E,(_ZN40_INTERNAL_32916162_4_k_cu_52ce57ce_291344cuda3std3__45__cpo6cbeginE - _ZN40_INTERNAL_32916162_4_k_cu_52ce57ce_291344cute1_E)
_ZN40_INTERNAL_32916162_4_k_cu_52ce57ce_291344cute1_E:
	.zero		1
	.type		_ZN40_INTERNAL_32916162_4_k_cu_52ce57ce_291344cuda3std3__45__cpo6cbeginE,@object
	.size		_ZN40_INTERNAL_32916162_4_k_cu_52ce57ce_291344cuda3std3__45__cpo6cbeginE,(_ZN40_INTERNAL_32916162_4_k_cu_52ce57ce_291344cuda3std3__48in_placeE - _ZN40_INTERNAL_32916162_4_k_cu_52ce57ce_291344cuda3std3__45__cpo6cbeginE)
_ZN40_INTERNAL_32916162_4_k_cu_52ce57ce_291344cuda3std3__45__cpo6cbeginE:
	.zero		1
	.type		_ZN40_INTERNAL_32916162_4_k_cu_52ce57ce_291344cuda3std3__48in_placeE,@object
	.size		_ZN40_INTERNAL_32916162_4_k_cu_52ce57ce_291344cuda3std3__48in_placeE,(_ZN40_INTERNAL_32916162_4_k_cu_52ce57ce_291344cuda3std6ranges3__45__cpo9iter_moveE - _ZN40_INTERNAL_32916162_4_k_cu_52ce57ce_291344cuda3std3__48in_placeE)
_ZN40_INTERNAL_32916162_4_k_cu_52ce57ce_291344cuda3std3__48in_placeE:
	.zero		1
	.type		_ZN40_INTERNAL_32916162_4_k_cu_52ce57ce_291344cuda3std6ranges3__45__cpo9iter_moveE,@object
	.size		_ZN40_INTERNAL_32916162_4_k_cu_52ce57ce_291344cuda3std6ranges3__45__cpo9iter_moveE,(_ZN40_INTERNAL_32916162_4_k_cu_52ce57ce_291344cuda3std3__45__cpo5beginE - _ZN40_INTERNAL_32916162_4_k_cu_52ce57ce_291344cuda3std6ranges3__45__cpo9iter_moveE)
_ZN40_INTERNAL_32916162_4_k_cu_52ce57ce_291344cuda3std6ranges3__45__cpo9iter_moveE:
	.zero		1
	.type		_ZN40_INTERNAL_32916162_4_k_cu_52ce57ce_291344cuda3std3__45__cpo5beginE,@object
	.size		_ZN40_INTERNAL_32916162_4_k_cu_52ce57ce_291344cuda3std3__45__cpo5beginE,(_ZN40_INTERNAL_32916162_4_k_cu_52ce57ce_291344cuda3std3__442_GLOBAL__N__32916162_4_k_cu_52ce57ce_291346ignoreE - _ZN40_INTERNAL_32916162_4_k_cu_52ce57ce_291344cuda3std3__45__cpo5beginE)
_ZN40_INTERNAL_32916162_4_k_cu_52ce57ce_291344cuda3std3__45__cpo5beginE:
	.zero		1
	.type		_ZN40_INTERNAL_32916162_4_k_cu_52ce57ce_291344cuda3std3__442_GLOBAL__N__32916162_4_k_cu_52ce57ce_291346ignoreE,@object
	.size		_ZN40_INTERNAL_32916162_4_k_cu_52ce57ce_291344cuda3std3__442_GLOBAL__N__32916162_4_k_cu_52ce57ce_291346ignoreE,(_ZN40_INTERNAL_32916162_4_k_cu_52ce57ce_291344cute7productE - _ZN40_INTERNAL_32916162_4_k_cu_52ce57ce_291344cuda3std3__442_GLOBAL__N__32916162_4_k_cu_52ce57ce_291346ignoreE)
_ZN40_INTERNAL_32916162_4_k_cu_52ce57ce_291344cuda3std3__442_GLOBAL__N__32916162_4_k_cu_52ce57ce_291346ignoreE:
	.zero		1
	.type		_ZN40_INTERNAL_32916162_4_k_cu_52ce57ce_291344cute7productE,@object
	.size		_ZN40_INTERNAL_32916162_4_k_cu_52ce57ce_291344cute7productE,(_ZN40_INTERNAL_32916162_4_k_cu_52ce57ce_291344cuda3std3__45__cpo3endE - _ZN40_INTERNAL_32916162_4_k_cu_52ce57ce_291344cute7productE)
_ZN40_INTERNAL_32916162_4_k_cu_52ce57ce_291344cute7productE:
	.zero		1
	.type		_ZN40_INTERNAL_32916162_4_k_cu_52ce57ce_291344cuda3std3__45__cpo3endE,@object
	.size		_ZN40_INTERNAL_32916162_4_k_cu_52ce57ce_291344cuda3std3__45__cpo3endE,(_ZN40_INTERNAL_32916162_4_k_cu_52ce57ce_291344cuda3std3__419piecewise_constructE - _ZN40_INTERNAL_32916162_4_k_cu_52ce57ce_291344cuda3std3__45__cpo3endE)
_ZN40_INTERNAL_32916162_4_k_cu_52ce57ce_291344cuda3std3__45__cpo3endE:
	.zero		1
	.type		_ZN40_INTERNAL_32916162_4_k_cu_52ce57ce_291344cuda3std3__419piecewise_constructE,@object
	.size		_ZN40_INTERNAL_32916162_4_k_cu_52ce57ce_291344cuda3std3__419piecewise_constructE,(_ZN40_INTERNAL_32916162_4_k_cu_52ce57ce_291344cuda3std3__45__cpo4cendE - _ZN40_INTERNAL_32916162_4_k_cu_52ce57ce_291344cuda3std3__419piecewise_constructE)
_ZN40_INTERNAL_32916162_4_k_cu_52ce57ce_291344cuda3std3__419piecewise_constructE:
	.zero		1
	.type		_ZN40_INTERNAL_32916162_4_k_cu_52ce57ce_291344cuda3std3__45__cpo4cendE,@object
	.size		_ZN40_INTERNAL_32916162_4_k_cu_52ce57ce_291344cuda3std3__45__cpo4cendE,(_ZN40_INTERNAL_32916162_4_k_cu_52ce57ce_291344cuda3std6ranges3__45__cpo4swapE - _ZN40_INTERNAL_32916162_4_k_cu_52ce57ce_291344cuda3std3__45__cpo4cendE)
_ZN40_INTERNAL_32916162_4_k_cu_52ce57ce_291344cuda3std3__45__cpo4cendE:
	.zero		1
	.type		_ZN40_INTERNAL_32916162_4_k_cu_52ce57ce_291344cuda3std6ranges3__45__cpo4swapE,@object
	.size		_ZN40_INTERNAL_32916162_4_k_cu_52ce57ce_291344cuda3std6ranges3__45__cpo4swapE,(.L_11 - _ZN40_INTERNAL_32916162_4_k_cu_52ce57ce_291344cuda3std6ranges3__45__cpo4swapE)
_ZN40_INTERNAL_32916162_4_k_cu_52ce57ce_291344cuda3std6ranges3__45__cpo4swapE:
	.zero		1
.L_11:


//--------------------- .nv.constant0._ZN7cutlass13device_kernelINS_4gemm6kernel13GemmUniversalIN4cute5tupleIJiiiiEEENS1_10collective13CollectiveMmaINS1_35MainloopSm100TmaUmmaWarpSpecializedILi33ELi2ELi4ENS5_IJNS4_1CILi2EEENSA_ILi1EEESC_EEEEENS5_IJNSA_ILi128EEENSA_ILi256EEENSA_ILi32EEEEEENS_12float_e4m3_tENS5_IJlSC_lEEESJ_SK_NS4_8TiledMMAINS4_8MMA_AtomIJNS4_10MMA_TraitsINS4_25SM100_MMA_F8F6F4_2x1SM_SSEJSJ_SJ_fSF_SG_NS4_17integral_constantINS4_4UMMA5MajorELSR_0EEESS_NSP_INSQ_7ScaleInELST_0EEESU_EEEEEENS4_6LayoutINS5_IJSC_SC_SC_EEENS5_IJNSA_ILi0EEESZ_SZ_EEEEENS5_IJNS4_10UnderscoreES12_S12_EEEEENS4_18SM100_TMA_2SM_LOADENS4_14ComposedLayoutINS4_7SwizzleILi1ELi4ELi3EEENS4_18smem_ptr_flag_bitsILi8EEENSX_INS5_IJNSA_ILi8EEESH_EEENS5_IJSH_SC_EEEEEEEvNS4_8identityES15_S1F_vS1G_EENS_8epilogue10collective18CollectiveEpilogueINS1I_23Sm100TmaWarpSpecializedILi4ELi2ELi32ELb0ELb0EEEJNS5_IJNSA_ILi64EEESG_SH_EEENS5_IJNSX_IS1N_SC_EENSX_INS5_IJSH_SB_EEENS5_IJSC_SF_EEEEEEEESJ_SK_SJ_SK_NS1I_6fusion15FusionCallbacksIS1M_NS1U_17LinearCombinationISJ_fSJ_fLNS_15FloatRoundStyleE2EEES1O_S1T_JEEENS4_5SM1004TMEM4LOAD26SM100_TMEM_LOAD_32dp32b32xENS4_13SM90_TMA_LOADES1F_NS4_39AutoVectorizingCopyWithAssumedAlignmentILi128EEENS4_14SM90_TMA_STOREES1F_S26_S26_EEEvvEEEEvNT_6ParamsE --------------------------
	.section	.nv.constant0._ZN7cutlass13device_kernelINS_4gemm6kernel13GemmUniversalIN4cute5tupleIJiiiiEEENS1_10collective13CollectiveMmaINS1_35MainloopSm100TmaUmmaWarpSpecializedILi33ELi2ELi4ENS5_IJNS4_1CILi2EEENSA_ILi1EEESC_EEEEENS5_IJNSA_ILi128EEENSA_ILi256EEENSA_ILi32EEEEEENS_12float_e4m3_tENS5_IJlSC_lEEESJ_SK_NS4_8TiledMMAINS4_8MMA_AtomIJNS4_10MMA_TraitsINS4_25SM100_MMA_F8F6F4_2x1SM_SSEJSJ_SJ_fSF_SG_NS4_17integral_constantINS4_4UMMA5MajorELSR_0EEESS_NSP_INSQ_7ScaleInELST_0EEESU_EEEEEENS4_6LayoutINS5_IJSC_SC_SC_EEENS5_IJNSA_ILi0EEESZ_SZ_EEEEENS5_IJNS4_10UnderscoreES12_S12_EEEEENS4_18SM100_TMA_2SM_LOADENS4_14ComposedLayoutINS4_7SwizzleILi1ELi4ELi3EEENS4_18smem_ptr_flag_bitsILi8EEENSX_INS5_IJNSA_ILi8EEESH_EEENS5_IJSH_SC_EEEEEEEvNS4_8identityES15_S1F_vS1G_EENS_8epilogue10collective18CollectiveEpilogueINS1I_23Sm100TmaWarpSpecializedILi4ELi2ELi32ELb0ELb0EEEJNS5_IJNSA_ILi64EEESG_SH_EEENS5_IJNSX_IS1N_SC_EENSX_INS5_IJSH_SB_EEENS5_IJSC_SF_EEEEEEEESJ_SK_SJ_SK_NS1I_6fusion15FusionCallbacksIS1M_NS1U_17LinearCombinationISJ_fSJ_fLNS_15FloatRoundStyleE2EEES1O_S1T_JEEENS4_5SM1004TMEM4LOAD26SM100_TMEM_LOAD_32dp32b32xENS4_13SM90_TMA_LOADES1F_NS4_39AutoVectorizingCopyWithAssumedAlignmentILi128EEENS4_14SM90_TMA_STOREES1F_S26_S26_EEEvvEEEEvNT_6ParamsE,"a",@progbits
	.sectionflags	@""
	.align	4
.nv.constant0._ZN7cutlass13device_kernelINS_4gemm6kernel13GemmUniversalIN4cute5tupleIJiiiiEEENS1_10collective13CollectiveMmaINS1_35MainloopSm100TmaUmmaWarpSpecializedILi33ELi2ELi4ENS5_IJNS4_1CILi2EEENSA_ILi1EEESC_EEEEENS5_IJNSA_ILi128EEENSA_ILi256EEENSA_ILi32EEEEEENS_12float_e4m3_tENS5_IJlSC_lEEESJ_SK_NS4_8TiledMMAINS4_8MMA_AtomIJNS4_10MMA_TraitsINS4_25SM100_MMA_F8F6F4_2x1SM_SSEJSJ_SJ_fSF_SG_NS4_17integral_constantINS4_4UMMA5MajorELSR_0EEESS_NSP_INSQ_7ScaleInELST_0EEESU_EEEEEENS4_6LayoutINS5_IJSC_SC_SC_EEENS5_IJNSA_ILi0EEESZ_SZ_EEEEENS5_IJNS4_10UnderscoreES12_S12_EEEEENS4_18SM100_TMA_2SM_LOADENS4_14ComposedLayoutINS4_7SwizzleILi1ELi4ELi3EEENS4_18smem_ptr_flag_bitsILi8EEENSX_INS5_IJNSA_ILi8EEESH_EEENS5_IJSH_SC_EEEEEEEvNS4_8identityES15_S1F_vS1G_EENS_8epilogue10collective18CollectiveEpilogueINS1I_23Sm100TmaWarpSpecializedILi4ELi2ELi32ELb0ELb0EEEJNS5_IJNSA_ILi64EEESG_SH_EEENS5_IJNSX_IS1N_SC_EENSX_INS5_IJSH_SB_EEENS5_IJSC_SF_EEEEEEEESJ_SK_SJ_SK_NS1I_6fusion15FusionCallbacksIS1M_NS1U_17LinearCombinationISJ_fSJ_fLNS_15FloatRoundStyleE2EEES1O_S1T_JEEENS4_5SM1004TMEM4LOAD26SM100_TMEM_LOAD_32dp32b32xENS4_13SM90_TMA_LOADES1F_NS4_39AutoVectorizingCopyWithAssumedAlignmentILi128EEENS4_14SM90_TMA_STOREES1F_S26_S26_EEEvvEEEEvNT_6ParamsE:
	.zero		2944


//--------------------- SYMBOLS --------------------------

	.type		.nv.reservedSmem.offset0,@object
	.size		.nv.reservedSmem.offset0,0x4
	.type		.nv.reservedSmem.cap,@object
	.size		.nv.reservedSmem.cap,0x4
	.type		__assertfail,@function
